	.target	sm_90a

	.elftype	@"ET_EXEC"


//--------------------- .note.nv.tkinfo           --------------------------
	.section	.note.nv.tkinfo,"",@"SHT_NOTE"
	.sectionflags	@"SHF_NOTE_NV_TKINFO"
	.tkinfo
        /*0018*/ 	.word	0x00000002
        /*0030*/ 	.string	""
        /*0030*/ 	.string	"ptxas"
        /*0030*/ 	.string	"Cuda compilation tools, release 13.0, V13.0.88"
        /*0030*/ 	.string	"Build cuda_13.0.r13.0/compiler.36424714_0"
        /*0030*/ 	.string	"-arch sm_90a -m 64 "



//--------------------- .note.nv.cuinfo           --------------------------
	.section	.note.nv.cuinfo,"",@"SHT_NOTE"
	.sectionflags	@"SHF_NOTE_NV_CUINFO"
        /*0018*/ 	.short	0x0002
        /*001a*/ 	.short	0x005a
        /*001c*/ 	.short	0x0082
	.zero		2


//--------------------- .nv.info                  --------------------------
	.section	.nv.info,"",@"SHT_CUDA_INFO"
	.align	4


	//----- nvinfo : EIATTR_REGCOUNT
	.align		4
        /*0000*/ 	.byte	0x04, 0x2f
        /*0002*/ 	.short	(.L_16 - .L_15)
	.align		4
.L_15:
        /*0004*/ 	.word	index@(_ZN7cutlass13device_kernelINS_4gemm6kernel13GemmUniversalIN4cute5tupleIJiiiiEEENS1_10collective13CollectiveMmaINS1_37MainloopSm90TmaGmmaWarpSpecializedFP8ILi10ENS5_IJNS4_1CILi2EEENSA_ILi1EEESC_EEENS1_35KernelTmaWarpSpecializedCooperativeEEENS5_IJNSA_ILi256EEENSA_ILi64EEESH_EEENS_12float_e4m3_tENS5_IJlSC_lEEESJ_SK_NS4_8TiledMMAINS4_8MMA_AtomIJNS4_4SM904GMMA30MMA_64x64x32_F32E4M3E4M3_SS_TNILNSO_7ScaleInE1ELSQ_1EEEEEENS4_6LayoutISD_NS5_IJSC_NSA_ILi0EEESU_EEEEENS5_IJNS4_10UnderscoreESX_SX_EEEEENS4_13SM90_TMA_LOADENS4_14ComposedLayoutINS4_7SwizzleILi2ELi4ELi3EEENS4_18smem_ptr_flag_bitsILi8EEENST_INS5_IJNSA_ILi8EEESH_EEENS5_IJSH_SC_EEEEEEEvNS4_8identityENS4_23SM90_TMA_LOAD_MULTICASTES1A_vS1B_EENS_8epilogue10collective18CollectiveEpilogueINS1E_22Sm90TmaWarpSpecializedILi4ELi2ELi16ELb0ELb0EEEJSI_NS5_IJNSA_ILi128EEENSA_ILi32EEEEEESJ_SK_SJ_SK_NS1E_6fusion15FusionCallbacksIS1I_NS1M_13LinCombEltActINS1E_6thread4GELUESJ_fSJ_fLNS_15FloatRoundStyleE2EEESI_S1L_JEEES10_NS11_INS12_ILi1ELi4ELi3EEES15_NST_INS5_IJS16_S1K_EEENS5_IJS1K_SC_EEEEEEENS4_39AutoVectorizingCopyWithAssumedAlignmentILi128EEENS4_14SM90_TMA_STOREES1Y_S20_NS4_9Copy_AtomIJNS4_17SM90_U32x4_STSM_NENS_6half_tEEEEvEEEvvEEEEvNT_6ParamsE)
        /*0008*/ 	.word	0x000000a8


	//----- nvinfo : EIATTR_FRAME_SIZE
	.align		4
.L_16:
        /*000c*/ 	.byte	0x04, 0x11
        /*000e*/ 	.short	(.L_18 - .L_17)
	.align		4
.L_17:
        /*0010*/ 	.word	index@(_ZN7cutlass13device_kernelINS_4gemm6kernel13GemmUniversalIN4cute5tupleIJiiiiEEENS1_10collective13CollectiveMmaINS1_37MainloopSm90TmaGmmaWarpSpecializedFP8ILi10ENS5_IJNS4_1CILi2EEENSA_ILi1EEESC_EEENS1_35KernelTmaWarpSpecializedCooperativeEEENS5_IJNSA_ILi256EEENSA_ILi64EEESH_EEENS_12float_e4m3_tENS5_IJlSC_lEEESJ_SK_NS4_8TiledMMAINS4_8MMA_AtomIJNS4_4SM904GMMA30MMA_64x64x32_F32E4M3E4M3_SS_TNILNSO_7ScaleInE1ELSQ_1EEEEEENS4_6LayoutISD_NS5_IJSC_NSA_ILi0EEESU_EEEEENS5_IJNS4_10UnderscoreESX_SX_EEEEENS4_13SM90_TMA_LOADENS4_14ComposedLayoutINS4_7SwizzleILi2ELi4ELi3EEENS4_18smem_ptr_flag_bitsILi8EEENST_INS5_IJNSA_ILi8EEESH_EEENS5_IJSH_SC_EEEEEEEvNS4_8identityENS4_23SM90_TMA_LOAD_MULTICASTES1A_vS1B_EENS_8epilogue10collective18CollectiveEpilogueINS1E_22Sm90TmaWarpSpecializedILi4ELi2ELi16ELb0ELb0EEEJSI_NS5_IJNSA_ILi128EEENSA_ILi32EEEEEESJ_SK_SJ_SK_NS1E_6fusion15FusionCallbacksIS1I_NS1M_13LinCombEltActINS1E_6thread4GELUESJ_fSJ_fLNS_15FloatRoundStyleE2EEESI_S1L_JEEES10_NS11_INS12_ILi1ELi4ELi3EEES15_NST_INS5_IJS16_S1K_EEENS5_IJS1K_SC_EEEEEEENS4_39AutoVectorizingCopyWithAssumedAlignmentILi128EEENS4_14SM90_TMA_STOREES1Y_S20_NS4_9Copy_AtomIJNS4_17SM90_U32x4_STSM_NENS_6half_tEEEEvEEEvvEEEEvNT_6ParamsE)
        /*0014*/ 	.word	0x00000000


	//----- nvinfo : EIATTR_MIN_STACK_SIZE
	.align		4
.L_18:
        /*0018*/ 	.byte	0x04, 0x12
        /*001a*/ 	.short	(.L_20 - .L_19)
	.align		4
.L_19:
        /*001c*/ 	.word	index@(_ZN7cutlass13device_kernelINS_4gemm6kernel13GemmUniversalIN4cute5tupleIJiiiiEEENS1_10collective13CollectiveMmaINS1_37MainloopSm90TmaGmmaWarpSpecializedFP8ILi10ENS5_IJNS4_1CILi2EEENSA_ILi1EEESC_EEENS1_35KernelTmaWarpSpecializedCooperativeEEENS5_IJNSA_ILi256EEENSA_ILi64EEESH_EEENS_12float_e4m3_tENS5_IJlSC_lEEESJ_SK_NS4_8TiledMMAINS4_8MMA_AtomIJNS4_4SM904GMMA30MMA_64x64x32_F32E4M3E4M3_SS_TNILNSO_7ScaleInE1ELSQ_1EEEEEENS4_6LayoutISD_NS5_IJSC_NSA_ILi0EEESU_EEEEENS5_IJNS4_10UnderscoreESX_SX_EEEEENS4_13SM90_TMA_LOADENS4_14ComposedLayoutINS4_7SwizzleILi2ELi4ELi3EEENS4_18smem_ptr_flag_bitsILi8EEENST_INS5_IJNSA_ILi8EEESH_EEENS5_IJSH_SC_EEEEEEEvNS4_8identityENS4_23SM90_TMA_LOAD_MULTICASTES1A_vS1B_EENS_8epilogue10collective18CollectiveEpilogueINS1E_22Sm90TmaWarpSpecializedILi4ELi2ELi16ELb0ELb0EEEJSI_NS5_IJNSA_ILi128EEENSA_ILi32EEEEEESJ_SK_SJ_SK_NS1E_6fusion15FusionCallbacksIS1I_NS1M_13LinCombEltActINS1E_6thread4GELUESJ_fSJ_fLNS_15FloatRoundStyleE2EEESI_S1L_JEEES10_NS11_INS12_ILi1ELi4ELi3EEES15_NST_INS5_IJS16_S1K_EEENS5_IJS1K_SC_EEEEEEENS4_39AutoVectorizingCopyWithAssumedAlignmentILi128EEENS4_14SM90_TMA_STOREES1Y_S20_NS4_9Copy_AtomIJNS4_17SM90_U32x4_STSM_NENS_6half_tEEEEvEEEvvEEEEvNT_6ParamsE)
        /*0020*/ 	.word	0x00000000
.L_20:


//--------------------- .nv.compat                --------------------------
	.section	.nv.compat,"",@"SHT_CUDA_COMPAT_INFO"
	.align	4
        /*0000*/ 	.byte	0x02, 0x09, 0x01, 0x00, 0x02, 0x02, 0x04, 0x00, 0x02, 0x05, 0x05, 0x00, 0x03, 0x07, 0x01, 0x01
        /*0010*/ 	.byte	0x02, 0x03, 0x01, 0x00, 0x02, 0x06, 0x01, 0x00, 0x04, 0x0b, 0x08, 0x00, 0x00, 0x00, 0x00, 0x00
        /*0020*/ 	.byte	0x00, 0x00, 0x00, 0x00


//--------------------- .nv.info._ZN7cutlass13device_kernelINS_4gemm6kernel13GemmUniversalIN4cute5tupleIJiiiiEEENS1_10collective13CollectiveMmaINS1_37MainloopSm90TmaGmmaWarpSpecializedFP8ILi10ENS5_IJNS4_1CILi2EEENSA_ILi1EEESC_EEENS1_35KernelTmaWarpSpecializedCooperativeEEENS5_IJNSA_ILi256EEENSA_ILi64EEESH_EEENS_12float_e4m3_tENS5_IJlSC_lEEESJ_SK_NS4_8TiledMMAINS4_8MMA_AtomIJNS4_4SM904GMMA30MMA_64x64x32_F32E4M3E4M3_SS_TNILNSO_7ScaleInE1ELSQ_1EEEEEENS4_6LayoutISD_NS5_IJSC_NSA_ILi0EEESU_EEEEENS5_IJNS4_10UnderscoreESX_SX_EEEEENS4_13SM90_TMA_LOADENS4_14ComposedLayoutINS4_7SwizzleILi2ELi4ELi3EEENS4_18smem_ptr_flag_bitsILi8EEENST_INS5_IJNSA_ILi8EEESH_EEENS5_IJSH_SC_EEEEEEEvNS4_8identityENS4_23SM90_TMA_LOAD_MULTICASTES1A_vS1B_EENS_8epilogue10collective18CollectiveEpilogueINS1E_22Sm90TmaWarpSpecializedILi4ELi2ELi16ELb0ELb0EEEJSI_NS5_IJNSA_ILi128EEENSA_ILi32EEEEEESJ_SK_SJ_SK_NS1E_6fusion15FusionCallbacksIS1I_NS1M_13LinCombEltActINS1E_6thread4GELUESJ_fSJ_fLNS_15FloatRoundStyleE2EEESI_S1L_JEEES10_NS11_INS12_ILi1ELi4ELi3EEES15_NST_INS5_IJS16_S1K_EEENS5_IJS1K_SC_EEEEEEENS4_39AutoVectorizingCopyWithAssumedAlignmentILi128EEENS4_14SM90_TMA_STOREES1Y_S20_NS4_9Copy_AtomIJNS4_17SM90_U32x4_STSM_NENS_6half_tEEEEvEEEvvEEEEvNT_6ParamsE --------------------------
	.section	.nv.info._ZN7cutlass13device_kernelINS_4gemm6kernel13GemmUniversalIN4cute5tupleIJiiiiEEENS1_10collective13CollectiveMmaINS1_37MainloopSm90TmaGmmaWarpSpecializedFP8ILi10ENS5_IJNS4_1CILi2EEENSA_ILi1EEESC_EEENS1_35KernelTmaWarpSpecializedCooperativeEEENS5_IJNSA_ILi256EEENSA_ILi64EEESH_EEENS_12float_e4m3_tENS5_IJlSC_lEEESJ_SK_NS4_8TiledMMAINS4_8MMA_AtomIJNS4_4SM904GMMA30MMA_64x64x32_F32E4M3E4M3_SS_TNILNSO_7ScaleInE1ELSQ_1EEEEEENS4_6LayoutISD_NS5_IJSC_NSA_ILi0EEESU_EEEEENS5_IJNS4_10UnderscoreESX_SX_EEEEENS4_13SM90_TMA_LOADENS4_14ComposedLayoutINS4_7SwizzleILi2ELi4ELi3EEENS4_18smem_ptr_flag_bitsILi8EEENST_INS5_IJNSA_ILi8EEESH_EEENS5_IJSH_SC_EEEEEEEvNS4_8identityENS4_23SM90_TMA_LOAD_MULTICASTES1A_vS1B_EENS_8epilogue10collective18CollectiveEpilogueINS1E_22Sm90TmaWarpSpecializedILi4ELi2ELi16ELb0ELb0EEEJSI_NS5_IJNSA_ILi128EEENSA_ILi32EEEEEESJ_SK_SJ_SK_NS1E_6fusion15FusionCallbacksIS1I_NS1M_13LinCombEltActINS1E_6thread4GELUESJ_fSJ_fLNS_15FloatRoundStyleE2EEESI_S1L_JEEES10_NS11_INS12_ILi1ELi4ELi3EEES15_NST_INS5_IJS16_S1K_EEENS5_IJS1K_SC_EEEEEEENS4_39AutoVectorizingCopyWithAssumedAlignmentILi128EEENS4_14SM90_TMA_STOREES1Y_S20_NS4_9Copy_AtomIJNS4_17SM90_U32x4_STSM_NENS_6half_tEEEEvEEEvvEEEEvNT_6ParamsE,"",@"SHT_CUDA_INFO"
	.sectionflags	@""
	.align	4


	//----- nvinfo : EIATTR_CUDA_API_VERSION
	.align		4
        /*0000*/ 	.byte	0x04, 0x37
        /*0002*/ 	.short	(.L_22 - .L_21)
.L_21:
        /*0004*/ 	.word	0x00000082


	//----- nvinfo : EIATTR_KPARAM_INFO
	.align		4
.L_22:
        /*0008*/ 	.byte	0x04, 0x17
        /*000a*/ 	.short	(.L_24 - .L_23)
.L_23:
        /*000c*/ 	.word	0x00000000
        /*0010*/ 	.short	0x0000
        /*0012*/ 	.short	0x0070
        /*0014*/ 	.byte	0x00, 0xf0, 0x01, 0x1c


	//----- nvinfo : EIATTR_SPARSE_MMA_MASK
	.align		4
.L_24:
        /*0018*/ 	.byte	0x03, 0x50
        /*001a*/ 	.short	0x0000


	//----- nvinfo : EIATTR_MAXREG_COUNT
	.align		4
        /*001c*/ 	.byte	0x03, 0x1b
        /*001e*/ 	.short	0x00a8


	//----- nvinfo : EIATTR_NUM_BARRIERS
	.align		4
        /*0020*/ 	.byte	0x02, 0x4c
        /*0022*/ 	.byte	0x02
	.zero		1


	//----- nvinfo : EIATTR_EXTERNS
	.align		4
        /*0024*/ 	.byte	0x04, 0x0f
        /*0026*/ 	.short	(.L_26 - .L_25)


	//   ....[0]....
	.align		4
.L_25:
        /*0028*/ 	.word	index@(__assertfail)


	//----- nvinfo : EIATTR_MERCURY_ISA_VERSION
	.align		4
.L_26:
        /*002c*/ 	.byte	0x03, 0x5f
        /*002e*/ 	.short	0x0101


	//----- nvinfo : EIATTR_INT_WARP_WIDE_INSTR_OFFSETS
	.align		4
        /*0030*/ 	.byte	0x04, 0x31
        /*0032*/ 	.short	(.L_28 - .L_27)


	//   ....[0]....
.L_27:
        /*0034*/ 	.word	0x00000b10


	//   ....[1]....
        /*0038*/ 	.word	0x00000b30


	//   ....[2]....
        /*003c*/ 	.word	0x00000c30


	//----- nvinfo : EIATTR_COOP_GROUP_MASK_REGIDS
	.align		4
.L_28:
        /*0040*/ 	.byte	0x04, 0x29
        /*0042*/ 	.short	(.L_30 - .L_29)


	//   ....[0]....
.L_29:
        /*0044*/ 	.word	0xffffffff


	//   ....[1]....
        /*0048*/ 	.word	0xffffffff


	//   ....[2]....
        /*004c*/ 	.word	0xffffffff


	//   ....[3]....
        /*0050*/ 	.word	0xffffffff


	//   ....[4]....
        /*0054*/ 	.word	0xffffffff


	//   ....[5]....
        /*0058*/ 	.word	0xffffffff


	//   ....[6]....
        /*005c*/ 	.word	0xffffffff


	//----- nvinfo : EIATTR_COOP_GROUP_INSTR_OFFSETS
	.align		4
.L_30:
        /*0060*/ 	.byte	0x04, 0x28
        /*0062*/ 	.short	(.L_32 - .L_31)


	//   ....[0]....
.L_31:
        /*0064*/ 	.word	0x00000070


	//   ....[1]....
        /*0068*/ 	.word	0x00000080


	//   ....[2]....
        /*006c*/ 	.word	0x00000440


	//   ....[3]....
        /*0070*/ 	.word	0x00000700


	//   ....[4]....
        /*0074*/ 	.word	0x00000960


	//   ....[5]....
        /*0078*/ 	.word	0x00000d70


	//   ....[6]....
        /*007c*/ 	.word	0x00001800


	//----- nvinfo : EIATTR_REG_RECONFIG
	.align		4
.L_32:
        /*0080*/ 	.byte	0x01, 0x54
	.zero		2


	//----- nvinfo : EIATTR_SYSCALL_OFFSETS
	.align		4
        /*0084*/ 	.byte	0x04, 0x46
        /*0086*/ 	.short	(.L_34 - .L_33)


	//   ....[0]....
.L_33:
        /*0088*/ 	.word	0x00003790


	//   ....[1]....
        /*008c*/ 	.word	0x000038d0


	//----- nvinfo : EIATTR_MBARRIER_INSTR_OFFSETS
	.align		4
.L_34:
        /*0090*/ 	.byte	0x04, 0x39
        /*0092*/ 	.short	(.L_36 - .L_35)


	//   ....[0]....
.L_35:
        /*0094*/ 	.word	0x00000560
        /*0098*/ 	.word	0x000000ff
        /*009c*/ 	.word	0x00000000
        /*00a0*/ 	.short	0x0100
        /*00a2*/ 	.byte	0x08
	.zero		1


	//   ....[1]....
        /*00a4*/ 	.word	0x00000570
        /*00a8*/ 	.word	0x000000ff
        /*00ac*/ 	.word	0x00000050
        /*00b0*/ 	.short	0x0100
        /*00b2*/ 	.byte	0x08
	.zero		1


	//   ....[2]....
        /*00b4*/ 	.word	0x00000580
        /*00b8*/ 	.word	0x000000ff
        /*00bc*/ 	.word	0x00000008
        /*00c0*/ 	.short	0x0100
        /*00c2*/ 	.byte	0x08
	.zero		1


	//   ....[3]....
        /*00c4*/ 	.word	0x00000590
        /*00c8*/ 	.word	0x000000ff
        /*00cc*/ 	.word	0x00000058
        /*00d0*/ 	.short	0x0100
        /*00d2*/ 	.byte	0x08
	.zero		1


	//   ....[4]....
        /*00d4*/ 	.word	0x000005a0
        /*00d8*/ 	.word	0x000000ff
        /*00dc*/ 	.word	0x00000010
        /*00e0*/ 	.short	0x0100
        /*00e2*/ 	.byte	0x08
	.zero		1


	//   ....[5]....
        /*00e4*/ 	.word	0x000005b0
        /*00e8*/ 	.word	0x000000ff
        /*00ec*/ 	.word	0x00000060
        /*00f0*/ 	.short	0x0100
        /*00f2*/ 	.byte	0x08
	.zero		1


	//   ....[6]....
        /*00f4*/ 	.word	0x000005c0
        /*00f8*/ 	.word	0x000000ff
        /*00fc*/ 	.word	0x00000018
        /*0100*/ 	.short	0x0100
        /*0102*/ 	.byte	0x08
	.zero		1


	//   ....[7]....
        /*0104*/ 	.word	0x000005d0
        /*0108*/ 	.word	0x000000ff
        /*010c*/ 	.word	0x00000068
        /*0110*/ 	.short	0x0100
        /*0112*/ 	.byte	0x08
	.zero		1


	//   ....[8]....
        /*0114*/ 	.word	0x000005e0
        /*0118*/ 	.word	0x000000ff
        /*011c*/ 	.word	0x00000020
        /*0120*/ 	.short	0x0100
        /*0122*/ 	.byte	0x08
	.zero		1


	//   ....[9]....
        /*0124*/ 	.word	0x000005f0
        /*0128*/ 	.word	0x000000ff
        /*012c*/ 	.word	0x00000070
        /*0130*/ 	.short	0x0100
        /*0132*/ 	.byte	0x08
	.zero		1


	//   ....[10]....
        /*0134*/ 	.word	0x00000600
        /*0138*/ 	.word	0x000000ff
        /*013c*/ 	.word	0x00000028
        /*0140*/ 	.short	0x0100
        /*0142*/ 	.byte	0x08
	.zero		1


	//   ....[11]....
        /*0144*/ 	.word	0x00000610
        /*0148*/ 	.word	0x000000ff
        /*014c*/ 	.word	0x00000078
        /*0150*/ 	.short	0x0100
        /*0152*/ 	.byte	0x08
	.zero		1


	//   ....[12]....
        /*0154*/ 	.word	0x00000620
        /*0158*/ 	.word	0x000000ff
        /*015c*/ 	.word	0x00000030
        /*0160*/ 	.short	0x0100
        /*0162*/ 	.byte	0x08
	.zero		1


	//   ....[13]....
        /*0164*/ 	.word	0x00000630
        /*0168*/ 	.word	0x000000ff
        /*016c*/ 	.word	0x00000080
        /*0170*/ 	.short	0x0100
        /*0172*/ 	.byte	0x08
	.zero		1


	//   ....[14]....
        /*0174*/ 	.word	0x00000640
        /*0178*/ 	.word	0x000000ff
        /*017c*/ 	.word	0x00000038
        /*0180*/ 	.short	0x0100
        /*0182*/ 	.byte	0x08
	.zero		1


	//   ....[15]....
        /*0184*/ 	.word	0x00000650
        /*0188*/ 	.word	0x000000ff
        /*018c*/ 	.word	0x00000088
        /*0190*/ 	.short	0x0100
        /*0192*/ 	.byte	0x08
	.zero		1


	//   ....[16]....
        /*0194*/ 	.word	0x00000660
        /*0198*/ 	.word	0x000000ff
        /*019c*/ 	.word	0x00000040
        /*01a0*/ 	.short	0x0100
        /*01a2*/ 	.byte	0x08
	.zero		1


	//   ....[17]....
        /*01a4*/ 	.word	0x00000670
        /*01a8*/ 	.word	0x000000ff
        /*01ac*/ 	.word	0x00000090
        /*01b0*/ 	.short	0x0100
        /*01b2*/ 	.byte	0x08
	.zero		1


	//   ....[18]....
        /*01b4*/ 	.word	0x00000680
        /*01b8*/ 	.word	0x000000ff
        /*01bc*/ 	.word	0x00000048
        /*01c0*/ 	.short	0x0100
        /*01c2*/ 	.byte	0x08
	.zero		1


	//   ....[19]....
        /*01c4*/ 	.word	0x00000690
        /*01c8*/ 	.word	0x000000ff
        /*01cc*/ 	.word	0x00000098
        /*01d0*/ 	.short	0x0100
        /*01d2*/ 	.byte	0x08
	.zero		1


	//   ....[20]....
        /*01d4*/ 	.word	0x000008c0
        /*01d8*/ 	.word	0x000000ff
        /*01dc*/ 	.word	0x000000a0
        /*01e0*/ 	.short	0x0100
        /*01e2*/ 	.byte	0x08
	.zero		1


	//   ....[21]....
        /*01e4*/ 	.word	0x000008d0
        /*01e8*/ 	.word	0x000000ff
        /*01ec*/ 	.word	0x000000c0
        /*01f0*/ 	.short	0x0100
        /*01f2*/ 	.byte	0x08
	.zero		1


	//   ....[22]....
        /*01f4*/ 	.word	0x000008e0
        /*01f8*/ 	.word	0x000000ff
        /*01fc*/ 	.word	0x000000a8
        /*0200*/ 	.short	0x0100
        /*0202*/ 	.byte	0x08
	.zero		1


	//   ....[23]....
        /*0204*/ 	.word	0x000008f0
        /*0208*/ 	.word	0x000000ff
        /*020c*/ 	.word	0x000000c8
        /*0210*/ 	.short	0x0100
        /*0212*/ 	.byte	0x08
	.zero		1


	//   ....[24]....
        /*0214*/ 	.word	0x00000900
        /*0218*/ 	.word	0x000000ff
        /*021c*/ 	.word	0x000000b0
        /*0220*/ 	.short	0x0100
        /*0222*/ 	.byte	0x08
	.zero		1


	//   ....[25]....
        /*0224*/ 	.word	0x00000910
        /*0228*/ 	.word	0x000000ff
        /*022c*/ 	.word	0x000000d0
        /*0230*/ 	.short	0x0100
        /*0232*/ 	.byte	0x08
	.zero		1


	//   ....[26]....
        /*0234*/ 	.word	0x00000920
        /*0238*/ 	.word	0x000000ff
        /*023c*/ 	.word	0x000000b8
        /*0240*/ 	.short	0x0100
        /*0242*/ 	.byte	0x08
	.zero		1


	//   ....[27]....
        /*0244*/ 	.word	0x00000930
        /*0248*/ 	.word	0x000000ff
        /*024c*/ 	.word	0x000000d8
        /*0250*/ 	.short	0x0100
        /*0252*/ 	.byte	0x08
	.zero		1


	//   ....[28]....
        /*0254*/ 	.word	0x00000ca0
        /*0258*/ 	.word	0x000000ff
        /*025c*/ 	.word	0x000000e0
        /*0260*/ 	.short	0x0100
        /*0262*/ 	.byte	0x06
	.zero		1


	//   ....[29]....
        /*0264*/ 	.word	0x00000d20
        /*0268*/ 	.word	0x000000ff
        /*026c*/ 	.word	0x000000e8
        /*0270*/ 	.short	0x0100
        /*0272*/ 	.byte	0x06
	.zero		1


	//   ....[30]....
        /*0274*/ 	.word	0x00001d30
        /*0278*/ 	.word	0x000000ff
        /*027c*/ 	.word	0x00000000
        /*0280*/ 	.short	0x010a
        /*0282*/ 	.byte	0x05
	.zero		1


	//   ....[31]....
        /*0284*/ 	.word	0x00001d70
        /*0288*/ 	.word	0x000000ff
        /*028c*/ 	.word	0x00000000
        /*0290*/ 	.short	0x010a
        /*0292*/ 	.byte	0x05
	.zero		1


	//   ....[32]....
        /*0294*/ 	.word	0x00002770
        /*0298*/ 	.word	0x000000ff
        /*029c*/ 	.word	0x00000000
        /*02a0*/ 	.short	0x010a
        /*02a2*/ 	.byte	0x08
	.zero		1


	//   ....[33]....
        /*02a4*/ 	.word	0x000027b0
        /*02a8*/ 	.word	0x000000ff
        /*02ac*/ 	.word	0x00000000
        /*02b0*/ 	.short	0x010a
        /*02b2*/ 	.byte	0x08
	.zero		1


	//   ....[34]....
        /*02b4*/ 	.word	0x00002ed0
        /*02b8*/ 	.word	0x00000006
        /*02bc*/ 	.word	0x00000000
        /*02c0*/ 	.short	0x0101
        /*02c2*/ 	.byte	0x3f
	.zero		1


	//   ....[35]....
        /*02c4*/ 	.word	0x00003550
        /*02c8*/ 	.word	0x00000000
        /*02cc*/ 	.word	0x00000000
        /*02d0*/ 	.short	0x0101
        /*02d2*/ 	.byte	0x3f
	.zero		1


	//   ....[36]....
        /*02d4*/ 	.word	0x00003d70
        /*02d8*/ 	.word	0x0000000d
        /*02dc*/ 	.word	0x000000a0
        /*02e0*/ 	.short	0x010a
        /*02e2*/ 	.byte	0x3f
	.zero		1


	//   ....[37]....
        /*02e4*/ 	.word	0x00004090
        /*02e8*/ 	.word	0x00000006
        /*02ec*/ 	.word	0x00000000
        /*02f0*/ 	.short	0x0101
        /*02f2*/ 	.byte	0x3f
	.zero		1


	//   ....[38]....
        /*02f4*/ 	.word	0x00006180
        /*02f8*/ 	.word	0x0000001a
        /*02fc*/ 	.word	0x000000a0
        /*0300*/ 	.short	0x010a
        /*0302*/ 	.byte	0x3f
	.zero		1


	//   ....[39]....
        /*0304*/ 	.word	0x000063b0
        /*0308*/ 	.word	0x0000000f
        /*030c*/ 	.word	0x00000000
        /*0310*/ 	.short	0x0101
        /*0312*/ 	.byte	0x3f
	.zero		1


	//   ....[40]....
        /*0314*/ 	.word	0x00008350
        /*0318*/ 	.word	0x00000019
        /*031c*/ 	.word	0x000000a0
        /*0320*/ 	.short	0x010a
        /*0322*/ 	.byte	0x3f
	.zero		1


	//   ....[41]....
        /*0324*/ 	.word	0x00008580
        /*0328*/ 	.word	0x0000000f
        /*032c*/ 	.word	0x00000000
        /*0330*/ 	.short	0x0101
        /*0332*/ 	.byte	0x3f
	.zero		1


	//   ....[42]....
        /*0334*/ 	.word	0x0000a520
        /*0338*/ 	.word	0x00000014
        /*033c*/ 	.word	0x000000a0
        /*0340*/ 	.short	0x010a
        /*0342*/ 	.byte	0x3f
	.zero		1


	//   ....[43]....
        /*0344*/ 	.word	0x0000a770
        /*0348*/ 	.word	0x0000000e
        /*034c*/ 	.word	0x00000000
        /*0350*/ 	.short	0x0101
        /*0352*/ 	.byte	0x3f
	.zero		1


	//   ....[44]....
        /*0354*/ 	.word	0x0000d320
        /*0358*/ 	.word	0x000000ff
        /*035c*/ 	.word	0x000000e8
        /*0360*/ 	.short	0x010a
        /*0362*/ 	.byte	0x04
	.zero		1


	//   ....[45]....
        /*0364*/ 	.word	0x0000d730
        /*0368*/ 	.word	0x000000ff
        /*036c*/ 	.word	0x000000c0
        /*0370*/ 	.short	0x010a
        /*0372*/ 	.byte	0x05
	.zero		1


	//   ....[46]....
        /*0374*/ 	.word	0x0000d820
        /*0378*/ 	.word	0x000000ff
        /*037c*/ 	.word	0x000000a0
        /*0380*/ 	.short	0x010b
        /*0382*/ 	.byte	0x05
	.zero		1


	//   ....[47]....
        /*0384*/ 	.word	0x0000d880
        /*0388*/ 	.word	0x000000ff
        /*038c*/ 	.word	0x00000000
        /*0390*/ 	.short	0x0101
        /*0392*/ 	.byte	0x04
	.zero		1


	//   ....[48]....
        /*0394*/ 	.word	0x0000d8b0
        /*0398*/ 	.word	0x000000ff
        /*039c*/ 	.word	0x000000c8
        /*03a0*/ 	.short	0x010a
        /*03a2*/ 	.byte	0x05
	.zero		1


	//   ....[49]....
        /*03a4*/ 	.word	0x0000d9c0
        /*03a8*/ 	.word	0x000000ff
        /*03ac*/ 	.word	0x000000a8
        /*03b0*/ 	.short	0x010b
        /*03b2*/ 	.byte	0x05
	.zero		1


	//   ....[50]....
        /*03b4*/ 	.word	0x0000da30
        /*03b8*/ 	.word	0x000000ff
        /*03bc*/ 	.word	0x00000000
        /*03c0*/ 	.short	0x0101
        /*03c2*/ 	.byte	0x04
	.zero		1


	//   ....[51]....
        /*03c4*/ 	.word	0x0000da60
        /*03c8*/ 	.word	0x000000ff
        /*03cc*/ 	.word	0x000000d0
        /*03d0*/ 	.short	0x010a
        /*03d2*/ 	.byte	0x05
	.zero		1


	//   ....[52]....
        /*03d4*/ 	.word	0x0000db50
        /*03d8*/ 	.word	0x000000ff
        /*03dc*/ 	.word	0x000000b0
        /*03e0*/ 	.short	0x010b
        /*03e2*/ 	.byte	0x05
	.zero		1


	//   ....[53]....
        /*03e4*/ 	.word	0x0000dbb0
        /*03e8*/ 	.word	0x000000ff
        /*03ec*/ 	.word	0x00000000
        /*03f0*/ 	.short	0x0101
        /*03f2*/ 	.byte	0x04
	.zero		1


	//   ....[54]....
        /*03f4*/ 	.word	0x0000dbe0
        /*03f8*/ 	.word	0x000000ff
        /*03fc*/ 	.word	0x000000d8
        /*0400*/ 	.short	0x010a
        /*0402*/ 	.byte	0x05
	.zero		1


	//   ....[55]....
        /*0404*/ 	.word	0x0000dcf0
        /*0408*/ 	.word	0x000000ff
        /*040c*/ 	.word	0x000000b8
        /*0410*/ 	.short	0x010b
        /*0412*/ 	.byte	0x05
	.zero		1


	//   ....[56]....
        /*0414*/ 	.word	0x0000dde0
        /*0418*/ 	.word	0x000000ff
        /*041c*/ 	.word	0x00000000
        /*0420*/ 	.short	0x0101
        /*0422*/ 	.byte	0x04
	.zero		1


	//   ....[57]....
        /*0424*/ 	.word	0x0000e430
        /*0428*/ 	.word	0x00000003
        /*042c*/ 	.word	0x000000c0
        /*0430*/ 	.short	0x010a
        /*0432*/ 	.byte	0x3f
	.zero		1


	//   ....[58]....
        /*0434*/ 	.word	0x0000e470
        /*0438*/ 	.word	0x00000003
        /*043c*/ 	.word	0x000000c8
        /*0440*/ 	.short	0x010a
        /*0442*/ 	.byte	0x3f
	.zero		1


	//   ....[59]....
        /*0444*/ 	.word	0x0000e4b0
        /*0448*/ 	.word	0x00000003
        /*044c*/ 	.word	0x000000d0
        /*0450*/ 	.short	0x010a
        /*0452*/ 	.byte	0x3f
	.zero		1


	//   ....[60]....
        /*0454*/ 	.word	0x0000e500
        /*0458*/ 	.word	0x00000003
        /*045c*/ 	.word	0x000000d8
        /*0460*/ 	.short	0x010a
        /*0462*/ 	.byte	0x3f
	.zero		1


	//   ....[61]....
        /*0464*/ 	.word	0x0000e860
        /*0468*/ 	.word	0x0000000e
        /*046c*/ 	.word	0x00000050
        /*0470*/ 	.short	0x010a
        /*0472*/ 	.byte	0x3f
	.zero		1


	//   ....[62]....
        /*0474*/ 	.word	0x0000ebc0
        /*0478*/ 	.word	0x00000006
        /*047c*/ 	.word	0x000000e8
        /*0480*/ 	.short	0x0101
        /*0482*/ 	.byte	0x3f
	.zero		1


	//   ....[63]....
        /*0484*/ 	.word	0x0000f320
        /*0488*/ 	.word	0x00000007
        /*048c*/ 	.word	0x00000000
        /*0490*/ 	.short	0x010a
        /*0492*/ 	.byte	0x3f
	.zero		1


	//   ....[64]....
        /*0494*/ 	.word	0x0000f3a0
        /*0498*/ 	.word	0x00000009
        /*049c*/ 	.word	0x00000000
        /*04a0*/ 	.short	0x010a
        /*04a2*/ 	.byte	0x3f
	.zero		1


	//   ....[65]....
        /*04a4*/ 	.word	0x0000f430
        /*04a8*/ 	.word	0x00000006
        /*04ac*/ 	.word	0x00000000
        /*04b0*/ 	.short	0x010a
        /*04b2*/ 	.byte	0x3f
	.zero		1


	//   ....[66]....
        /*04b4*/ 	.word	0x0000f4c0
        /*04b8*/ 	.word	0x00000009
        /*04bc*/ 	.word	0x00000000
        /*04c0*/ 	.short	0x010a
        /*04c2*/ 	.byte	0x3f
	.zero		1


	//   ....[67]....
        /*04c4*/ 	.word	0x0000f550
        /*04c8*/ 	.word	0x00000006
        /*04cc*/ 	.word	0x00000000
        /*04d0*/ 	.short	0x010a
        /*04d2*/ 	.byte	0x3f
	.zero		1


	//   ....[68]....
        /*04d4*/ 	.word	0x0000f5e0
        /*04d8*/ 	.word	0x00000009
        /*04dc*/ 	.word	0x00000000
        /*04e0*/ 	.short	0x010a
        /*04e2*/ 	.byte	0x3f
	.zero		1


	//   ....[69]....
        /*04e4*/ 	.word	0x0000f670
        /*04e8*/ 	.word	0x00000006
        /*04ec*/ 	.word	0x00000000
        /*04f0*/ 	.short	0x010a
        /*04f2*/ 	.byte	0x3f
	.zero		1


	//   ....[70]....
        /*04f4*/ 	.word	0x0000f700
        /*04f8*/ 	.word	0x00000009
        /*04fc*/ 	.word	0x00000000
        /*0500*/ 	.short	0x010a
        /*0502*/ 	.byte	0x3f
	.zero		1


	//   ....[71]....
        /*0504*/ 	.word	0x0000f790
        /*0508*/ 	.word	0x00000006
        /*050c*/ 	.word	0x00000000
        /*0510*/ 	.short	0x010a
        /*0512*/ 	.byte	0x3f
	.zero		1


	//   ....[72]....
        /*0514*/ 	.word	0x0000f820
        /*0518*/ 	.word	0x00000003
        /*051c*/ 	.word	0x00000000
        /*0520*/ 	.short	0x010a
        /*0522*/ 	.byte	0x3f
	.zero		1


	//   ....[73]....
        /*0524*/ 	.word	0x0000f890
        /*0528*/ 	.word	0x00000005
        /*052c*/ 	.word	0x00000000
        /*0530*/ 	.short	0x010a
        /*0532*/ 	.byte	0x3f
	.zero		1


	//   ....[74]....
        /*0534*/ 	.word	0x0000f8f0
        /*0538*/ 	.word	0x00000006
        /*053c*/ 	.word	0x00000000
        /*0540*/ 	.short	0x010a
        /*0542*/ 	.byte	0x3f
	.zero		1


	//   ....[75]....
        /*0544*/ 	.word	0x0000f940
        /*0548*/ 	.word	0x0000000d
        /*054c*/ 	.word	0x000000a0
        /*0550*/ 	.short	0x010a
        /*0552*/ 	.byte	0x3f
	.zero		1


	//   ....[76]....
        /*0554*/ 	.word	0x0000f990
        /*0558*/ 	.word	0x0000001a
        /*055c*/ 	.word	0x000000a0
        /*0560*/ 	.short	0x010a
        /*0562*/ 	.byte	0x3f
	.zero		1


	//   ....[77]....
        /*0564*/ 	.word	0x0000f9e0
        /*0568*/ 	.word	0x00000019
        /*056c*/ 	.word	0x000000a0
        /*0570*/ 	.short	0x010a
        /*0572*/ 	.byte	0x3f
	.zero		1


	//   ....[78]....
        /*0574*/ 	.word	0x0000fa30
        /*0578*/ 	.word	0x00000014
        /*057c*/ 	.word	0x000000a0
        /*0580*/ 	.short	0x010a
        /*0582*/ 	.byte	0x3f
	.zero		1


	//   ....[79]....
        /*0584*/ 	.word	0x0000fa90
        /*0588*/ 	.word	0x00000004
        /*058c*/ 	.word	0x000000e8
        /*0590*/ 	.short	0x010a
        /*0592*/ 	.byte	0x3f
	.zero		1


	//   ....[80]....
        /*0594*/ 	.word	0x0000faf0
        /*0598*/ 	.word	0x00000005
        /*059c*/ 	.word	0x000000c0
        /*05a0*/ 	.short	0x010a
        /*05a2*/ 	.byte	0x3f
	.zero		1


	//   ....[81]....
        /*05a4*/ 	.word	0x0000fb50
        /*05a8*/ 	.word	0x00000005
        /*05ac*/ 	.word	0x000000c8
        /*05b0*/ 	.short	0x010a
        /*05b2*/ 	.byte	0x3f
	.zero		1


	//   ....[82]....
        /*05b4*/ 	.word	0x0000fbb0
        /*05b8*/ 	.word	0x00000005
        /*05bc*/ 	.word	0x000000d0
        /*05c0*/ 	.short	0x010a
        /*05c2*/ 	.byte	0x3f
	.zero		1


	//   ....[83]....
        /*05c4*/ 	.word	0x0000fc10
        /*05c8*/ 	.word	0x00000005
        /*05cc*/ 	.word	0x000000d8
        /*05d0*/ 	.short	0x010a
        /*05d2*/ 	.byte	0x3f
	.zero		1


	//   ....[84]....
        /*05d4*/ 	.word	0x0000fc60
        /*05d8*/ 	.word	0x00000003
        /*05dc*/ 	.word	0x000000c0
        /*05e0*/ 	.short	0x010a
        /*05e2*/ 	.byte	0x3f
	.zero		1


	//   ....[85]....
        /*05e4*/ 	.word	0x0000fcb0
        /*05e8*/ 	.word	0x00000003
        /*05ec*/ 	.word	0x000000c8
        /*05f0*/ 	.short	0x010a
        /*05f2*/ 	.byte	0x3f
	.zero		1


	//   ....[86]....
        /*05f4*/ 	.word	0x0000fd00
        /*05f8*/ 	.word	0x00000003
        /*05fc*/ 	.word	0x000000d0
        /*0600*/ 	.short	0x010a
        /*0602*/ 	.byte	0x3f
	.zero		1


	//   ....[87]....
        /*0604*/ 	.word	0x0000fdd0
        /*0608*/ 	.word	0x0000000e
        /*060c*/ 	.word	0x00000050
        /*0610*/ 	.short	0x010a
        /*0612*/ 	.byte	0x3f
	.zero		1


	//   ....[88]....
        /*0614*/ 	.word	0x0000fea0
        /*0618*/ 	.word	0x00000007
        /*061c*/ 	.word	0x00000000
        /*0620*/ 	.short	0x010a
        /*0622*/ 	.byte	0x3f
	.zero		1


	//   ....[89]....
        /*0624*/ 	.word	0x0000fef0
        /*0628*/ 	.word	0x00000009
        /*062c*/ 	.word	0x00000000
        /*0630*/ 	.short	0x010a
        /*0632*/ 	.byte	0x3f
	.zero		1


	//   ....[90]....
        /*0634*/ 	.word	0x0000ff40
        /*0638*/ 	.word	0x00000006
        /*063c*/ 	.word	0x00000000
        /*0640*/ 	.short	0x010a
        /*0642*/ 	.byte	0x3f
	.zero		1


	//   ....[91]....
        /*0644*/ 	.word	0x0000ff90
        /*0648*/ 	.word	0x00000009
        /*064c*/ 	.word	0x00000000
        /*0650*/ 	.short	0x010a
        /*0652*/ 	.byte	0x3f
	.zero		1


	//   ....[92]....
        /*0654*/ 	.word	0x0000ffe0
        /*0658*/ 	.word	0x00000006
        /*065c*/ 	.word	0x00000000
        /*0660*/ 	.short	0x010a
        /*0662*/ 	.byte	0x3f
	.zero		1


	//   ....[93]....
        /*0664*/ 	.word	0x00010030
        /*0668*/ 	.word	0x00000009
        /*066c*/ 	.word	0x00000000
        /*0670*/ 	.short	0x010a
        /*0672*/ 	.byte	0x3f
	.zero		1


	//   ....[94]....
        /*0674*/ 	.word	0x00010080
        /*0678*/ 	.word	0x00000006
        /*067c*/ 	.word	0x00000000
        /*0680*/ 	.short	0x010a
        /*0682*/ 	.byte	0x3f
	.zero		1


	//   ....[95]....
        /*0684*/ 	.word	0x000100d0
        /*0688*/ 	.word	0x00000009
        /*068c*/ 	.word	0x00000000
        /*0690*/ 	.short	0x010a
        /*0692*/ 	.byte	0x3f
	.zero		1


	//   ....[96]....
        /*0694*/ 	.word	0x00010120
        /*0698*/ 	.word	0x00000006
        /*069c*/ 	.word	0x00000000
        /*06a0*/ 	.short	0x010a
        /*06a2*/ 	.byte	0x3f
	.zero		1


	//----- nvinfo : EIATTR_NUM_MBARRIERS
	.align		4
.L_36:
        /*06a4*/ 	.byte	0x03, 0x38
        /*06a6*/ 	.short	0x001e


	//----- nvinfo : EIATTR_EXIT_INSTR_OFFSETS
	.align		4
        /*06a8*/ 	.byte	0x04, 0x1c
        /*06aa*/ 	.short	(.L_38 - .L_37)


	//   ....[0]....
.L_37:
        /*06ac*/ 	.word	0x00000f50


	//   ....[1]....
        /*06b0*/ 	.word	0x000016a0


	//   ....[2]....
        /*06b4*/ 	.word	0x0000cd20


	//   ....[3]....
        /*06b8*/ 	.word	0x0000d280


	//   ....[4]....
        /*06bc*/ 	.word	0x0000d2b0


	//   ....[5]....
        /*06c0*/ 	.word	0x0000e550


	//   ....[6]....
        /*06c4*/ 	.word	0x0000f870


	//----- nvinfo : EIATTR_MAX_THREADS
	.align		4
.L_38:
        /*06c8*/ 	.byte	0x04, 0x05
        /*06ca*/ 	.short	(.L_40 - .L_39)
.L_39:
        /*06cc*/ 	.word	0x00000180
        /*06d0*/ 	.word	0x00000001
        /*06d4*/ 	.word	0x00000001


	//----- nvinfo : EIATTR_CRS_STACK_SIZE
	.align		4
.L_40:
        /*06d8*/ 	.byte	0x04, 0x1e
        /*06da*/ 	.short	(.L_42 - .L_41)
.L_41:
        /*06dc*/ 	.word	0x00000000


	//----- nvinfo : EIATTR_CBANK_PARAM_SIZE
	.align		4
.L_42:
        /*06e0*/ 	.byte	0x03, 0x19
        /*06e2*/ 	.short	0x0770


	//----- nvinfo : EIATTR_PARAM_CBANK
	.align		4
        /*06e4*/ 	.byte	0x04, 0x0a
        /*06e6*/ 	.short	(.L_44 - .L_43)
	.align		4
.L_43:
        /*06e8*/ 	.word	index@(.nv.constant0._ZN7cutlass13device_kernelINS_4gemm6kernel13GemmUniversalIN4cute5tupleIJiiiiEEENS1_10collective13CollectiveMmaINS1_37MainloopSm90TmaGmmaWarpSpecializedFP8ILi10ENS5_IJNS4_1CILi2EEENSA_ILi1EEESC_EEENS1_35KernelTmaWarpSpecializedCooperativeEEENS5_IJNSA_ILi256EEENSA_ILi64EEESH_EEENS_12float_e4m3_tENS5_IJlSC_lEEESJ_SK_NS4_8TiledMMAINS4_8MMA_AtomIJNS4_4SM904GMMA30MMA_64x64x32_F32E4M3E4M3_SS_TNILNSO_7ScaleInE1ELSQ_1EEEEEENS4_6LayoutISD_NS5_IJSC_NSA_ILi0EEESU_EEEEENS5_IJNS4_10UnderscoreESX_SX_EEEEENS4_13SM90_TMA_LOADENS4_14ComposedLayoutINS4_7SwizzleILi2ELi4ELi3EEENS4_18smem_ptr_flag_bitsILi8EEENST_INS5_IJNSA_ILi8EEESH_EEENS5_IJSH_SC_EEEEEEEvNS4_8identityENS4_23SM90_TMA_LOAD_MULTICASTES1A_vS1B_EENS_8epilogue10collective18CollectiveEpilogueINS1E_22Sm90TmaWarpSpecializedILi4ELi2ELi16ELb0ELb0EEEJSI_NS5_IJNSA_ILi128EEENSA_ILi32EEEEEESJ_SK_SJ_SK_NS1E_6fusion15FusionCallbacksIS1I_NS1M_13LinCombEltActINS1E_6thread4GELUESJ_fSJ_fLNS_15FloatRoundStyleE2EEESI_S1L_JEEES10_NS11_INS12_ILi1ELi4ELi3EEES15_NST_INS5_IJS16_S1K_EEENS5_IJS1K_SC_EEEEEEENS4_39AutoVectorizingCopyWithAssumedAlignmentILi128EEENS4_14SM90_TMA_STOREES1Y_S20_NS4_9Copy_AtomIJNS4_17SM90_U32x4_STSM_NENS_6half_tEEEEvEEEvvEEEEvNT_6ParamsE)
        /*06ec*/ 	.short	0x0210
        /*06ee*/ 	.short	0x0770


	//----- nvinfo : EIATTR_SW_WAR
	.align		4
.L_44:
        /*06f0*/ 	.byte	0x04, 0x36
        /*06f2*/ 	.short	(.L_46 - .L_45)
.L_45:
        /*06f4*/ 	.word	0x00000008
.L_46:


//--------------------- .nv.callgraph             --------------------------
	.section	.nv.callgraph,"",@"SHT_CUDA_CALLGRAPH"
	.align	4
	.sectionentsize	8
	.align		4
        /*0000*/ 	.word	0x00000000
	.align		4
        /*0004*/ 	.word	0xffffffff
	.align		4
        /*0008*/ 	.word	index@(_ZN7cutlass13device_kernelINS_4gemm6kernel13GemmUniversalIN4cute5tupleIJiiiiEEENS1_10collective13CollectiveMmaINS1_37MainloopSm90TmaGmmaWarpSpecializedFP8ILi10ENS5_IJNS4_1CILi2EEENSA_ILi1EEESC_EEENS1_35KernelTmaWarpSpecializedCooperativeEEENS5_IJNSA_ILi256EEENSA_ILi64EEESH_EEENS_12float_e4m3_tENS5_IJlSC_lEEESJ_SK_NS4_8TiledMMAINS4_8MMA_AtomIJNS4_4SM904GMMA30MMA_64x64x32_F32E4M3E4M3_SS_TNILNSO_7ScaleInE1ELSQ_1EEEEEENS4_6LayoutISD_NS5_IJSC_NSA_ILi0EEESU_EEEEENS5_IJNS4_10UnderscoreESX_SX_EEEEENS4_13SM90_TMA_LOADENS4_14ComposedLayoutINS4_7SwizzleILi2ELi4ELi3EEENS4_18smem_ptr_flag_bitsILi8EEENST_INS5_IJNSA_ILi8EEESH_EEENS5_IJSH_SC_EEEEEEEvNS4_8identityENS4_23SM90_TMA_LOAD_MULTICASTES1A_vS1B_EENS_8epilogue10collective18CollectiveEpilogueINS1E_22Sm90TmaWarpSpecializedILi4ELi2ELi16ELb0ELb0EEEJSI_NS5_IJNSA_ILi128EEENSA_ILi32EEEEEESJ_SK_SJ_SK_NS1E_6fusion15FusionCallbacksIS1I_NS1M_13LinCombEltActINS1E_6thread4GELUESJ_fSJ_fLNS_15FloatRoundStyleE2EEESI_S1L_JEEES10_NS11_INS12_ILi1ELi4ELi3EEES15_NST_INS5_IJS16_S1K_EEENS5_IJS1K_SC_EEEEEEENS4_39AutoVectorizingCopyWithAssumedAlignmentILi128EEENS4_14SM90_TMA_STOREES1Y_S20_NS4_9Copy_AtomIJNS4_17SM90_U32x4_STSM_NENS_6half_tEEEEvEEEvvEEEEvNT_6ParamsE)
	.align		4
        /*000c*/ 	.word	index@(__assertfail)
	.align		4
        /*0010*/ 	.word	0x00000000
	.align		4
        /*0014*/ 	.word	0xfffffffe
	.align		4
        /*0018*/ 	.word	0x00000000
	.align		4
        /*001c*/ 	.word	0xfffffffd
	.align		4
        /*0020*/ 	.word	0x00000000
	.align		4
        /*0024*/ 	.word	0xfffffffc


//--------------------- .nv.constant4             --------------------------
	.section	.nv.constant4,"a",@progbits
	.align	8
	.align		8
.nv.constant4:
        /*0000*/ 	.dword	__assertfail
	.align		8
        /*0008*/ 	.dword	__unnamed_1
	.align		8
        /*0010*/ 	.dword	__unnamed_2
	.align		8
        /*0018*/ 	.dword	_ZN39_INTERNAL_9c54c90b_4_k_cu_8510fa91_37924cuda3std3__45__cpo5beginE
	.align		8
        /*0020*/ 	.dword	_ZN39_INTERNAL_9c54c90b_4_k_cu_8510fa91_37924cuda3std3__45__cpo3endE
	.align		8
        /*0028*/ 	.dword	_ZN39_INTERNAL_9c54c90b_4_k_cu_8510fa91_37924cuda3std3__45__cpo6cbeginE
	.align		8
        /*0030*/ 	.dword	_ZN39_INTERNAL_9c54c90b_4_k_cu_8510fa91_37924cuda3std3__45__cpo4cendE
	.align		8
        /*0038*/ 	.dword	_ZN39_INTERNAL_9c54c90b_4_k_cu_8510fa91_37924cuda3std3__441_GLOBAL__N__9c54c90b_4_k_cu_8510fa91_37926ignoreE
	.align		8
        /*0040*/ 	.dword	_ZN39_INTERNAL_9c54c90b_4_k_cu_8510fa91_37924cuda3std3__419piecewise_constructE
	.align		8
        /*0048*/ 	.dword	_ZN39_INTERNAL_9c54c90b_4_k_cu_8510fa91_37924cuda3std3__48in_placeE
	.align		8
        /*0050*/ 	.dword	_ZN39_INTERNAL_9c54c90b_4_k_cu_8510fa91_37924cuda3std6ranges3__45__cpo4swapE
	.align		8
        /*0058*/ 	.dword	_ZN39_INTERNAL_9c54c90b_4_k_cu_8510fa91_37924cuda3std6ranges3__45__cpo9iter_moveE
	.align		8
        /*0060*/ 	.dword	_ZN39_INTERNAL_9c54c90b_4_k_cu_8510fa91_37924cute7productE
	.align		8
        /*0068*/ 	.dword	_ZN39_INTERNAL_9c54c90b_4_k_cu_8510fa91_37924cute1_E
	.align		8
        /*0070*/ 	.dword	$str$24
	.align		8
        /*0078*/ 	.dword	$str$25


//--------------------- .text._ZN7cutlass13device_kernelINS_4gemm6kernel13GemmUniversalIN4cute5tupleIJiiiiEEENS1_10collective13CollectiveMmaINS1_37MainloopSm90TmaGmmaWarpSpecializedFP8ILi10ENS5_IJNS4_1CILi2EEENSA_ILi1EEESC_EEENS1_35KernelTmaWarpSpecializedCooperativeEEENS5_IJNSA_ILi256EEENSA_ILi64EEESH_EEENS_12float_e4m3_tENS5_IJlSC_lEEESJ_SK_NS4_8TiledMMAINS4_8MMA_AtomIJNS4_4SM904GMMA30MMA_64x64x32_F32E4M3E4M3_SS_TNILNSO_7ScaleInE1ELSQ_1EEEEEENS4_6LayoutISD_NS5_IJSC_NSA_ILi0EEESU_EEEEENS5_IJNS4_10UnderscoreESX_SX_EEEEENS4_13SM90_TMA_LOADENS4_14ComposedLayoutINS4_7SwizzleILi2ELi4ELi3EEENS4_18smem_ptr_flag_bitsILi8EEENST_INS5_IJNSA_ILi8EEESH_EEENS5_IJSH_SC_EEEEEEEvNS4_8identityENS4_23SM90_TMA_LOAD_MULTICASTES1A_vS1B_EENS_8epilogue10collective18CollectiveEpilogueINS1E_22Sm90TmaWarpSpecializedILi4ELi2ELi16ELb0ELb0EEEJSI_NS5_IJNSA_ILi128EEENSA_ILi32EEEEEESJ_SK_SJ_SK_NS1E_6fusion15FusionCallbacksIS1I_NS1M_13LinCombEltActINS1E_6thread4GELUESJ_fSJ_fLNS_15FloatRoundStyleE2EEESI_S1L_JEEES10_NS11_INS12_ILi1ELi4ELi3EEES15_NST_INS5_IJS16_S1K_EEENS5_IJS1K_SC_EEEEEEENS4_39AutoVectorizingCopyWithAssumedAlignmentILi128EEENS4_14SM90_TMA_STOREES1Y_S20_NS4_9Copy_AtomIJNS4_17SM90_U32x4_STSM_NENS_6half_tEEEEvEEEvvEEEEvNT_6ParamsE --------------------------
	.section	.text._ZN7cutlass13device_kernelINS_4gemm6kernel13GemmUniversalIN4cute5tupleIJiiiiEEENS1_10collective13CollectiveMmaINS1_37MainloopSm90TmaGmmaWarpSpecializedFP8ILi10ENS5_IJNS4_1CILi2EEENSA_ILi1EEESC_EEENS1_35KernelTmaWarpSpecializedCooperativeEEENS5_IJNSA_ILi256EEENSA_ILi64EEESH_EEENS_12float_e4m3_tENS5_IJlSC_lEEESJ_SK_NS4_8TiledMMAINS4_8MMA_AtomIJNS4_4SM904GMMA30MMA_64x64x32_F32E4M3E4M3_SS_TNILNSO_7ScaleInE1ELSQ_1EEEEEENS4_6LayoutISD_NS5_IJSC_NSA_ILi0EEESU_EEEEENS5_IJNS4_10UnderscoreESX_SX_EEEEENS4_13SM90_TMA_LOADENS4_14ComposedLayoutINS4_7SwizzleILi2ELi4ELi3EEENS4_18smem_ptr_flag_bitsILi8EEENST_INS5_IJNSA_ILi8EEESH_EEENS5_IJSH_SC_EEEEEEEvNS4_8identityENS4_23SM90_TMA_LOAD_MULTICASTES1A_vS1B_EENS_8epilogue10collective18CollectiveEpilogueINS1E_22Sm90TmaWarpSpecializedILi4ELi2ELi16ELb0ELb0EEEJSI_NS5_IJNSA_ILi128EEENSA_ILi32EEEEEESJ_SK_SJ_SK_NS1E_6fusion15FusionCallbacksIS1I_NS1M_13LinCombEltActINS1E_6thread4GELUESJ_fSJ_fLNS_15FloatRoundStyleE2EEESI_S1L_JEEES10_NS11_INS12_ILi1ELi4ELi3EEES15_NST_INS5_IJS16_S1K_EEENS5_IJS1K_SC_EEEEEEENS4_39AutoVectorizingCopyWithAssumedAlignmentILi128EEENS4_14SM90_TMA_STOREES1Y_S20_NS4_9Copy_AtomIJNS4_17SM90_U32x4_STSM_NENS_6half_tEEEEvEEEvvEEEEvNT_6ParamsE,"ax",@progbits
	.align	128
.text._ZN7cutlass13device_kernelINS_4gemm6kernel13GemmUniversalIN4cute5tupleIJiiiiEEENS1_10collective13CollectiveMmaINS1_37MainloopSm90TmaGmmaWarpSpecializedFP8ILi10ENS5_IJNS4_1CILi2EEENSA_ILi1EEESC_EEENS1_35KernelTmaWarpSpecializedCooperativeEEENS5_IJNSA_ILi256EEENSA_ILi64EEESH_EEENS_12float_e4m3_tENS5_IJlSC_lEEESJ_SK_NS4_8TiledMMAINS4_8MMA_AtomIJNS4_4SM904GMMA30MMA_64x64x32_F32E4M3E4M3_SS_TNILNSO_7ScaleInE1ELSQ_1EEEEEENS4_6LayoutISD_NS5_IJSC_NSA_ILi0EEESU_EEEEENS5_IJNS4_10UnderscoreESX_SX_EEEEENS4_13SM90_TMA_LOADENS4_14ComposedLayoutINS4_7SwizzleILi2ELi4ELi3EEENS4_18smem_ptr_flag_bitsILi8EEENST_INS5_IJNSA_ILi8EEESH_EEENS5_IJSH_SC_EEEEEEEvNS4_8identityENS4_23SM90_TMA_LOAD_MULTICASTES1A_vS1B_EENS_8epilogue10collective18CollectiveEpilogueINS1E_22Sm90TmaWarpSpecializedILi4ELi2ELi16ELb0ELb0EEEJSI_NS5_IJNSA_ILi128EEENSA_ILi32EEEEEESJ_SK_SJ_SK_NS1E_6fusion15FusionCallbacksIS1I_NS1M_13LinCombEltActINS1E_6thread4GELUESJ_fSJ_fLNS_15FloatRoundStyleE2EEESI_S1L_JEEES10_NS11_INS12_ILi1ELi4ELi3EEES15_NST_INS5_IJS16_S1K_EEENS5_IJS1K_SC_EEEEEEENS4_39AutoVectorizingCopyWithAssumedAlignmentILi128EEENS4_14SM90_TMA_STOREES1Y_S20_NS4_9Copy_AtomIJNS4_17SM90_U32x4_STSM_NENS_6half_tEEEEvEEEvvEEEEvNT_6ParamsE:
        .type           _ZN7cutlass13device_kernelINS_4gemm6kernel13GemmUniversalIN4cute5tupleIJiiiiEEENS1_10collective13CollectiveMmaINS1_37MainloopSm90TmaGmmaWarpSpecializedFP8ILi10ENS5_IJNS4_1CILi2EEENSA_ILi1EEESC_EEENS1_35KernelTmaWarpSpecializedCooperativeEEENS5_IJNSA_ILi256EEENSA_ILi64EEESH_EEENS_12float_e4m3_tENS5_IJlSC_lEEESJ_SK_NS4_8TiledMMAINS4_8MMA_AtomIJNS4_4SM904GMMA30MMA_64x64x32_F32E4M3E4M3_SS_TNILNSO_7ScaleInE1ELSQ_1EEEEEENS4_6LayoutISD_NS5_IJSC_NSA_ILi0EEESU_EEEEENS5_IJNS4_10UnderscoreESX_SX_EEEEENS4_13SM90_TMA_LOADENS4_14ComposedLayoutINS4_7SwizzleILi2ELi4ELi3EEENS4_18smem_ptr_flag_bitsILi8EEENST_INS5_IJNSA_ILi8EEESH_EEENS5_IJSH_SC_EEEEEEEvNS4_8identityENS4_23SM90_TMA_LOAD_MULTICASTES1A_vS1B_EENS_8epilogue10collective18CollectiveEpilogueINS1E_22Sm90TmaWarpSpecializedILi4ELi2ELi16ELb0ELb0EEEJSI_NS5_IJNSA_ILi128EEENSA_ILi32EEEEEESJ_SK_SJ_SK_NS1E_6fusion15FusionCallbacksIS1I_NS1M_13LinCombEltActINS1E_6thread4GELUESJ_fSJ_fLNS_15FloatRoundStyleE2EEESI_S1L_JEEES10_NS11_INS12_ILi1ELi4ELi3EEES15_NST_INS5_IJS16_S1K_EEENS5_IJS1K_SC_EEEEEEENS4_39AutoVectorizingCopyWithAssumedAlignmentILi128EEENS4_14SM90_TMA_STOREES1Y_S20_NS4_9Copy_AtomIJNS4_17SM90_U32x4_STSM_NENS_6half_tEEEEvEEEvvEEEEvNT_6ParamsE,@function
        .size           _ZN7cutlass13device_kernelINS_4gemm6kernel13GemmUniversalIN4cute5tupleIJiiiiEEENS1_10collective13CollectiveMmaINS1_37MainloopSm90TmaGmmaWarpSpecializedFP8ILi10ENS5_IJNS4_1CILi2EEENSA_ILi1EEESC_EEENS1_35KernelTmaWarpSpecializedCooperativeEEENS5_IJNSA_ILi256EEENSA_ILi64EEESH_EEENS_12float_e4m3_tENS5_IJlSC_lEEESJ_SK_NS4_8TiledMMAINS4_8MMA_AtomIJNS4_4SM904GMMA30MMA_64x64x32_F32E4M3E4M3_SS_TNILNSO_7ScaleInE1ELSQ_1EEEEEENS4_6LayoutISD_NS5_IJSC_NSA_ILi0EEESU_EEEEENS5_IJNS4_10UnderscoreESX_SX_EEEEENS4_13SM90_TMA_LOADENS4_14ComposedLayoutINS4_7SwizzleILi2ELi4ELi3EEENS4_18smem_ptr_flag_bitsILi8EEENST_INS5_IJNSA_ILi8EEESH_EEENS5_IJSH_SC_EEEEEEEvNS4_8identityENS4_23SM90_TMA_LOAD_MULTICASTES1A_vS1B_EENS_8epilogue10collective18CollectiveEpilogueINS1E_22Sm90TmaWarpSpecializedILi4ELi2ELi16ELb0ELb0EEEJSI_NS5_IJNSA_ILi128EEENSA_ILi32EEEEEESJ_SK_SJ_SK_NS1E_6fusion15FusionCallbacksIS1I_NS1M_13LinCombEltActINS1E_6thread4GELUESJ_fSJ_fLNS_15FloatRoundStyleE2EEESI_S1L_JEEES10_NS11_INS12_ILi1ELi4ELi3EEES15_NST_INS5_IJS16_S1K_EEENS5_IJS1K_SC_EEEEEEENS4_39AutoVectorizingCopyWithAssumedAlignmentILi128EEENS4_14SM90_TMA_STOREES1Y_S20_NS4_9Copy_AtomIJNS4_17SM90_U32x4_STSM_NENS_6half_tEEEEvEEEvvEEEEvNT_6ParamsE,(.L_x_206 - _ZN7cutlass13device_kernelINS_4gemm6kernel13GemmUniversalIN4cute5tupleIJiiiiEEENS1_10collective13CollectiveMmaINS1_37MainloopSm90TmaGmmaWarpSpecializedFP8ILi10ENS5_IJNS4_1CILi2EEENSA_ILi1EEESC_EEENS1_35KernelTmaWarpSpecializedCooperativeEEENS5_IJNSA_ILi256EEENSA_ILi64EEESH_EEENS_12float_e4m3_tENS5_IJlSC_lEEESJ_SK_NS4_8TiledMMAINS4_8MMA_AtomIJNS4_4SM904GMMA30MMA_64x64x32_F32E4M3E4M3_SS_TNILNSO_7ScaleInE1ELSQ_1EEEEEENS4_6LayoutISD_NS5_IJSC_NSA_ILi0EEESU_EEEEENS5_IJNS4_10UnderscoreESX_SX_EEEEENS4_13SM90_TMA_LOADENS4_14ComposedLayoutINS4_7SwizzleILi2ELi4ELi3EEENS4_18smem_ptr_flag_bitsILi8EEENST_INS5_IJNSA_ILi8EEESH_EEENS5_IJSH_SC_EEEEEEEvNS4_8identityENS4_23SM90_TMA_LOAD_MULTICASTES1A_vS1B_EENS_8epilogue10collective18CollectiveEpilogueINS1E_22Sm90TmaWarpSpecializedILi4ELi2ELi16ELb0ELb0EEEJSI_NS5_IJNSA_ILi128EEENSA_ILi32EEEEEESJ_SK_SJ_SK_NS1E_6fusion15FusionCallbacksIS1I_NS1M_13LinCombEltActINS1E_6thread4GELUESJ_fSJ_fLNS_15FloatRoundStyleE2EEESI_S1L_JEEES10_NS11_INS12_ILi1ELi4ELi3EEES15_NST_INS5_IJS16_S1K_EEENS5_IJS1K_SC_EEEEEEENS4_39AutoVectorizingCopyWithAssumedAlignmentILi128EEENS4_14SM90_TMA_STOREES1Y_S20_NS4_9Copy_AtomIJNS4_17SM90_U32x4_STSM_NENS_6half_tEEEEvEEEvvEEEEvNT_6ParamsE)
        .other          _ZN7cutlass13device_kernelINS_4gemm6kernel13GemmUniversalIN4cute5tupleIJiiiiEEENS1_10collective13CollectiveMmaINS1_37MainloopSm90TmaGmmaWarpSpecializedFP8ILi10ENS5_IJNS4_1CILi2EEENSA_ILi1EEESC_EEENS1_35KernelTmaWarpSpecializedCooperativeEEENS5_IJNSA_ILi256EEENSA_ILi64EEESH_EEENS_12float_e4m3_tENS5_IJlSC_lEEESJ_SK_NS4_8TiledMMAINS4_8MMA_AtomIJNS4_4SM904GMMA30MMA_64x64x32_F32E4M3E4M3_SS_TNILNSO_7ScaleInE1ELSQ_1EEEEEENS4_6LayoutISD_NS5_IJSC_NSA_ILi0EEESU_EEEEENS5_IJNS4_10UnderscoreESX_SX_EEEEENS4_13SM90_TMA_LOADENS4_14ComposedLayoutINS4_7SwizzleILi2ELi4ELi3EEENS4_18smem_ptr_flag_bitsILi8EEENST_INS5_IJNSA_ILi8EEESH_EEENS5_IJSH_SC_EEEEEEEvNS4_8identityENS4_23SM90_TMA_LOAD_MULTICASTES1A_vS1B_EENS_8epilogue10collective18CollectiveEpilogueINS1E_22Sm90TmaWarpSpecializedILi4ELi2ELi16ELb0ELb0EEEJSI_NS5_IJNSA_ILi128EEENSA_ILi32EEEEEESJ_SK_SJ_SK_NS1E_6fusion15FusionCallbacksIS1I_NS1M_13LinCombEltActINS1E_6thread4GELUESJ_fSJ_fLNS_15FloatRoundStyleE2EEESI_S1L_JEEES10_NS11_INS12_ILi1ELi4ELi3EEES15_NST_INS5_IJS16_S1K_EEENS5_IJS1K_SC_EEEEEEENS4_39AutoVectorizingCopyWithAssumedAlignmentILi128EEENS4_14SM90_TMA_STOREES1Y_S20_NS4_9Copy_AtomIJNS4_17SM90_U32x4_STSM_NENS_6half_tEEEEvEEEvvEEEEvNT_6ParamsE,@"STO_CUDA_ENTRY STV_DEFAULT"
_ZN7cutlass13device_kernelINS_4gemm6kernel13GemmUniversalIN4cute5tupleIJiiiiEEENS1_10collective13CollectiveMmaINS1_37MainloopSm90TmaGmmaWarpSpecializedFP8ILi10ENS5_IJNS4_1CILi2EEENSA_ILi1EEESC_EEENS1_35KernelTmaWarpSpecializedCooperativeEEENS5_IJNSA_ILi256EEENSA_ILi64EEESH_EEENS_12float_e4m3_tENS5_IJlSC_lEEESJ_SK_NS4_8TiledMMAINS4_8MMA_AtomIJNS4_4SM904GMMA30MMA_64x64x32_F32E4M3E4M3_SS_TNILNSO_7ScaleInE1ELSQ_1EEEEEENS4_6LayoutISD_NS5_IJSC_NSA_ILi0EEESU_EEEEENS5_IJNS4_10UnderscoreESX_SX_EEEEENS4_13SM90_TMA_LOADENS4_14ComposedLayoutINS4_7SwizzleILi2ELi4ELi3EEENS4_18smem_ptr_flag_bitsILi8EEENST_INS5_IJNSA_ILi8EEESH_EEENS5_IJSH_SC_EEEEEEEvNS4_8identityENS4_23SM90_TMA_LOAD_MULTICASTES1A_vS1B_EENS_8epilogue10collective18CollectiveEpilogueINS1E_22Sm90TmaWarpSpecializedILi4ELi2ELi16ELb0ELb0EEEJSI_NS5_IJNSA_ILi128EEENSA_ILi32EEEEEESJ_SK_SJ_SK_NS1E_6fusion15FusionCallbacksIS1I_NS1M_13LinCombEltActINS1E_6thread4GELUESJ_fSJ_fLNS_15FloatRoundStyleE2EEESI_S1L_JEEES10_NS11_INS12_ILi1ELi4ELi3EEES15_NST_INS5_IJS16_S1K_EEENS5_IJS1K_SC_EEEEEEENS4_39AutoVectorizingCopyWithAssumedAlignmentILi128EEENS4_14SM90_TMA_STOREES1Y_S20_NS4_9Copy_AtomIJNS4_17SM90_U32x4_STSM_NENS_6half_tEEEEvEEEvvEEEEvNT_6ParamsE:
[----:B------:R-:W1:Y:S01]  /*0000*/  LDC R1, c[0x0][0x28] ;  /* 0x00000a00ff017b82 */ /* 0x000e620000000800 */
[----:B------:R-:W2:Y:S07]  /*0010*/  S2R R18, SR_TID.X ;  /* 0x0000000000127919 */ /* 0x000eae0000002100 */
[----:B------:R-:W3:Y:S01]  /*0020*/  LDC.64 R8, c[0x0][0x588] ;  /* 0x00016200ff087b82 */ /* 0x000ee20000000a00 */
[----:B------:R-:W-:Y:S01]  /*0030*/  ELECT P0, URZ, PT ;  /* 0x00000000003f782f */ /* 0x000fe20003800000 */
[----:B------:R-:W-:Y:S01]  /*0040*/  BSSY B0, `(.L_x_0) ;  /* 0x0000016000007945 */ /* 0x000fe20003800000 */
[----:B--2---:R-:W-:-:S02]  /*0050*/  SHF.R.U32.HI R0, RZ, 0x5, R18 ;  /* 0x00000005ff007819 */ /* 0x004fc40000011612 */
[----:B------:R-:W-:-:S03]  /*0060*/  SHF.R.U32.HI R4, RZ, 0x7, R18 ;  /* 0x00000007ff047819 */ /* 0x000fc60000011612 */
[----:B------:R-:W2:Y:S04]  /*0070*/  SHFL.IDX PT, R3, R0, RZ, 0x1f ;  /* 0x00001fff00037589 */ /* 0x000ea800000e0000 */
[----:B------:R4:W1:Y:S01]  /*0080*/  SHFL.IDX PT, R6, R4, RZ, 0x1f ;  /* 0x00001fff04067589 */ /* 0x00086200000e0000 */
[----:B--2---:R-:W-:Y:S02]  /*0090*/  ISETP.NE.OR P0, PT, R3, RZ, !P0 ;  /* 0x000000ff0300720c */ /* 0x004fe40004705670 */
[----:B------:R-:W-:-:S11]  /*00a0*/  SHF.R.S32.HI R2, RZ, 0x1f, R3 ;  /* 0x0000001fff027819 */ /* 0x000fd60000011403 */
[----:B-1-34-:R-:W-:Y:S05]  /*00b0*/  @P0 BRA `(.L_x_1) ;  /* 0x0000000000380947 */ /* 0x01afea0003800000 */
[----:B------:R-:W-:Y:S02]  /*00c0*/  ULDC.64 UR4, c[0x0][0x198] ;  /* 0x0000660000047ab9 */ /* 0x000fe40000000a00 */
[----:B------:R-:W-:Y:S02]  /*00d0*/  UIADD3 UR6, UP0, UR4, 0xf0, URZ ;  /* 0x000000f004067890 */ /* 0x000fe4000ff1e03f */
[----:B------:R-:W-:Y:S02]  /*00e0*/  UIADD3 UR8, UP1, UR4, 0x1f0, URZ ;  /* 0x000001f004087890 */ /* 0x000fe4000ff3e03f */
[----:B------:R-:W-:Y:S02]  /*00f0*/  UIADD3 UR10, UP2, UR4, 0x3f0, URZ ;  /* 0x000003f0040a7890 */ /* 0x000fe4000ff5e03f */
[----:B------:R-:W-:Y:S02]  /*0100*/  UIADD3 UR4, UP3, UR4, 0x4f0, URZ ;  /* 0x000004f004047890 */ /* 0x000fe4000ff7e03f */
[----:B------:R-:W-:-:S02]  /*0110*/  UIADD3.X UR7, URZ, UR5, URZ, UP0, !UPT ;  /* 0x000000053f077290 */ /* 0x000fc400087fe43f */
[----:B------:R-:W-:Y:S02]  /*0120*/  UIADD3.X UR9, URZ, UR5, URZ, UP1, !UPT ;  /* 0x000000053f097290 */ /* 0x000fe40008ffe43f */
[----:B------:R-:W-:Y:S02]  /*0130*/  UIADD3.X UR11, URZ, UR5, URZ, UP2, !UPT ;  /* 0x000000053f0b7290 */ /* 0x000fe400097fe43f */
[----:B------:R-:W-:-:S03]  /*0140*/  UIADD3.X UR5, URZ, UR5, URZ, UP3, !UPT ;  /* 0x000000053f057290 */ /* 0x000fc60009ffe43f */
[----:B------:R1:W-:Y:S02]  /*0150*/  UTMACCTL.PF [UR6] ;  /* 0x00000000060079b9 */ /* 0x0003e40008040000 */
[----:B------:R1:W-:Y:S02]  /*0160*/  UTMACCTL.PF [UR8] ;  /* 0x00000000080079b9 */ /* 0x0003e40008040000 */
[----:B------:R1:W-:Y:S02]  /*0170*/  UTMACCTL.PF [UR10] ;  /* 0x000000000a0079b9 */ /* 0x0003e40008040000 */
[----:B------:R1:W-:Y:S02]  /*0180*/  UTMACCTL.PF [UR4] ;  /* 0x00000000040079b9 */ /* 0x0003e40008040000 */
[----:B-1----:R-:W-:Y:S01]  /*0190*/  NOP ;  /* 0x0000000000007918 */ /* 0x002fe20000000000 */
.L_x_1:
[----:B------:R-:W-:Y:S05]  /*01a0*/  BSYNC B0 ;  /* 0x0000000000007941 */ /* 0x000fea0003800000 */
.L_x_0:
[----:B------:R-:W-:Y:S01]  /*01b0*/  ULDC.64 UR4, c[0x0][0x590] ;  /* 0x0001640000047ab9 */ /* 0x000fe20000000a00 */
[----:B------:R-:W-:Y:S01]  /*01c0*/  LEA.HI R2, R2, R3, RZ, 0x2 ;  /* 0x0000000302027211 */ /* 0x000fe200078f10ff */
[----:B------:R-:W-:Y:S01]  /*01d0*/  ULDC.64 UR40, c[0x0][0x208] ;  /* 0x0000820000287ab9 */ /* 0x000fe20000000a00 */
[----:B------:R-:W-:Y:S01]  /*01e0*/  ISETP.NE.U32.AND P2, PT, RZ, UR4, PT ;  /* 0x00000004ff007c0c */ /* 0x000fe2000bf45070 */
[----:B------:R-:W-:Y:S01]  /*01f0*/  IMAD.MOV.U32 R4, RZ, RZ, R8 ;  /* 0x000000ffff047224 */ /* 0x000fe200078e0008 */
[----:B------:R-:W-:Y:S02]  /*0200*/  LOP3.LUT R2, R2, 0xfffffffc, RZ, 0xc0, !PT ;  /* 0xfffffffc02027812 */ /* 0x000fe400078ec0ff */
[----:B------:R-:W-:Y:S02]  /*0210*/  ISETP.NE.AND.EX P3, PT, RZ, UR5, PT, P2 ;  /* 0x00000005ff007c0c */ /* 0x000fe4000bf65320 */
[----:B------:R-:W-:Y:S01]  /*0220*/  MOV R5, R9 ;  /* 0x0000000900057202 */ /* 0x000fe20000000f00 */
[--C-:B------:R-:W-:Y:S01]  /*0230*/  IMAD.IADD R3, R3, 0x1, -R2.reuse ;  /* 0x0000000103037824 */ /* 0x100fe200078e0a02 */
[----:B------:R-:W-:-:S09]  /*0240*/  PRMT R2, RZ, 0x7610, R2 ;  /* 0x00007610ff027816 */ /* 0x000fd20000000002 */
[----:B------:R-:W-:Y:S05]  /*0250*/  @P3 BRA `(.L_x_2) ;  /* 0x0000000000303947 */ /* 0x000fea0003800000 */
[----:B------:R-:W-:Y:S02]  /*0260*/  ULDC.64 UR6, c[0x0][0x588] ;  /* 0x0001620000067ab9 */ /* 0x000fe40000000a00 */
[----:B------:R-:W-:-:S04]  /*0270*/  ISETP.NE.U32.AND P0, PT, RZ, UR6, PT ;  /* 0x00000006ff007c0c */ /* 0x000fc8000bf05070 */
[----:B------:R-:W-:-:S13]  /*0280*/  ISETP.NE.AND.EX P0, PT, RZ, UR7, PT, P0 ;  /* 0x00000007ff007c0c */ /* 0x000fda000bf05300 */
[----:B------:R-:W-:Y:S05]  /*0290*/  @!P0 BRA `(.L_x_3) ;  /* 0x0000000000108947 */ /* 0x000fea0003800000 */
[----:B------:R-:W2:Y:S02]  /*02a0*/  LDG.E R2, desc[UR40][R4.64] ;  /* 0x0000002804027981 */ /* 0x000ea4000c1e1900 */
[----:B--2---:R-:W-:Y:S01]  /*02b0*/  FSETP.NEU.AND P1, PT, R2, RZ, PT ;  /* 0x000000ff0200720b */ /* 0x004fe20003f2d000 */
[----:B------:R-:W-:Y:S01]  /*02c0*/  IMAD.MOV.U32 R2, RZ, RZ, 0x1 ;  /* 0x00000001ff027424 */ /* 0x000fe200078e00ff */
[----:B------:R-:W-:Y:S11]  /*02d0*/  BRA `(.L_x_2) ;  /* 0x0000000000107947 */ /* 0x000ff60003800000 */
.L_x_3:
[----:B------:R-:W-:Y:S01]  /*02e0*/  ULDC UR6, c[0x0][0x580] ;  /* 0x0001600000067ab9 */ /* 0x000fe20000000800 */
[----:B------:R-:W-:Y:S01]  /*02f0*/  IMAD.MOV.U32 R2, RZ, RZ, 0x1 ;  /* 0x00000001ff027424 */ /* 0x000fe200078e00ff */
[----:B------:R-:W-:Y:S02]  /*0300*/  FSETP.NEU.AND P1, PT, RZ, UR6, PT ;  /* 0x00000006ff007c0b */ /* 0x000fe4000bf2d000 */
[----:B------:R-:W-:-:S11]  /*0310*/  CS2R R4, SRZ ;  /* 0x0000000000047805 */ /* 0x000fd6000001ff00 */
.L_x_2:
[----:B------:R-:W-:Y:S02]  /*0320*/  ISETP.NE.U32.AND P4, PT, R4, RZ, PT ;  /* 0x000000ff0400720c */ /* 0x000fe40003f85070 */
[----:B------:R-:W-:Y:S02]  /*0330*/  ISETP.NE.AND.EX P5, PT, RZ, UR5, PT, P2 ;  /* 0x00000005ff007c0c */ /* 0x000fe4000bfa5320 */
[----:B------:R-:W-:Y:S02]  /*0340*/  ISETP.NE.AND.EX P2, PT, R5, RZ, PT, P4 ;  /* 0x000000ff0500720c */ /* 0x000fe40003f45340 */
[----:B------:R-:W-:-:S11]  /*0350*/  PLOP3.LUT P0, PT, PT, PT, PT, 0x8, 0x0 ;  /* 0x000000000000781c */ /* 0x000fd60003f0e170 */
[----:B------:R-:W-:Y:S05]  /*0360*/  @P2 BRA P5, `(.L_x_4) ;  /* 0x0000000000342947 */ /* 0x000fea0002800000 */
[----:B------:R-:W-:-:S04]  /*0370*/  ISETP.NE.U32.AND P0, PT, RZ, UR4, PT ;  /* 0x00000004ff007c0c */ /* 0x000fc8000bf05070 */
[----:B------:R-:W-:-:S13]  /*0380*/  ISETP.NE.AND.EX P0, PT, RZ, UR5, PT, P0 ;  /* 0x00000005ff007c0c */ /* 0x000fda000bf05300 */
[----:B------:R-:W-:Y:S05]  /*0390*/  @!P0 BRA `(.L_x_5) ;  /* 0x0000000000248947 */ /* 0x000fea0003800000 */
[----:B------:R-:W-:Y:S02]  /*03a0*/  PRMT R2, R2, 0x9910, RZ ;  /* 0x0000991002027816 */ /* 0x000fe400000000ff */
[----:B------:R-:W-:Y:S02]  /*03b0*/  ISETP.NE.U32.AND P0, PT, R4, RZ, PT ;  /* 0x000000ff0400720c */ /* 0x000fe40003f05070 */
[----:B------:R-:W-:Y:S02]  /*03c0*/  ISETP.NE.AND P2, PT, R2, RZ, PT ;  /* 0x000000ff0200720c */ /* 0x000fe40003f45270 */
[----:B------:R-:W-:Y:S02]  /*03d0*/  ISETP.NE.AND.EX P0, PT, R5, RZ, PT, P0 ;  /* 0x000000ff0500720c */ /* 0x000fe40003f05300 */
[----:B------:R-:W-:-:S09]  /*03e0*/  SEL R2, RZ, 0xffffffff, P1 ;  /* 0xffffffffff027807 */ /* 0x000fd20000800000 */
[----:B------:R-:W-:-:S04]  /*03f0*/  @!P2 SEL R2, RZ, 0xffffffff, P0 ;  /* 0xffffffffff02a807 */ /* 0x000fc80000000000 */
[----:B------:R-:W-:-:S04]  /*0400*/  LOP3.LUT R2, R2, 0x1, RZ, 0xc0, !PT ;  /* 0x0000000102027812 */ /* 0x000fc800078ec0ff */
[----:B------:R-:W-:Y:S01]  /*0410*/  ISETP.EQ.U32.AND P0, PT, R2, 0x1, PT ;  /* 0x000000010200780c */ /* 0x000fe20003f02070 */
[----:B------:R-:W-:-:S12]  /*0420*/  BRA `(.L_x_4) ;  /* 0x0000000000047947 */ /* 0x000fd80003800000 */
.L_x_5:
[----:B------:R-:W-:-:S13]  /*0430*/  PLOP3.LUT P0, PT, P1, PT, PT, 0x8, 0x0 ;  /* 0x000000000000781c */ /* 0x000fda0000f0e170 */
.L_x_4:
[----:B------:R-:W1:Y:S02]  /*0440*/  SHFL.IDX PT, R2, R0, RZ, 0x1f ;  /* 0x00001fff00027589 */ /* 0x000e6400000e0000 */
[----:B-1----:R-:W-:-:S13]  /*0450*/  ISETP.NE.AND P1, PT, R2, RZ, PT ;  /* 0x000000ff0200720c */ /* 0x002fda0003f25270 */
[----:B------:R-:W-:Y:S05]  /*0460*/  @P1 BRA `(.L_x_6) ;  /* 0x0000000000941947 */ /* 0x000fea0003800000 */
[----:B------:R-:W-:Y:S01]  /*0470*/  ELECT P1, URZ, PT ;  /* 0x00000000003f782f */ /* 0x000fe20003820000 */
[----:B------:R-:W-:-:S12]  /*0480*/  BSSY B0, `(.L_x_6) ;  /* 0x0000023000007945 */ /* 0x000fd80003800000 */
[----:B------:R-:W-:Y:S05]  /*0490*/  @!P1 BRA `(.L_x_7) ;  /* 0x0000000000849947 */ /* 0x000fea0003800000 */
[----:B------:R-:W1:Y:S01]  /*04a0*/  S2UR UR8, SR_CgaCtaId ;  /* 0x00000000000879c3 */ /* 0x000e620000008800 */
[----:B------:R-:W-:Y:S01]  /*04b0*/  UMOV UR4, 0x400 ;  /* 0x0000040000047882 */ /* 0x000fe20000000000 */
[----:B------:R-:W-:Y:S01]  /*04c0*/  UMOV UR5, 0x1 ;  /* 0x0000000100057882 */ /* 0x000fe20000000000 */
[----:B------:R-:W-:Y:S02]  /*04d0*/  UMOV UR6, 0x4 ;  /* 0x0000000400067882 */ /* 0x000fe40000000000 */
[----:B------:R-:W-:-:S04]  /*04e0*/  UIADD3 UR6, -UR6, 0x100000, URZ ;  /* 0x0010000006067890 */ /* 0x000fc8000fffe13f */
[----:B------:R-:W-:Y:S02]  /*04f0*/  USHF.L.U32 UR7, UR6, 0xb, URZ ;  /* 0x0000000b06077899 */ /* 0x000fe4000800063f */
[----:B------:R-:W-:Y:S02]  /*0500*/  USHF.L.U32 UR6, UR6, 0x1, URZ ;  /* 0x0000000106067899 */ /* 0x000fe4000800063f */
[----:B-1----:R-:W-:Y:S02]  /*0510*/  ULEA UR8, UR8, UR4, 0x18 ;  /* 0x0000000408087291 */ /* 0x002fe4000f8ec03f */
[----:B------:R-:W-:-:S04]  /*0520*/  UIADD3 UR4, -UR5, 0x100000, URZ ;  /* 0x0010000005047890 */ /* 0x000fc8000fffe13f */
[----:B------:R-:W-:Y:S02]  /*0530*/  USHF.L.U32 UR5, UR4, 0xb, URZ ;  /* 0x0000000b04057899 */ /* 0x000fe4000800063f */
[----:B------:R-:W-:Y:S01]  /*0540*/  USHF.L.U32 UR4, UR4, 0x1, URZ ;  /* 0x0000000104047899 */ /* 0x000fe2000800063f */
[----:B------:R-:W1:Y:S11]  /*0550*/  FENCE.VIEW.ASYNC.S ;  /* 0x00000000000073c6 */ /* 0x000e760000000000 */
[----:B-1----:R1:W2:Y:S01]  /*0560*/  SYNCS.EXCH.64 URZ, [UR8], UR4 ;  /* 0x00000004083f75b2 */ /* 0x0022a20008000100 */
[----:B------:R1:W3:Y:S01]  /*0570*/  SYNCS.EXCH.64 URZ, [UR8+0x50], UR6 ;  /* 0x00005006083f75b2 */ /* 0x0002e20008000100 */
[----:B------:R1:W4:Y:S01]  /*0580*/  SYNCS.EXCH.64 URZ, [UR8+0x8], UR4 ;  /* 0x00000804083f75b2 */ /* 0x0003220008000100 */
[----:B------:R1:W1:Y:S01]  /*0590*/  SYNCS.EXCH.64 URZ, [UR8+0x58], UR6 ;  /* 0x00005806083f75b2 */ /* 0x0002620008000100 */
        /* <DEDUP_REMOVED lines=16> */
[----:B------:R-:W-:Y:S01]  /*06a0*/  NOP ;  /* 0x0000000000007918 */ /* 0x000fe20000000000 */
.L_x_7:
[----:B-1----:R-:W-:Y:S05]  /*06b0*/  BSYNC B0 ;  /* 0x0000000000007941 */ /* 0x002fea0003800000 */
.L_x_6:
[----:B------:R-:W1:Y:S01]  /*06c0*/  S2UR UR9, SR_CTAID.X ;  /* 0x00000000000979c3 */ /* 0x000e620000002500 */
[----:B------:R-:W5:Y:S01]  /*06d0*/  S2R R4, SR_CTAID.Y ;  /* 0x0000000000047919 */ /* 0x000f620000002600 */
[----:B------:R-:W-:Y:S01]  /*06e0*/  ULDC UR4, c[0x0][0x150] ;  /* 0x0000540000047ab9 */ /* 0x000fe20000000800 */
[----:B------:R-:W-:Y:S01]  /*06f0*/  NOP ;  /* 0x0000000000007918 */ /* 0x000fe20000000000 */
[----:B------:R-:W2:Y:S04]  /*0700*/  SHFL.IDX PT, R12, R0, RZ, 0x1f ;  /* 0x00001fff000c7589 */ /* 0x000ea800000e0000 */
[----:B------:R-:W3:Y:S01]  /*0710*/  LDC R10, c[0x0][0x144] ;  /* 0x00005100ff0a7b82 */ /* 0x000ee20000000800 */
[----:B-1----:R-:W-:-:S05]  /*0720*/  I2FP.F32.U32 R7, UR9 ;  /* 0x0000000900077c45 */ /* 0x002fca0008201000 */
[----:B------:R-:W-:Y:S01]  /*0730*/  FMUL R11, R7, UR4 ;  /* 0x00000004070b7c20 */ /* 0x000fe20008400000 */
[----:B--2---:R-:W-:Y:S01]  /*0740*/  ISETP.NE.AND P1, PT, R12, RZ, PT ;  /* 0x000000ff0c00720c */ /* 0x004fe20003f25270 */
[----:B------:R-:W-:Y:S01]  /*0750*/  ULDC UR4, c[0x0][0x154] ;  /* 0x0000550000047ab9 */ /* 0x000fe20000000800 */
[----:B------:R-:W-:Y:S02]  /*0760*/  SHF.R.S32.HI R7, RZ, 0x1f, R18 ;  /* 0x0000001fff077819 */ /* 0x000fe40000011412 */
[----:B-----5:R-:W-:Y:S01]  /*0770*/  I2FP.F32.U32 R12, R4 ;  /* 0x00000004000c7245 */ /* 0x020fe20000201000 */
[----:B------:R-:W1:Y:S01]  /*0780*/  F2I.U32.TRUNC.NTZ R11, R11 ;  /* 0x0000000b000b7305 */ /* 0x000e62000020f000 */
[----:B------:R-:W-:-:S03]  /*0790*/  LEA.HI R7, R7, R18, RZ, 0x7 ;  /* 0x0000001207077211 */ /* 0x000fc600078f38ff */
[----:B------:R-:W-:Y:S01]  /*07a0*/  FMUL R14, R12, UR4 ;  /* 0x000000040c0e7c20 */ /* 0x000fe20008400000 */
[----:B------:R-:W-:Y:S02]  /*07b0*/  LOP3.LUT R7, R7, 0xffffff80, RZ, 0xc0, !PT ;  /* 0xffffff8007077812 */ /* 0x000fe400078ec0ff */
[----:B-1----:R-:W-:-:S05]  /*07c0*/  IADD3 R13, -R11, RZ, RZ ;  /* 0x000000ff0b0d7210 */ /* 0x002fca0007ffe1ff */
[----:B---3--:R-:W-:Y:S01]  /*07d0*/  IMAD R10, R10, R13, UR9 ;  /* 0x000000090a0a7e24 */ /* 0x008fe2000f8e020d */
[----:B------:R-:W-:Y:S06]  /*07e0*/  @P1 BRA `(.L_x_8) ;  /* 0x0000000000581947 */ /* 0x000fec0003800000 */
[----:B------:R-:W1:Y:S01]  /*07f0*/  S2UR UR5, SR_CgaCtaId ;  /* 0x00000000000579c3 */ /* 0x000e620000008800 */
[----:B------:R-:W-:Y:S01]  /*0800*/  UMOV UR4, 0x400 ;  /* 0x0000040000047882 */ /* 0x000fe20000000000 */
[----:B------:R-:W-:Y:S01]  /*0810*/  UMOV UR6, 0x20 ;  /* 0x0000002000067882 */ /* 0x000fe20000000000 */
[----:B------:R-:W-:Y:S01]  /*0820*/  UMOV UR7, 0x100 ;  /* 0x0000010000077882 */ /* 0x000fe20000000000 */
[----:B------:R-:W-:Y:S01]  /*0830*/  ELECT P1, URZ, PT ;  /* 0x00000000003f782f */ /* 0x000fe20003820000 */
[----:B-1----:R-:W-:Y:S02]  /*0840*/  ULEA UR8, UR5, UR4, 0x18 ;  /* 0x0000000405087291 */ /* 0x002fe4000f8ec03f */
[----:B------:R-:W-:-:S04]  /*0850*/  UIADD3 UR4, -UR6, 0x100000, URZ ;  /* 0x0010000006047890 */ /* 0x000fc8000fffe13f */
[----:B------:R-:W-:Y:S02]  /*0860*/  USHF.L.U32 UR5, UR4, 0xb, URZ ;  /* 0x0000000b04057899 */ /* 0x000fe4000800063f */
[----:B------:R-:W-:Y:S02]  /*0870*/  USHF.L.U32 UR4, UR4, 0x1, URZ ;  /* 0x0000000104047899 */ /* 0x000fe4000800063f */
[----:B------:R-:W-:-:S04]  /*0880*/  UIADD3 UR6, -UR7, 0x100000, URZ ;  /* 0x0010000007067890 */ /* 0x000fc8000fffe13f */
[----:B------:R-:W-:Y:S02]  /*0890*/  USHF.L.U32 UR7, UR6, 0xb, URZ ;  /* 0x0000000b06077899 */ /* 0x000fe4000800063f */
[----:B------:R-:W-:Y:S01]  /*08a0*/  USHF.L.U32 UR6, UR6, 0x1, URZ ;  /* 0x0000000106067899 */ /* 0x000fe2000800063f */
[----:B------:R-:W1:Y:S03]  /*08b0*/  FENCE.VIEW.ASYNC.S ;  /* 0x00000000000073c6 */ /* 0x000e660000000000 */
[----:B-1----:R1:W2:Y:S08]  /*08c0*/  SYNCS.EXCH.64 URZ, [UR8+0xa0], UR4 ;  /* 0x0000a004083f75b2 */ /* 0x0022b00008000100 */
[----:B------:R1:W3:Y:S01]  /*08d0*/  SYNCS.EXCH.64 URZ, [UR8+0xc0], UR6 ;  /* 0x0000c006083f75b2 */ /* 0x0002e20008000100 */
[----:B------:R1:W1:Y:S01]  /*08e0*/  SYNCS.EXCH.64 URZ, [UR8+0xa8], UR4 ;  /* 0x0000a804083f75b2 */ /* 0x0002620008000100 */
[----:B------:R1:W1:Y:S01]  /*08f0*/  SYNCS.EXCH.64 URZ, [UR8+0xc8], UR6 ;  /* 0x0000c806083f75b2 */ /* 0x0002620008000100 */
[----:B------:R1:W1:Y:S01]  /*0900*/  SYNCS.EXCH.64 URZ, [UR8+0xb0], UR4 ;  /* 0x0000b004083f75b2 */ /* 0x0002620008000100 */
[----:B------:R1:W1:Y:S01]  /*0910*/  SYNCS.EXCH.64 URZ, [UR8+0xd0], UR6 ;  /* 0x0000d006083f75b2 */ /* 0x0002620008000100 */
[----:B------:R1:W1:Y:S01]  /*0920*/  SYNCS.EXCH.64 URZ, [UR8+0xb8], UR4 ;  /* 0x0000b804083f75b2 */ /* 0x0002620008000100 */
[----:B------:R1:W1:Y:S01]  /*0930*/  SYNCS.EXCH.64 URZ, [UR8+0xd8], UR6 ;  /* 0x0000d806083f75b2 */ /* 0x0002620008000100 */
[----:B------:R-:W-:Y:S01]  /*0940*/  NOP ;  /* 0x0000000000007918 */ /* 0x000fe20000000000 */
.L_x_8:
[----:B------:R-:W-:Y:S01]  /*0950*/  IMAD.IADD R7, R18, 0x1, -R7 ;  /* 0x0000000112077824 */ /* 0x000fe200078e0a07 */
[----:B------:R-:W5:Y:S01]  /*0960*/  SHFL.IDX PT, R0, R0, RZ, 0x1f ;  /* 0x00001fff00007589 */ /* 0x000f6200000e0000 */
[----:B------:R-:W-:Y:S02]  /*0970*/  SHF.R.S32.HI R13, RZ, 0x1f, R2 ;  /* 0x0000001fff0d7819 */ /* 0x000fe40000011402 */
[----:B------:R-:W-:Y:S01]  /*0980*/  ELECT P1, URZ, PT ;  /* 0x00000000003f782f */ /* 0x000fe20003820000 */
[----:B------:R-:W4:Y:S01]  /*0990*/  F2I.U32.TRUNC.NTZ R14, R14 ;  /* 0x0000000e000e7305 */ /* 0x000f22000020f000 */
[----:B------:R-:W-:Y:S01]  /*09a0*/  SHF.R.S32.HI R12, RZ, 0x1f, R7 ;  /* 0x0000001fff0c7819 */ /* 0x000fe20000011407 */
[----:B-1----:R-:W-:Y:S01]  /*09b0*/  UMOV UR4, 0x20 ;  /* 0x0000002000047882 */ /* 0x002fe20000000000 */
[----:B------:R-:W-:Y:S01]  /*09c0*/  LEA.HI R13, R13, R2, RZ, 0x2 ;  /* 0x000000020d0d7211 */ /* 0x000fe200078f10ff */
[----:B------:R-:W-:Y:S01]  /*09d0*/  IMAD.MOV.U32 R22, RZ, RZ, 0x1 ;  /* 0x00000001ff167424 */ /* 0x000fe200078e00ff */
[----:B------:R-:W-:Y:S01]  /*09e0*/  LEA.HI R12, R12, R7, RZ, 0x3 ;  /* 0x000000070c0c7211 */ /* 0x000fe200078f18ff */
[----:B------:R-:W-:Y:S01]  /*09f0*/  NOP ;  /* 0x0000000000007918 */ /* 0x000fe20000000000 */
[----:B------:R-:W-:-:S02]  /*0a00*/  LOP3.LUT R13, R13, 0x3ffffffc, RZ, 0xc0, !PT ;  /* 0x3ffffffc0d0d7812 */ /* 0x000fc400078ec0ff */
[--C-:B------:R-:W-:Y:S02]  /*0a10*/  SHF.R.S32.HI R11, RZ, 0x3, R12.reuse ;  /* 0x00000003ff0b7819 */ /* 0x100fe4000001140c */
[----:B------:R-:W-:Y:S01]  /*0a20*/  SHF.R.S32.HI R12, RZ, 0x1f, R12 ;  /* 0x0000001fff0c7819 */ /* 0x000fe2000001140c */
[----:B------:R-:W-:Y:S01]  /*0a30*/  IMAD.IADD R13, R2, 0x1, -R13 ;  /* 0x00000001020d7824 */ /* 0x000fe200078e0a0d */
[C---:B------:R-:W-:Y:S01]  /*0a40*/  ISETP.NE.AND P4, PT, R3.reuse, RZ, PT ;  /* 0x000000ff0300720c */ /* 0x040fe20003f85270 */
[----:B------:R-:W1:Y:S01]  /*0a50*/  LDC R2, c[0x0][0x140] ;  /* 0x00005000ff027b82 */ /* 0x000e620000000800 */
[----:B------:R-:W-:Y:S01]  /*0a60*/  LEA.HI R12, R12, R11, RZ, 0x2 ;  /* 0x0000000b0c0c7211 */ /* 0x000fe200078f10ff */
[----:B----4-:R-:W-:Y:S01]  /*0a70*/  IMAD.MOV R24, RZ, RZ, -R14 ;  /* 0x000000ffff187224 */ /* 0x010fe200078e0a0e */
[----:B------:R-:W-:Y:S02]  /*0a80*/  ISETP.EQ.OR P2, PT, R3, 0x3, !P4 ;  /* 0x000000030300780c */ /* 0x000fe40006742670 */
[----:B------:R-:W-:-:S02]  /*0a90*/  LOP3.LUT R12, R12, 0xfffffffc, RZ, 0xc0, !PT ;  /* 0xfffffffc0c0c7812 */ /* 0x000fc400078ec0ff */
[----:B-----5:R-:W-:Y:S02]  /*0aa0*/  ISETP.NE.OR P1, PT, R0, RZ, !P1 ;  /* 0x000000ff0000720c */ /* 0x020fe40004f25670 */
[----:B------:R-:W-:Y:S02]  /*0ab0*/  IADD3 R12, R11, -R12, RZ ;  /* 0x8000000c0b0c7210 */ /* 0x000fe40007ffe0ff */
[----:B------:R-:W4:Y:S01]  /*0ac0*/  LDC R11, c[0x0][0x148] ;  /* 0x00005200ff0b7b82 */ /* 0x000f220000000800 */
[----:B------:R-:W-:Y:S02]  /*0ad0*/  ISETP.EQ.AND P2, PT, R6, RZ, P2 ;  /* 0x000000ff0600720c */ /* 0x000fe40001742270 */
[----:B------:R-:W-:Y:S02]  /*0ae0*/  IMAD R12, R13, 0x4, R12 ;  /* 0x000000040d0c7824 */ /* 0x000fe400078e020c */
[----:B------:R-:W-:-:S03]  /*0af0*/  SEL R19, RZ, 0x1, !P2 ;  /* 0x00000001ff137807 */ /* 0x000fc60005000000 */
[C---:B------:R-:W-:Y:S01]  /*0b00*/  LEA.HI R0, R12.reuse, R12, RZ, 0x1 ;  /* 0x0000000c0c007211 */ /* 0x040fe200078f08ff */
[----:B------:R-:W-:Y:S01]  /*0b10*/  VOTEU.ALL UP0, P1 ;  /* 0x00000000003f7886 */ /* 0x000fe20000800000 */
[----:B------:R-:W-:Y:S01]  /*0b20*/  SHF.L.U32 R23, R12, 0x2, RZ ;  /* 0x000000020c177819 */ /* 0x000fe200000006ff */
[----:B------:R-:W-:Y:S01]  /*0b30*/  VOTEU.ALL UP1, P1 ;  /* 0x00000000003f7886 */ /* 0x000fe20000820000 */
[----:B------:R-:W-:Y:S02]  /*0b40*/  LOP3.LUT R13, R0, 0xfffffffe, RZ, 0xc0, !PT ;  /* 0xfffffffe000d7812 */ /* 0x000fe400078ec0ff */
[----:B------:R-:W5:Y:S01]  /*0b50*/  @!UP0 S2UR UR7, SR_CgaCtaId ;  /* 0x00000000000789c3 */ /* 0x000f620000008800 */
[C---:B------:R-:W-:Y:S01]  /*0b60*/  LOP3.LUT R23, R12.reuse, 0xc, R23, 0x78, !PT ;  /* 0x0000000c0c177812 */ /* 0x040fe200078e7817 */
[----:B------:R-:W-:Y:S01]  /*0b70*/  @!UP0 UMOV UR6, 0x400 ;  /* 0x0000040000068882 */ /* 0x000fe20000000000 */
[----:B------:R-:W-:Y:S01]  /*0b80*/  IMAD.IADD R13, R12, 0x1, -R13 ;  /* 0x000000010c0d7824 */ /* 0x000fe200078e0a0d */
[----:B------:R-:W-:-:S04]  /*0b90*/  @!UP0 UIADD3 UR4, -UR4, 0x100000, URZ ;  /* 0x0010000004048890 */ /* 0x000fc8000fffe13f */
[----:B------:R-:W-:Y:S02]  /*0ba0*/  @!UP0 USHF.L.U32 UR5, UR4, 0xb, URZ ;  /* 0x0000000b04058899 */ /* 0x000fe4000800063f */
[----:B------:R-:W-:Y:S01]  /*0bb0*/  @!UP0 USHF.L.U32 UR4, UR4, 0x1, URZ ;  /* 0x0000000104048899 */ /* 0x000fe2000800063f */
[----:B-1----:R-:W-:Y:S02]  /*0bc0*/  ISETP.EQ.U32.AND P2, PT, R2, 0x1, PT ;  /* 0x000000010200780c */ /* 0x002fe40003f42070 */
[----:B------:R-:W-:Y:S02]  /*0bd0*/  IADD3 R12, R6, -0x1, RZ ;  /* 0xffffffff060c7810 */ /* 0x000fe40007ffe0ff */
[----:B------:R-:W-:Y:S01]  /*0be0*/  ISETP.NE.AND P5, PT, R13, R10, PT ;  /* 0x0000000a0d00720c */ /* 0x000fe20003fa5270 */
[----:B----4-:R-:W-:-:S12]  /*0bf0*/  IMAD R13, R11, R24, R4 ;  /* 0x000000180b0d7224 */ /* 0x010fd800078e0204 */
[----:B------:R-:W-:Y:S01]  /*0c00*/  @P5 LEA.HI R0, R23, R23, RZ, 0x1 ;  /* 0x0000001717005211 */ /* 0x000fe200078f08ff */
[----:B-----5:R-:W-:-:S03]  /*0c10*/  @!UP0 ULEA UR6, UR7, UR6, 0x18 ;  /* 0x0000000607068291 */ /* 0x020fc6000f8ec03f */
[----:B------:R-:W-:Y:S01]  /*0c20*/  @P5 SHF.R.S32.HI R0, RZ, 0x1, R0 ;  /* 0x00000001ff005819 */ /* 0x000fe20000011400 */
[----:B------:R-:W-:Y:S01]  /*0c30*/  VOTEU.ALL UP0, P1 ;  /* 0x00000000003f7886 */ /* 0x000fe20000800000 */
[----:B------:R-:W-:Y:S02]  /*0c40*/  LOP3.LUT P1, RZ, R7, 0x7, RZ, 0xc0, !PT ;  /* 0x0000000707ff7812 */ /* 0x000fe4000782c0ff */
[----:B------:R-:W-:Y:S02]  /*0c50*/  @P5 ISETP.NE.AND P6, PT, R0, R13, PT ;  /* 0x0000000d0000520c */ /* 0x000fe40003fc5270 */
[----:B------:R-:W-:Y:S02]  /*0c60*/  ISETP.LT.U32.AND P1, PT, R23, 0x2, !P1 ;  /* 0x000000021700780c */ /* 0x000fe40004f21070 */
[----:B------:R-:W-:Y:S02]  /*0c70*/  @P5 SEL R22, RZ, 0x1, P6 ;  /* 0x00000001ff165807 */ /* 0x000fe40003000000 */
[----:B------:R-:W-:Y:S01]  /*0c80*/  ISETP.NE.AND P5, PT, R6, RZ, PT ;  /* 0x000000ff0600720c */ /* 0x000fe20003fa5270 */
[----:B------:R-:W1:Y:S02]  /*0c90*/  FENCE.VIEW.ASYNC.S ;  /* 0x00000000000073c6 */ /* 0x000e640000000000 */
[----:B-1----:R1:W4:Y:S01]  /*0ca0*/  @!UP0 SYNCS.EXCH.64 URZ, [UR6+0xe0], UR4 ;  /* 0x0000e004063f85b2 */ /* 0x0023220008000100 */
[----:B------:R-:W-:-:S02]  /*0cb0*/  SEL R7, RZ, 0x1, !P1 ;  /* 0x00000001ff077807 */ /* 0x000fc40004800000 */
[----:B------:R-:W-:Y:S02]  /*0cc0*/  ISETP.EQ.AND P6, PT, R3, 0x2, !P5 ;  /* 0x000000020300780c */ /* 0x000fe40006fc2270 */
[----:B------:R-:W-:Y:S02]  /*0cd0*/  ISETP.GE.U32.AND P1, PT, R12, 0x2, PT ;  /* 0x000000020c00780c */ /* 0x000fe40003f26070 */
[----:B------:R-:W-:Y:S02]  /*0ce0*/  SEL R0, RZ, 0x1, !P6 ;  /* 0x00000001ff007807 */ /* 0x000fe40007000000 */
[----:B------:R-:W-:Y:S02]  /*0cf0*/  LOP3.LUT R22, R22, R7, RZ, 0xc0, !PT ;  /* 0x0000000716167212 */ /* 0x000fe400078ec0ff */
[----:B------:R-:W-:Y:S02]  /*0d00*/  SEL R0, R0, 0x2, P1 ;  /* 0x0000000200007807 */ /* 0x000fe40000800000 */
[----:B------:R-:W-:Y:S01]  /*0d10*/  SEL R19, R19, 0x2, P1 ;  /* 0x0000000213137807 */ /* 0x000fe20000800000 */
[----:B------:R1:W1:Y:S01]  /*0d20*/  @!UP1 SYNCS.EXCH.64 URZ, [UR6+0xe8], UR4 ;  /* 0x0000e804063f95b2 */ /* 0x0002620008000100 */
[----:B------:R-:W-:Y:S01]  /*0d30*/  NOP ;  /* 0x0000000000007918 */ /* 0x000fe20000000000 */
[----:B------:R-:W-:Y:S05]  /*0d40*/  @!P2 BRA `(.L_x_9) ;  /* 0x000000000008a947 */ /* 0x000fea0003800000 */
[----:B-1234-:R-:W-:Y:S01]  /*0d50*/  UCGABAR_ARV ;  /* 0x00000000000079c7 */ /* 0x01efe20008000000 */
[----:B------:R-:W-:Y:S05]  /*0d60*/  BRA `(.L_x_10) ;  /* 0x0000000000047947 */ /* 0x000fea0003800000 */
.L_x_9:
[----:B-1234-:R-:W-:Y:S01]  /*0d70*/  NOP ;  /* 0x0000000000007918 */ /* 0x01efe20000000000 */
.L_x_10:
[----:B------:R-:W1:Y:S01]  /*0d80*/  LDC R2, c[0x0][0x904] ;  /* 0x00024100ff027b82 */ /* 0x000e620000000800 */
[----:B------:R-:W-:Y:S01]  /*0d90*/  MOV R7, RZ ;  /* 0x000000ff00077202 */ /* 0x000fe20000000f00 */
[----:B------:R-:W-:Y:S01]  /*0da0*/  IMAD.U32 R6, RZ, RZ, UR9 ;  /* 0x00000009ff067e24 */ /* 0x000fe2000f8e00ff */
[----:B-1----:R-:W-:-:S04]  /*0db0*/  ISETP.NE.AND P1, PT, R2, 0x1, PT ;  /* 0x000000010200780c */ /* 0x002fc80003f25270 */
[----:B------:R-:W-:-:S09]  /*0dc0*/  P2R R5, PR, RZ, 0x2 ;  /* 0x00000002ff057803 */ /* 0x000fd20000000000 */
[----:B------:R-:W1:Y:S01]  /*0dd0*/  @P1 LDC R17, c[0x0][0x10] ;  /* 0x00000400ff111b82 */ /* 0x000e620000000800 */
[----:B------:R-:W-:Y:S02]  /*0de0*/  @P1 IMAD.MOV.U32 R5, RZ, RZ, RZ ;  /* 0x000000ffff051224 */ /* 0x000fe400078e00ff */
[----:B------:R-:W-:-:S05]  /*0df0*/  @P1 IMAD.MOV.U32 R15, RZ, RZ, RZ ;  /* 0x000000ffff0f1224 */ /* 0x000fca00078e00ff */
[----:B------:R-:W2:Y:S01]  /*0e00*/  @!P1 LDC R13, c[0x0][0xc] ;  /* 0x00000300ff0d9b82 */ /* 0x000ea20000000800 */
[----:B------:R-:W-:Y:S01]  /*0e10*/  ULDC UR4, c[0x0][0xc] ;  /* 0x0000030000047ab9 */ /* 0x000fe20000000800 */
[----:B------:R-:W-:Y:S01]  /*0e20*/  ULDC UR5, c[0x0][0x10] ;  /* 0x0000040000057ab9 */ /* 0x000fe20000000800 */
[----:B------:R-:W-:Y:S01]  /*0e30*/  ULDC UR6, c[0x0][0x14] ;  /* 0x0000050000067ab9 */ /* 0x000fe20000000800 */
[----:B------:R-:W-:-:S04]  /*0e40*/  UIMAD.WIDE.U32 UR4, UR4, UR5, URZ ;  /* 0x00000005040472a5 */ /* 0x000fc8000f8e003f */
[----:B------:R-:W-:Y:S02]  /*0e50*/  UIMAD.WIDE.U32 UR38, UR4, UR6, URZ ;  /* 0x00000006042672a5 */ /* 0x000fe4000f8e003f */
[----:B------:R-:W-:-:S04]  /*0e60*/  UIMAD UR37, UR5, UR6, URZ ;  /* 0x00000006052572a4 */ /* 0x000fc8000f8e023f */
[----:B------:R-:W-:Y:S01]  /*0e70*/  UIADD3 UR37, UR39, UR37, URZ ;  /* 0x0000002527257290 */ /* 0x000fe2000fffe03f */
[----:B-1----:R-:W-:-:S04]  /*0e80*/  @P1 IMAD.WIDE.U32 R16, R17, UR9, R4 ;  /* 0x0000000911101c25 */ /* 0x002fc8000f8e0004 */
[----:B------:R-:W-:Y:S02]  /*0e90*/  @P1 IMAD.IADD R17, R17, 0x1, R15 ;  /* 0x0000000111111824 */ /* 0x000fe400078e020f */
[----:B--2---:R-:W-:-:S04]  /*0ea0*/  @!P1 IMAD.WIDE.U32 R6, R4, R13, R6 ;  /* 0x0000000d04069225 */ /* 0x004fc800078e0006 */
[----:B------:R-:W-:Y:S01]  /*0eb0*/  @!P1 IMAD.MOV.U32 R17, RZ, RZ, R7 ;  /* 0x000000ffff119224 */ /* 0x000fe200078e0007 */
[----:B------:R-:W-:Y:S01]  /*0ec0*/  @!P1 MOV R16, R6 ;  /* 0x0000000600109202 */ /* 0x000fe20000000f00 */
[----:B------:R-:W-:Y:S06]  /*0ed0*/  @!P2 BRA `(.L_x_11) ;  /* 0x00000000000ca947 */ /* 0x000fec0003800000 */
[----:B------:R-:W-:Y:S01]  /*0ee0*/  UCGABAR_WAIT ;  /* 0x0000000000007dc7 */ /* 0x000fe20008000000 */
[----:B------:R-:W-:Y:S01]  /*0ef0*/  CCTL.IVALL ;  /* 0x00000000ff00798f */ /* 0x000fe20002000000 */
[----:B------:R-:W-:Y:S05]  /*0f00*/  BRA `(.L_x_12) ;  /* 0x0000000000047947 */ /* 0x000fea0003800000 */
.L_x_11:
[----:B------:R-:W-:Y:S06]  /*0f10*/  BAR.SYNC.DEFER_BLOCKING 0x0 ;  /* 0x0000000000007b1d */ /* 0x000fec0000010000 */
.L_x_12:
[----:B------:R-:W1:Y:S01]  /*0f20*/  S2UR UR36, SR_CgaCtaId ;  /* 0x00000000002479c3 */ /* 0x000e620000008800 */
[----:B------:R-:W-:Y:S05]  /*0f30*/  @!P5 BRA `(.L_x_13) ;  /* 0x000000bc007cd947 */ /* 0x000fea0003800000 */
[----:B------:R-:W-:-:S13]  /*0f40*/  ISETP.GT.U32.AND P0, PT, R12, 0x1, PT ;  /* 0x000000010c00780c */ /* 0x000fda0003f04070 */
[----:B-1----:R-:W-:Y:S05]  /*0f50*/  @P0 EXIT ;  /* 0x000000000000094d */ /* 0x002fea0003800000 */
[----:B------:R-:W-:Y:S01]  /*0f60*/  ULDC.64 UR4, c[0x0][0x8f8] ;  /* 0x00023e0000047ab9 */ /* 0x000fe20000000a00 */
[----:B------:R-:W-:Y:S01]  /*0f70*/  UMOV UR47, 0xffffffff ;  /* 0xffffffff002f7882 */ /* 0x000fe20000000000 */
[----:B------:R-:W-:Y:S01]  /*0f80*/  ISETP.GE.U32.AND P0, PT, R16, UR4, PT ;  /* 0x0000000410007c0c */ /* 0x000fe2000bf06070 */
[----:B------:R-:W-:Y:S01]  /*0f90*/  IMAD.MOV.U32 R3, RZ, RZ, -0x1 ;  /* 0xffffffffff037424 */ /* 0x000fe200078e00ff */
[----:B------:R-:W-:Y:S02]  /*0fa0*/  PRMT R88, RZ, 0x7610, R88 ;  /* 0x00007610ff587816 */ /* 0x000fe40000000058 */
[----:B------:R-:W-:Y:S02]  /*0fb0*/  ISETP.GE.U32.AND.EX P0, PT, R17, UR5, PT, P0 ;  /* 0x0000000511007c0c */ /* 0x000fe4000bf06100 */
[----:B------:R-:W-:Y:S02]  /*0fc0*/  MOV R7, 0xffffffff ;  /* 0xffffffff00077802 */ /* 0x000fe40000000f00 */
[----:B------:R-:W-:-:S09]  /*0fd0*/  PRMT R6, RZ, 0x7610, R6 ;  /* 0x00007610ff067816 */ /* 0x000fd20000000006 */
[----:B------:R-:W-:Y:S05]  /*0fe0*/  @P0 BRA `(.L_x_14) ;  /* 0x0000000400280947 */ /* 0x000fea0003800000 */
[----:B------:R-:W1:Y:S01]  /*0ff0*/  LDC.64 R20, c[0x0][0x8d0] ;  /* 0x00023400ff147b82 */ /* 0x000e620000000a00 */
[----:B------:R-:W-:Y:S02]  /*1000*/  IMAD.MOV.U32 R6, RZ, RZ, R16 ;  /* 0x000000ffff067224 */ /* 0x000fe400078e0010 */
[----:B------:R-:W-:-:S05]  /*1010*/  IMAD.MOV.U32 R7, RZ, RZ, R17 ;  /* 0x000000ffff077224 */ /* 0x000fca00078e0011 */
[----:B------:R-:W2:Y:S08]  /*1020*/  LDC R14, c[0x0][0x8d8] ;  /* 0x00023600ff0e7b82 */ /* 0x000eb00000000800 */
[----:B------:R-:W3:Y:S01]  /*1030*/  LDC.64 R26, c[0x0][0x8c8] ;  /* 0x00023200ff1a7b82 */ /* 0x000ee20000000a00 */
[----:B-1----:R-:W-:-:S04]  /*1040*/  ISETP.NE.U32.AND P0, PT, R20, RZ, PT ;  /* 0x000000ff1400720c */ /* 0x002fc80003f05070 */
[----:B------:R-:W-:-:S13]  /*1050*/  ISETP.NE.AND.EX P0, PT, R21, RZ, PT, P0 ;  /* 0x000000ff1500720c */ /* 0x000fda0003f05300 */
[----:B--23--:R-:W-:Y:S05]  /*1060*/  @!P0 BRA `(.L_x_15) ;  /* 0x0000000000288947 */ /* 0x00cfea0003800000 */
[----:B------:R-:W1:Y:S02]  /*1070*/  LDC R3, c[0x0][0x8dc] ;  /* 0x00023700ff037b82 */ /* 0x000e640000000800 */
[----:B-1----:R-:W-:-:S04]  /*1080*/  IADD3 R3, P0, R16, R3, RZ ;  /* 0x0000000310037210 */ /* 0x002fc80007f1e0ff */
[----:B------:R-:W-:-:S05]  /*1090*/  IADD3.X R15, RZ, R17, RZ, P0, !PT ;  /* 0x00000011ff0f7210 */ /* 0x000fca00007fe4ff */
[----:B------:R-:W-:-:S04]  /*10a0*/  IMAD.WIDE.U32 R6, R15, R20, RZ ;  /* 0x000000140f067225 */ /* 0x000fc800078e00ff */
[----:B------:R-:W-:-:S04]  /*10b0*/  IMAD.WIDE.U32 R8, P0, R3, R21, R6 ;  /* 0x0000001503087225 */ /* 0x000fc80007800006 */
[----:B------:R-:W-:-:S04]  /*10c0*/  IMAD.WIDE.U32 R6, R3, R20, RZ ;  /* 0x0000001403067225 */ /* 0x000fc800078e00ff */
[----:B------:R-:W-:Y:S01]  /*10d0*/  IMAD.X R13, RZ, RZ, RZ, P0 ;  /* 0x000000ffff0d7224 */ /* 0x000fe200000e06ff */
[----:B------:R-:W-:Y:S01]  /*10e0*/  IADD3 RZ, P0, R7, R8, RZ ;  /* 0x0000000807ff7210 */ /* 0x000fe20007f1e0ff */
[----:B------:R-:W-:-:S04]  /*10f0*/  IMAD.MOV.U32 R12, RZ, RZ, R9 ;  /* 0x000000ffff0c7224 */ /* 0x000fc800078e0009 */
[----:B------:R-:W-:-:S08]  /*1100*/  IMAD.WIDE.U32.X R6, R15, R21, R12, P0 ;  /* 0x000000150f067225 */ /* 0x000fd000000e040c */
.L_x_15:
[----:B------:R-:W1:Y:S01]  /*1110*/  LDC.64 R28, c[0x0][0x8e8] ;  /* 0x00023a00ff1c7b82 */ /* 0x000e620000000a00 */
[-CC-:B------:R-:W-:Y:S02]  /*1120*/  SHF.R.U64 R30, R6, R14.reuse, R7.reuse ;  /* 0x0000000e061e7219 */ /* 0x180fe40000001207 */
[----:B------:R-:W-:Y:S02]  /*1130*/  SHF.R.U32.HI R3, RZ, R14, R7 ;  /* 0x0000000eff037219 */ /* 0x000fe40000011607 */
[----:B------:R-:W-:Y:S02]  /*1140*/  IADD3 R5, P0, RZ, -R30, RZ ;  /* 0x8000001eff057210 */ /* 0x000fe40007f1e0ff */
[----:B------:R-:W-:Y:S01]  /*1150*/  MOV R31, 0x1 ;  /* 0x00000001001f7802 */ /* 0x000fe20000000f00 */
[----:B------:R-:W2:Y:S01]  /*1160*/  LDC R12, c[0x0][0x8c0] ;  /* 0x00023000ff0c7b82 */ /* 0x000ea20000000800 */
[----:B------:R-:W-:Y:S01]  /*1170*/  IADD3.X R3, RZ, ~R3, RZ, P0, !PT ;  /* 0x80000003ff037210 */ /* 0x000fe200007fe4ff */
[----:B------:R-:W-:-:S04]  /*1180*/  IMAD.WIDE.U32 R6, R5, R26, R16 ;  /* 0x0000001a05067225 */ /* 0x000fc800078e0010 */
[----:B------:R-:W-:Y:S02]  /*1190*/  IMAD R8, R3, R26, RZ ;  /* 0x0000001a03087224 */ /* 0x000fe400078e02ff */
[----:B------:R-:W3:Y:S02]  /*11a0*/  LDC R9, c[0x0][0x8b0] ;  /* 0x00022c00ff097b82 */ /* 0x000ee40000000800 */
[----:B------:R-:W-:Y:S02]  /*11b0*/  IMAD R3, R5, R27, R8 ;  /* 0x0000001b05037224 */ /* 0x000fe400078e0208 */
[----:B------:R-:W-:Y:S02]  /*11c0*/  IMAD R27, R11, R24, R4 ;  /* 0x000000180b1b7224 */ /* 0x000fe400078e0204 */
[----:B------:R-:W-:Y:S02]  /*11d0*/  IMAD.IADD R3, R7, 0x1, R3 ;  /* 0x0000000107037824 */ /* 0x000fe400078e0203 */
[----:B------:R-:W4:Y:S01]  /*11e0*/  LDC R20, c[0x0][0x900] ;  /* 0x00024000ff147b82 */ /* 0x000f220000000800 */
[----:B-1----:R-:W-:-:S04]  /*11f0*/  ISETP.NE.U32.AND P0, PT, R28, RZ, PT ;  /* 0x000000ff1c00720c */ /* 0x002fc80003f05070 */
[----:B------:R-:W-:-:S03]  /*1200*/  ISETP.NE.AND.EX P0, PT, R29, RZ, PT, P0 ;  /* 0x000000ff1d00720c */ /* 0x000fc60003f05300 */
[----:B------:R-:W1:Y:S01]  /*1210*/  LDC R14, c[0x0][0x8a8] ;  /* 0x00022a00ff0e7b82 */ /* 0x000e620000000800 */
[-CC-:B--2---:R-:W-:Y:S02]  /*1220*/  SHF.R.U64 R15, R6, R12.reuse, R3.reuse ;  /* 0x0000000c060f7219 */ /* 0x184fe40000001203 */
[----:B------:R-:W-:Y:S01]  /*1230*/  SHF.R.U32.HI R6, RZ, R12, R3 ;  /* 0x0000000cff067219 */ /* 0x000fe20000011603 */
[----:B------:R-:W-:-:S04]  /*1240*/  IMAD.MOV.U32 R3, RZ, RZ, -0x1 ;  /* 0xffffffffff037424 */ /* 0x000fc800078e00ff */
[----:B------:R-:W2:Y:S01]  /*1250*/  LDC R21, c[0x0][0x8f0] ;  /* 0x00023c00ff157b82 */ /* 0x000ea20000000800 */
[-CC-:B---3--:R-:W-:Y:S02]  /*1260*/  SHF.R.U64 R12, R15, R9.reuse, R6.reuse ;  /* 0x000000090f0c7219 */ /* 0x188fe40000001206 */
[----:B------:R-:W-:-:S05]  /*1270*/  SHF.R.U32.HI R5, RZ, R9, R6 ;  /* 0x00000009ff057219 */ /* 0x000fca0000011606 */
[----:B------:R-:W3:Y:S01]  /*1280*/  LDC R26, c[0x0][0x8e0] ;  /* 0x00023800ff1a7b82 */ /* 0x000ee20000000800 */
[-CC-:B----4-:R-:W-:Y:S02]  /*1290*/  SHF.R.U64 R24, R12, R20.reuse, R5.reuse ;  /* 0x000000140c187219 */ /* 0x190fe40000001205 */
[-C--:B------:R-:W-:Y:S02]  /*12a0*/  SHF.L.U32 R3, R3, R20.reuse, RZ ;  /* 0x0000001403037219 */ /* 0x080fe400000006ff */
[----:B------:R-:W-:Y:S01]  /*12b0*/  SHF.R.U32.HI R5, RZ, R20, R5 ;  /* 0x00000014ff057219 */ /* 0x000fe20000011605 */
[----:B------:R-:W-:Y:S01]  /*12c0*/  IMAD.MOV.U32 R4, RZ, RZ, R24 ;  /* 0x000000ffff047224 */ /* 0x000fe200078e0018 */
[----:B------:R-:W-:Y:S01]  /*12d0*/  LOP3.LUT R11, RZ, R3, RZ, 0x33, !PT ;  /* 0x00000003ff0b7212 */ /* 0x000fe200078e33ff */
[----:B------:R-:W4:Y:S01]  /*12e0*/  LDC R25, c[0x0][0x8b8] ;  /* 0x00022e00ff197b82 */ /* 0x000f220000000800 */
[----:B------:R-:W-:Y:S05]  /*12f0*/  @!P0 BRA `(.L_x_16) ;  /* 0x0000000000288947 */ /* 0x000fea0003800000 */
[----:B------:R-:W5:Y:S02]  /*1300*/  LDC R3, c[0x0][0x8f4] ;  /* 0x00023d00ff037b82 */ /* 0x000f640000000800 */
[----:B-----5:R-:W-:-:S05]  /*1310*/  IADD3 R3, P0, R24, R3, RZ ;  /* 0x0000000318037210 */ /* 0x020fca0007f1e0ff */
[----:B------:R-:W-:-:S04]  /*1320*/  IMAD.X R13, RZ, RZ, R5, P0 ;  /* 0x000000ffff0d7224 */ /* 0x000fc800000e0605 */
[----:B------:R-:W-:-:S04]  /*1330*/  IMAD.WIDE.U32 R4, R13, R28, RZ ;  /* 0x0000001c0d047225 */ /* 0x000fc800078e00ff */
[----:B------:R-:W-:-:S04]  /*1340*/  IMAD.WIDE.U32 R6, P0, R3, R29, R4 ;  /* 0x0000001d03067225 */ /* 0x000fc80007800004 */
[----:B------:R-:W-:Y:S01]  /*1350*/  IMAD.WIDE.U32 R4, R3, R28, RZ ;  /* 0x0000001c03047225 */ /* 0x000fe200078e00ff */
[----:B------:R-:W-:-:S03]  /*1360*/  IADD3.X R9, RZ, RZ, RZ, P0, !PT ;  /* 0x000000ffff097210 */ /* 0x000fc600007fe4ff */
[----:B------:R-:W-:Y:S01]  /*1370*/  IMAD.MOV.U32 R8, RZ, RZ, R7 ;  /* 0x000000ffff087224 */ /* 0x000fe200078e0007 */
[----:B------:R-:W-:-:S05]  /*1380*/  IADD3 RZ, P0, R5, R6, RZ ;  /* 0x0000000605ff7210 */ /* 0x000fca0007f1e0ff */
[----:B------:R-:W-:-:S08]  /*1390*/  IMAD.WIDE.U32.X R4, R13, R29, R8, P0 ;  /* 0x0000001d0d047225 */ /* 0x000fd000000e0408 */
.L_x_16:
[----:B--2---:R-:W-:Y:S01]  /*13a0*/  SHF.R.U64 R5, R4, R21, R5 ;  /* 0x0000001504057219 */ /* 0x004fe20000001205 */
[----:B-1----:R-:W-:Y:S01]  /*13b0*/  VIADD R6, R14, 0xffffffff ;  /* 0xffffffff0e067836 */ /* 0x002fe20000000000 */
[----:B------:R-:W-:Y:S02]  /*13c0*/  SHF.L.U32 R3, R31, R20, RZ ;  /* 0x000000141f037219 */ /* 0x000fe400000006ff */
[----:B------:R-:W-:Y:S02]  /*13d0*/  LOP3.LUT R4, R12, R11, RZ, 0xc0, !PT ;  /* 0x0000000b0c047212 */ /* 0x000fe400078ec0ff */
[----:B------:R-:W-:Y:S02]  /*13e0*/  IADD3 R7, -R5, RZ, RZ ;  /* 0x000000ff05077210 */ /* 0x000fe40007ffe1ff */
[----:B------:R-:W-:Y:S01]  /*13f0*/  SEL R10, R10, R27, !P1 ;  /* 0x0000001b0a0a7207 */ /* 0x000fe20004800000 */
[----:B------:R-:W-:Y:S01]  /*1400*/  IMAD R5, R3, R5, R4 ;  /* 0x0000000503057224 */ /* 0x000fe200078e0204 */
[----:B------:R-:W-:Y:S01]  /*1410*/  LOP3.LUT R6, R15, R6, RZ, 0xc0, !PT ;  /* 0x000000060f067212 */ /* 0x000fe200078ec0ff */
[----:B---3--:R-:W-:Y:S01]  /*1420*/  IMAD R3, R7, R26, R24 ;  /* 0x0000001a07037224 */ /* 0x008fe200078e0218 */
[----:B------:R-:W-:Y:S01]  /*1430*/  R2UR UR47, R30 ;  /* 0x000000001e2f72ca */ /* 0x000fe200000e0000 */
[----:B----4-:R-:W-:-:S02]  /*1440*/  IMAD R10, R5, R25, R10 ;  /* 0x00000019050a7224 */ /* 0x010fc400078e020a */
[----:B------:R-:W-:Y:S02]  /*1450*/  IMAD R3, R3, R14, R6 ;  /* 0x0000000e03037224 */ /* 0x000fe400078e0206 */
[----:B------:R-:W-:-:S03]  /*1460*/  IMAD.MOV.U32 R6, RZ, RZ, 0x1 ;  /* 0x00000001ff067424 */ /* 0x000fc600078e00ff */
[----:B------:R-:W-:Y:S02]  /*1470*/  SEL R7, R3, R10, !P1 ;  /* 0x0000000a03077207 */ /* 0x000fe40004800000 */
[----:B------:R-:W-:-:S07]  /*1480*/  SEL R3, R10, R3, !P1 ;  /* 0x000000030a037207 */ /* 0x000fce0004800000 */
.L_x_14:
[----:B------:R-:W-:-:S08]  /*1490*/  NOP ;  /* 0x0000000000007918 */ /* 0x000fd00000000000 */
[----:B------:R-:W1:Y:S02]  /*14a0*/  USETMAXREG.TRY_ALLOC.CTAPOOL UP0, 0xe8 ;  /* 0x000000e8000079c8 */ /* 0x000e640008000600 */
[----:B-1----:R-:W-:-:S13]  /*14b0*/  PLOP3.LUT P0, PT, PT, PT, UP0, 0x80, 0x0 ;  /* 0x000000000000781c */ /* 0x002fda0003f0f008 */
[----:B------:R-:W-:Y:S05]  /*14c0*/  @!P0 BRA `(.L_x_14) ;  /* 0xfffffffc00f08947 */ /* 0x000fea000383ffff */
[----:B------:R-:W-:Y:S02]  /*14d0*/  ULDC.64 UR4, c[0x0][0x590] ;  /* 0x0001640000047ab9 */ /* 0x000fe40000000a00 */
[----:B------:R-:W-:-:S04]  /*14e0*/  ISETP.NE.U32.AND P0, PT, RZ, UR4, PT ;  /* 0x00000004ff007c0c */ /* 0x000fc8000bf05070 */
[----:B------:R-:W-:-:S13]  /*14f0*/  ISETP.NE.AND.EX P0, PT, RZ, UR5, PT, P0 ;  /* 0x00000005ff007c0c */ /* 0x000fda000bf05300 */
[----:B------:R-:W-:Y:S05]  /*1500*/  @P0 BRA `(.L_x_17) ;  /* 0x00000000002c0947 */ /* 0x000fea0003800000 */
[----:B------:R-:W-:Y:S02]  /*1510*/  ULDC.64 UR4, c[0x0][0x588] ;  /* 0x0001620000047ab9 */ /* 0x000fe40000000a00 */
[----:B------:R-:W-:-:S04]  /*1520*/  ISETP.NE.U32.AND P0, PT, RZ, UR4, PT ;  /* 0x00000004ff007c0c */ /* 0x000fc8000bf05070 */
[----:B------:R-:W-:-:S13]  /*1530*/  ISETP.NE.AND.EX P0, PT, RZ, UR5, PT, P0 ;  /* 0x00000005ff007c0c */ /* 0x000fda000bf05300 */
[----:B------:R-:W-:Y:S05]  /*1540*/  @!P0 BRA `(.L_x_18) ;  /* 0x0000000000108947 */ /* 0x000fea0003800000 */
[----:B------:R-:W1:Y:S02]  /*1550*/  LDC.64 R90, c[0x0][0x588] ;  /* 0x00016200ff5a7b82 */ /* 0x000e640000000a00 */
[----:B-1----:R1:W5:Y:S01]  /*1560*/  LDG.E R90, desc[UR40][R90.64] ;  /* 0x000000285a5a7981 */ /* 0x002362000c1e1900 */
[----:B------:R-:W-:Y:S01]  /*1570*/  IMAD.MOV.U32 R88, RZ, RZ, 0x1 ;  /* 0x00000001ff587424 */ /* 0x000fe200078e00ff */
[----:B------:R-:W-:Y:S06]  /*1580*/  BRA `(.L_x_17) ;  /* 0x00000000000c7947 */ /* 0x000fec0003800000 */
.L_x_18:
[----:B------:R-:W-:Y:S01]  /*1590*/  ULDC UR4, c[0x0][0x580] ;  /* 0x0001600000047ab9 */ /* 0x000fe20000000800 */
[----:B------:R-:W-:Y:S01]  /*15a0*/  MOV R88, 0x1 ;  /* 0x0000000100587802 */ /* 0x000fe20000000f00 */
[----:B------:R-:W-:-:S07]  /*15b0*/  IMAD.U32 R90, RZ, RZ, UR4 ;  /* 0x00000004ff5a7e24 */ /* 0x000fce000f8e00ff */
.L_x_17:
        /* <DEDUP_REMOVED lines=8> */
[----:B------:R-:W2:Y:S02]  /*1640*/  LDC.64 R4, c[0x0][0x5a8] ;  /* 0x00016a00ff047b82 */ /* 0x000ea40000000a00 */
[----:B--2---:R2:W5:Y:S01]  /*1650*/  LDG.E R89, desc[UR40][R4.64] ;  /* 0x0000002804597981 */ /* 0x004562000c1e1900 */
[----:B------:R-:W-:Y:S05]  /*1660*/  BRA `(.L_x_19) ;  /* 0x0000000000087947 */ /* 0x000fea0003800000 */
.L_x_20:
[----:B------:R-:W-:Y:S02]  /*1670*/  ULDC UR4, c[0x0][0x5a0] ;  /* 0x0001680000047ab9 */ /* 0x000fe40000000800 */
[----:B------:R-:W-:-:S07]  /*1680*/  IMAD.U32 R89, RZ, RZ, UR4 ;  /* 0x00000004ff597e24 */ /* 0x000fce000f8e00ff */
.L_x_19:
[----:B------:R-:W-:-:S13]  /*1690*/  LOP3.LUT P0, RZ, R6, 0xff, RZ, 0xc0, !PT ;  /* 0x000000ff06ff7812 */ /* 0x000fda000780c0ff */
[----:B------:R-:W-:Y:S05]  /*16a0*/  @!P0 EXIT ;  /* 0x000000000000894d */ /* 0x000fea0003800000 */
[----:B------:R-:W-:Y:S01]  /*16b0*/  ULDC UR4, c[0x0][0x28c] ;  /* 0x0000a30000047ab9 */ /* 0x000fe20000000800 */
[----:B-1----:R-:W-:Y:S01]  /*16c0*/  LOP3.LUT R91, R0, 0x1, RZ, 0xfc, !PT ;  /* 0x00000001005b7812 */ /* 0x002fe200078efcff */
[----:B------:R-:W-:Y:S01]  /*16d0*/  UIADD3 UR4, UR4, 0x3f, URZ ;  /* 0x0000003f04047890 */ /* 0x000fe2000fffe03f */
[----:B------:R-:W-:Y:S02]  /*16e0*/  LOP3.LUT R154, R19, 0x1, RZ, 0xfc, !PT ;  /* 0x00000001139a7812 */ /* 0x000fe400078efcff */
[----:B------:R-:W-:Y:S01]  /*16f0*/  CS2R R120, SRZ ;  /* 0x0000000000787805 */ /* 0x000fe2000001ff00 */
[----:B------:R-:W-:Y:S01]  /*1700*/  ULDC.64 UR42, c[0x0][0x198] ;  /* 0x00006600002a7ab9 */ /* 0x000fe20000000a00 */
[----:B------:R-:W-:Y:S01]  /*1710*/  USHF.R.S32.HI UR5, URZ, 0x1f, UR4 ;  /* 0x0000001f3f057899 */ /* 0x000fe20008011404 */
[----:B------:R-:W-:-:S03]  /*1720*/  UMOV UR48, URZ ;  /* 0x0000003f00307c82 */ /* 0x000fc60008000000 */
[----:B------:R-:W-:-:S03]  /*1730*/  ULEA.HI UR5, UR5, UR4, URZ, 0x6 ;  /* 0x0000000405057291 */ /* 0x000fc6000f8f303f */
[----:B------:R-:W-:Y:S01]  /*1740*/  UMOV UR4, URZ ;  /* 0x0000003f00047c82 */ /* 0x000fe20008000000 */
[----:B------:R-:W-:-:S12]  /*1750*/  USHF.R.S32.HI UR49, URZ, 0x6, UR5 ;  /* 0x000000063f317899 */ /* 0x000fd80008011405 */
.L_x_100:
[----:B------:R-:W-:Y:S01]  /*1760*/  LOP3.LUT R0, R18, 0x80, RZ, 0xc0, !PT ;  /* 0x0000008012007812 */ /* 0x000fe200078ec0ff */
[----:B------:R-:W1:Y:S01]  /*1770*/  S2UR UR9, SR_CgaCtaId ;  /* 0x00000000000979c3 */ /* 0x000e620000008800 */
[----:B------:R-:W-:Y:S01]  /*1780*/  UMOV UR50, 0x400 ;  /* 0x0000040000327882 */ /* 0x000fe20000000000 */
[----:B------:R-:W-:Y:S01]  /*1790*/  UMOV UR6, URZ ;  /* 0x0000003f00067c82 */ /* 0x000fe20008000000 */
[----:B------:R-:W-:Y:S01]  /*17a0*/  SHF.R.U32.HI R0, RZ, 0x7, R0 ;  /* 0x00000007ff007819 */ /* 0x000fe20000011600 */
[----:B------:R-:W-:Y:S01]  /*17b0*/  UMOV UR5, URZ ;  /* 0x0000003f00057c82 */ /* 0x000fe20008000000 */
[----:B------:R-:W-:Y:S01]  /*17c0*/  UMOV UR13, UR4 ;  /* 0x00000004000d7c82 */ /* 0x000fe20008000000 */
[----:B------:R-:W-:Y:S02]  /*17d0*/  CS2R R92, SRZ ;  /* 0x00000000005c7805 */ /* 0x000fe4000001ff00 */
[----:B------:R-:W-:Y:S01]  /*17e0*/  CS2R R94, SRZ ;  /* 0x00000000005e7805 */ /* 0x000fe2000001ff00 */
[----:B--2---:R-:W2:Y:S01]  /*17f0*/  LDC R4, c[0x0][0x28c] ;  /* 0x0000a300ff047b82 */ /* 0x004ea20000000800 */
[----:B------:R-:W3:Y:S01]  /*1800*/  SHFL.IDX PT, R0, R0, RZ, 0x1f ;  /* 0x00001fff00007589 */ /* 0x000ee200000e0000 */
[----:B------:R-:W-:-:S02]  /*1810*/  CS2R R96, SRZ ;  /* 0x0000000000607805 */ /* 0x000fc4000001ff00 */
[----:B------:R-:W-:Y:S02]  /*1820*/  CS2R R98, SRZ ;  /* 0x0000000000627805 */ /* 0x000fe4000001ff00 */
[----:B------:R-:W-:Y:S02]  /*1830*/  CS2R R100, SRZ ;  /* 0x0000000000647805 */ /* 0x000fe4000001ff00 */
[----:B------:R-:W-:Y:S02]  /*1840*/  CS2R R102, SRZ ;  /* 0x0000000000667805 */ /* 0x000fe4000001ff00 */
[----:B------:R-:W-:Y:S02]  /*1850*/  CS2R R104, SRZ ;  /* 0x0000000000687805 */ /* 0x000fe4000001ff00 */
[----:B------:R-:W-:Y:S02]  /*1860*/  CS2R R106, SRZ ;  /* 0x00000000006a7805 */ /* 0x000fe4000001ff00 */
[----:B------:R-:W-:-:S02]  /*1870*/  CS2R R128, SRZ ;  /* 0x0000000000807805 */ /* 0x000fc4000001ff00 */
[----:B------:R-:W-:Y:S02]  /*1880*/  CS2R R130, SRZ ;  /* 0x0000000000827805 */ /* 0x000fe4000001ff00 */
[----:B------:R-:W-:Y:S02]  /*1890*/  CS2R R132, SRZ ;  /* 0x0000000000847805 */ /* 0x000fe4000001ff00 */
[----:B------:R-:W-:Y:S02]  /*18a0*/  CS2R R134, SRZ ;  /* 0x0000000000867805 */ /* 0x000fe4000001ff00 */
[----:B------:R-:W-:Y:S02]  /*18b0*/  CS2R R136, SRZ ;  /* 0x0000000000887805 */ /* 0x000fe4000001ff00 */
[----:B------:R-:W-:Y:S02]  /*18c0*/  CS2R R138, SRZ ;  /* 0x00000000008a7805 */ /* 0x000fe4000001ff00 */
[----:B------:R-:W-:-:S02]  /*18d0*/  CS2R R140, SRZ ;  /* 0x00000000008c7805 */ /* 0x000fc4000001ff00 */
[----:B------:R-:W-:Y:S01]  /*18e0*/  CS2R R126, SRZ ;  /* 0x00000000007e7805 */ /* 0x000fe2000001ff00 */
[----:B-1----:R-:W-:Y:S01]  /*18f0*/  ULEA UR50, UR9, UR50, 0x18 ;  /* 0x0000003209327291 */ /* 0x002fe2000f8ec03f */
[----:B------:R-:W-:Y:S02]  /*1900*/  CS2R R110, SRZ ;  /* 0x00000000006e7805 */ /* 0x000fe4000001ff00 */
[----:B------:R-:W-:Y:S02]  /*1910*/  CS2R R116, SRZ ;  /* 0x0000000000747805 */ /* 0x000fe4000001ff00 */
[----:B------:R-:W-:Y:S02]  /*1920*/  CS2R R114, SRZ ;  /* 0x0000000000727805 */ /* 0x000fe4000001ff00 */
[----:B------:R-:W-:Y:S02]  /*1930*/  CS2R R108, SRZ ;  /* 0x00000000006c7805 */ /* 0x000fe4000001ff00 */
[----:B------:R-:W-:-:S02]  /*1940*/  CS2R R112, SRZ ;  /* 0x0000000000707805 */ /* 0x000fc4000001ff00 */
[----:B------:R-:W-:Y:S02]  /*1950*/  CS2R R118, SRZ ;  /* 0x0000000000767805 */ /* 0x000fe4000001ff00 */
[----:B------:R-:W-:Y:S02]  /*1960*/  CS2R R122, SRZ ;  /* 0x00000000007a7805 */ /* 0x000fe4000001ff00 */
[----:B--2---:R-:W-:Y:S02]  /*1970*/  ISETP.GE.AND P0, PT, R4, 0x1, PT ;  /* 0x000000010400780c */ /* 0x004fe40003f06270 */
[----:B------:R-:W-:Y:S02]  /*1980*/  CS2R R124, SRZ ;  /* 0x00000000007c7805 */ /* 0x000fe4000001ff00 */
[----:B---3--:R-:W-:Y:S02]  /*1990*/  R2UR UR7, R0 ;  /* 0x00000000000772ca */ /* 0x008fe400000e0000 */
[----:B------:R-:W-:-:S02]  /*19a0*/  CS2R R144, SRZ ;  /* 0x0000000000907805 */ /* 0x000fc4000001ff00 */
[----:B------:R-:W-:Y:S02]  /*19b0*/  CS2R R146, SRZ ;  /* 0x0000000000927805 */ /* 0x000fe4000001ff00 */
[----:B------:R-:W-:Y:S02]  /*19c0*/  CS2R R148, SRZ ;  /* 0x0000000000947805 */ /* 0x000fe4000001ff00 */
[----:B------:R-:W-:Y:S02]  /*19d0*/  CS2R R150, SRZ ;  /* 0x0000000000967805 */ /* 0x000fe4000001ff00 */
[----:B------:R-:W-:Y:S02]  /*19e0*/  CS2R R152, SRZ ;  /* 0x0000000000987805 */ /* 0x000fe4000001ff00 */
[----:B------:R-:W-:Y:S02]  /*19f0*/  CS2R R156, SRZ ;  /* 0x00000000009c7805 */ /* 0x000fe4000001ff00 */
[----:B------:R-:W-:Y:S01]  /*1a00*/  MOV R155, RZ ;  /* 0x000000ff009b7202 */ /* 0x000fe20000000f00 */
[----:B------:R-:W-:Y:S01]  /*1a10*/  IMAD.MOV.U32 R158, RZ, RZ, RZ ;  /* 0x000000ffff9e7224 */ /* 0x000fe200078e00ff */
[----:B------:R-:W-:Y:S01]  /*1a20*/  CS2R R142, SRZ ;  /* 0x00000000008e7805 */ /* 0x000fe2000001ff00 */
[----:B------:R-:W-:Y:S01]  /*1a30*/  IMAD.U32 R8, RZ, RZ, UR48 ;  /* 0x00000030ff087e24 */ /* 0x000fe2000f8e00ff */
[----:B------:R-:W-:-:S02]  /*1a40*/  CS2R R56, SRZ ;  /* 0x0000000000387805 */ /* 0x000fc4000001ff00 */
[----:B------:R-:W-:Y:S01]  /*1a50*/  CS2R R58, SRZ ;  /* 0x00000000003a7805 */ /* 0x000fe2000001ff00 */
[----:B------:R-:W-:Y:S01]  /*1a60*/  ULEA.HI UR8, UR7, UR7, URZ, 0x1 ;  /* 0x0000000707087291 */ /* 0x000fe2000f8f083f */
[----:B------:R-:W-:Y:S02]  /*1a70*/  CS2R R60, SRZ ;  /* 0x00000000003c7805 */ /* 0x000fe4000001ff00 */
[----:B------:R-:W-:Y:S02]  /*1a80*/  CS2R R62, SRZ ;  /* 0x00000000003e7805 */ /* 0x000fe4000001ff00 */
[----:B------:R-:W-:Y:S01]  /*1a90*/  CS2R R64, SRZ ;  /* 0x0000000000407805 */ /* 0x000fe2000001ff00 */
[----:B------:R-:W-:Y:S01]  /*1aa0*/  ULOP3.LUT UR8, UR8, 0xffffe, URZ, 0xc0, !UPT ;  /* 0x000ffffe08087892 */ /* 0x000fe2000f8ec03f */
[----:B------:R-:W-:Y:S02]  /*1ab0*/  CS2R R66, SRZ ;  /* 0x0000000000427805 */ /* 0x000fe4000001ff00 */
[----:B------:R-:W-:-:S02]  /*1ac0*/  CS2R R68, SRZ ;  /* 0x0000000000447805 */ /* 0x000fc4000001ff00 */
[----:B------:R-:W-:Y:S01]  /*1ad0*/  CS2R R70, SRZ ;  /* 0x0000000000467805 */ /* 0x000fe2000001ff00 */
[----:B------:R-:W-:Y:S01]  /*1ae0*/  UIADD3 UR8, UR7, -UR8, URZ ;  /* 0x8000000807087290 */ /* 0x000fe2000fffe03f */
[----:B------:R-:W-:Y:S02]  /*1af0*/  CS2R R72, SRZ ;  /* 0x0000000000487805 */ /* 0x000fe4000001ff00 */
[----:B------:R-:W-:Y:S01]  /*1b00*/  CS2R R74, SRZ ;  /* 0x00000000004a7805 */ /* 0x000fe2000001ff00 */
[----:B------:R-:W-:Y:S01]  /*1b10*/  UMOV UR7, URZ ;  /* 0x0000003f00077c82 */ /* 0x000fe20008000000 */
[----:B------:R-:W-:Y:S01]  /*1b20*/  ULEA UR8, UR8, UR50, 0xc ;  /* 0x0000003208087291 */ /* 0x000fe2000f8e603f */
[----:B------:R-:W-:Y:S02]  /*1b30*/  CS2R R76, SRZ ;  /* 0x00000000004c7805 */ /* 0x000fe4000001ff00 */
[----:B------:R-:W-:Y:S02]  /*1b40*/  CS2R R78, SRZ ;  /* 0x00000000004e7805 */ /* 0x000fe4000001ff00 */
[----:B------:R-:W-:Y:S01]  /*1b50*/  CS2R R80, SRZ ;  /* 0x0000000000507805 */ /* 0x000fe2000001ff00 */
[----:B------:R-:W-:Y:S01]  /*1b60*/  UIADD3 UR8, UR8, 0x6200, URZ ;  /* 0x0000620008087890 */ /* 0x000fe2000fffe03f */
[----:B------:R-:W-:-:S02]  /*1b70*/  CS2R R82, SRZ ;  /* 0x0000000000527805 */ /* 0x000fc4000001ff00 */
[----:B------:R-:W-:Y:S02]  /*1b80*/  CS2R R84, SRZ ;  /* 0x0000000000547805 */ /* 0x000fe4000001ff00 */
[----:B------:R-:W-:Y:S01]  /*1b90*/  CS2R R86, SRZ ;  /* 0x0000000000567805 */ /* 0x000fe2000001ff00 */
[----:B------:R-:W-:Y:S01]  /*1ba0*/  USHF.R.U32.HI UR8, URZ, 0x4, UR8 ;  /* 0x000000043f087899 */ /* 0x000fe20008011608 */
[----:B------:R-:W-:Y:S02]  /*1bb0*/  CS2R R24, SRZ ;  /* 0x0000000000187805 */ /* 0x000fe4000001ff00 */
[----:B------:R-:W-:Y:S02]  /*1bc0*/  CS2R R26, SRZ ;  /* 0x00000000001a7805 */ /* 0x000fe4000001ff00 */
[----:B------:R-:W-:Y:S01]  /*1bd0*/  CS2R R28, SRZ ;  /* 0x00000000001c7805 */ /* 0x000fe2000001ff00 */
[----:B------:R-:W-:Y:S01]  /*1be0*/  ULOP3.LUT UR12, UR8, 0x3fff, URZ, 0xc0, !UPT ;  /* 0x00003fff080c7892 */ /* 0x000fe2000f8ec03f */
        /* <DEDUP_REMOVED lines=12> */
[----:B------:R-:W-:Y:S01]  /*1cb0*/  CS2R R54, SRZ ;  /* 0x0000000000367805 */ /* 0x000fe2000001ff00 */
[----:B------:R-:W-:Y:S06]  /*1cc0*/  @!P0 BRA `(.L_x_21) ;  /* 0x0000000800708947 */ /* 0x000fec0003800000 */
[----:B------:R-:W-:-:S13]  /*1cd0*/  ISETP.NE.AND P1, PT, R154, 0x3, PT ;  /* 0x000000039a00780c */ /* 0x000fda0003f25270 */
[----:B------:R-:W-:Y:S05]  /*1ce0*/  @!P1 BRA `(.L_x_22) ;  /* 0x0000000000049947 */ /* 0x000fea0003800000 */
[----:B------:R-:W-:Y:S01]  /*1cf0*/  BPT.TRAP 0x1 ;  /* 0x000000040000795c */ /* 0x000fe20000300000 */
.L_x_22:
[----:B------:R-:W-:Y:S01]  /*1d00*/  ULEA UR5, UR4, UR50, 0x3 ;  /* 0x0000003204057291 */ /* 0x000fe2000f8e183f */
[----:B------:R-:W-:-:S04]  /*1d10*/  MOV R0, UR48 ;  /* 0x0000003000007c02 */ /* 0x000fc80008000f00 */
[----:B------:R-:W-:-:S04]  /*1d20*/  SHF.L.U32 R0, R0, 0x1f, RZ ;  /* 0x0000001f00007819 */ /* 0x000fc800000006ff */
[----:B------:R1:W2:Y:S01]  /*1d30*/  SYNCS.PHASECHK.TRANS64.TRYWAIT P0, [UR5], R0 ;  /* 0x00000000ff0075a7 */ /* 0x0002a20008000145 */
[----:B------:R-:W-:Y:S05]  /*1d40*/  @!P1 BRA `(.L_x_23) ;  /* 0x0000000000049947 */ /* 0x000fea0003800000 */
[----:B------:R-:W-:Y:S01]  /*1d50*/  BPT.TRAP 0x1 ;  /* 0x000000040000795c */ /* 0x000fe20000300000 */
.L_x_23:
[----:B--2---:R-:W-:Y:S05]  /*1d60*/  @P0 BRA `(.L_x_24) ;  /* 0x0000000000080947 */ /* 0x004fea0003800000 */
[----:B------:R-:W2:Y:S02]  /*1d70*/  SYNCS.PHASECHK.TRANS64.TRYWAIT P0, [UR5], R0 ;  /* 0x00000000ff0075a7 */ /* 0x000ea40008000145 */
[----:B--2---:R-:W-:Y:S05]  /*1d80*/  @!P0 BRA `(.L_x_25) ;  /* 0x000000d800bc8947 */ /* 0x004fea0003800000 */
.L_x_24:
[----:B------:R-:W-:Y:S01]  /*1d90*/  UIADD3 UR5, UR50, 0x2e200, URZ ;  /* 0x0002e20032057890 */ /* 0x000fe2000fffe03f */
[----:B------:R-:W-:Y:S01]  /*1da0*/  WARPGROUP.ARRIVE ;  /* 0x00000000000079c5 */ /* 0x000fe20000000000 */
[----:B------:R-:W-:Y:S01]  /*1db0*/  ULOP3.LUT UR7, UR12, 0x10000, URZ, 0xfc, !UPT ;  /* 0x000100000c077892 */ /* 0x000fe2000f8efc3f */
[----:B------:R-:W-:Y:S01]  /*1dc0*/  CS2R R92, SRZ ;  /* 0x00000000005c7805 */ /* 0x000fe2000001ff00 */
[----:B------:R-:W-:Y:S01]  /*1dd0*/  USHF.R.U32.HI UR5, URZ, 0x4, UR5 ;  /* 0x000000043f057899 */ /* 0x000fe20008011605 */
[----:B------:R-:W-:Y:S01]  /*1de0*/  CS2R R94, SRZ ;  /* 0x00000000005e7805 */ /* 0x000fe2000001ff00 */
[----:B------:R-:W-:Y:S01]  /*1df0*/  ULEA UR7, UR4, UR7, 0xa ;  /* 0x0000000704077291 */ /* 0x000fe2000f8e503f */
[----:B------:R-:W-:Y:S01]  /*1e00*/  CS2R R96, SRZ ;  /* 0x0000000000607805 */ /* 0x000fe2000001ff00 */
[----:B------:R-:W-:Y:S01]  /*1e10*/  ULOP3.LUT UR5, UR5, 0x3fff, URZ, 0xc0, !UPT ;  /* 0x00003fff05057892 */ /* 0x000fe2000f8ec03f */
[----:B------:R-:W-:Y:S01]  /*1e20*/  CS2R R98, SRZ ;  /* 0x0000000000627805 */ /* 0x000fe2000001ff00 */
[----:B------:R-:W-:Y:S01]  /*1e30*/  UMOV UR9, 0x80000020 ;  /* 0x8000002000097882 */ /* 0x000fe20000000000 */
[----:B------:R-:W-:Y:S01]  /*1e40*/  UMOV UR11, 0x80000020 ;  /* 0x80000020000b7882 */ /* 0x000fe20000000000 */
[----:B------:R-:W-:Y:S01]  /*1e50*/  ULOP3.LUT UR5, UR5, 0x10000, URZ, 0xfc, !UPT ;  /* 0x0001000005057892 */ /* 0x000fe2000f8efc3f */
[----:B------:R-:W-:Y:S01]  /*1e60*/  CS2R R100, SRZ ;  /* 0x0000000000647805 */ /* 0x000fe2000001ff00 */
[----:B------:R-:W-:Y:S01]  /*1e70*/  UMOV UR8, UR7 ;  /* 0x0000000700087c82 */ /* 0x000fe20008000000 */
[----:B------:R-:W-:Y:S01]  /*1e80*/  CS2R R102, SRZ ;  /* 0x0000000000667805 */ /* 0x000fe2000001ff00 */
[----:B------:R-:W-:Y:S01]  /*1e90*/  ULEA UR6, UR4, UR5, 0x8 ;  /* 0x0000000504067291 */ /* 0x000fe2000f8e403f */
[----:B------:R-:W-:Y:S01]  /*1ea0*/  CS2R R104, SRZ ;  /* 0x0000000000687805 */ /* 0x000fe2000001ff00 */
[----:B------:R-:W-:Y:S01]  /*1eb0*/  UIADD3 UR5, UR7, 0x200, URZ ;  /* 0x0000020007057890 */ /* 0x000fe2000fffe03f */
[----:B------:R-:W-:-:S02]  /*1ec0*/  CS2R R106, SRZ ;  /* 0x00000000006a7805 */ /* 0x000fc4000001ff00 */
[----:B------:R-:W-:Y:S02]  /*1ed0*/  CS2R R128, SRZ ;  /* 0x0000000000807805 */ /* 0x000fe4000001ff00 */
[----:B------:R-:W-:Y:S02]  /*1ee0*/  CS2R R130, SRZ ;  /* 0x0000000000827805 */ /* 0x000fe4000001ff00 */
[----:B------:R-:W-:Y:S01]  /*1ef0*/  CS2R R132, SRZ ;  /* 0x0000000000847805 */ /* 0x000fe2000001ff00 */
[----:B------:R-:W-:Y:S01]  /*1f00*/  UMOV UR10, UR6 ;  /* 0x00000006000a7c82 */ /* 0x000fe20008000000 */
[----:B------:R-:W-:Y:S01]  /*1f10*/  CS2R R134, SRZ ;  /* 0x0000000000867805 */ /* 0x000fe2000001ff00 */
[----:B------:R-:W-:Y:S01]  /*1f20*/  QGMMA.64x64x32.F32.E4M3.E4M3 R56, gdesc[UR8], RZ, !UPT, gsb0 ;  /* 0x00e00000083879f3 */ /* 0x000fe2000c0008ff */
[----:B------:R-:W-:Y:S01]  /*1f30*/  UMOV UR8, UR5 ;  /* 0x0000000500087c82 */ /* 0x000fe20008000000 */
[----:B------:R-:W-:Y:S01]  /*1f40*/  UMOV UR9, 0x80000020 ;  /* 0x8000002000097882 */ /* 0x000fe20000000000 */
[----:B------:R-:W-:Y:S01]  /*1f50*/  UMOV UR5, 0x2 ;  /* 0x0000000200057882 */ /* 0x000fe20000000000 */
        /* <DEDUP_REMOVED lines=17> */
[----:B------:R-:W-:Y:S01]  /*2070*/  CS2R R156, SRZ ;  /* 0x00000000009c7805 */ /* 0x000fe2000001ff00 */
[----:B------:R-:W-:Y:S01]  /*2080*/  IMAD.MOV.U32 R155, RZ, RZ, RZ ;  /* 0x000000ffff9b7224 */ /* 0x000fe200078e00ff */
[----:B------:R-:W-:Y:S01]  /*2090*/  CS2R R142, SRZ ;  /* 0x00000000008e7805 */ /* 0x000fe2000001ff00 */
[----:B------:R-:W-:Y:S01]  /*20a0*/  IMAD.MOV.U32 R158, RZ, RZ, RZ ;  /* 0x000000ffff9e7224 */ /* 0x000fe200078e00ff */
[----:B------:R-:W-:-:S02]  /*20b0*/  WARPGROUP.DEPBAR.LE gsb0, 0x0 ;  /* 0x00008000000079c5 */ /* 0x000fc40000010000 */
[----:B------:R-:W-:-:S06]  /*20c0*/  WARPGROUP.ARRIVE ;  /* 0x00000000000079c5 */ /* 0x000fcc0000000000 */
[----:B------:R-:W-:Y:S01]  /*20d0*/  QGMMA.64x64x32.F32.E4M3.E4M3 R24, gdesc[UR8], RZ, !UPT, gsb0 ;  /* 0x00e00000081879f3 */ /* 0x000fe2000c0008ff */
[----:B------:R-:W-:Y:S02]  /*20e0*/  UIADD3 UR8, UR7, 0x2, URZ ;  /* 0x0000000207087890 */ /* 0x000fe4000fffe03f */
[----:B------:R-:W-:Y:S01]  /*20f0*/  UIADD3 UR10, UR6, 0x2, URZ ;  /* 0x00000002060a7890 */ /* 0x000fe2000fffe03f */
[----:B------:R-:W-:Y:S01]  /*2100*/  UMOV UR9, 0x80000020 ;  /* 0x8000002000097882 */ /* 0x000fe20000000000 */
[----:B------:R-:W-:Y:S01]  /*2110*/  UMOV UR11, 0x80000020 ;  /* 0x80000020000b7882 */ /* 0x000fe20000000000 */
[----:B------:R-:W-:Y:S01]  /*2120*/  UIADD3 UR7, UR7, 0x202, URZ ;  /* 0x0000020207077890 */ /* 0x000fe2000fffe03f */
[----:B------:R-:W-:Y:S02]  /*2130*/  ULDC UR6, c[0x0][0x50c] ;  /* 0x0001430000067ab9 */ /* 0x000fe40000000800 */
[----:B------:R-:W-:-:S04]  /*2140*/  UISETP.NE.AND UP0, UPT, UR6, 0x2, UPT ;  /* 0x000000020600788c */ /* 0x000fc8000bf05270 */
[----:B------:R-:W-:-:S06]  /*2150*/  USEL UR6, URZ, 0x1, UP0 ;  /* 0x000000013f067887 */ /* 0x000fcc0008000000 */
[----:B------:R-:W-:Y:S01]  /*2160*/  ISETP.NE.AND P0, PT, RZ, UR6, PT ;  /* 0x00000006ff007c0c */ /* 0x000fe2000bf05270 */
[----:B------:R-:W-:Y:S02]  /*2170*/  WARPGROUP.DEPBAR.LE gsb0, 0x0 ;  /* 0x00008000000079c5 */ /* 0x000fe40000010000 */
[----:B------:R-:W-:-:S06]  /*2180*/  WARPGROUP.ARRIVE ;  /* 0x00000000000079c5 */ /* 0x000fcc0000000000 */
[----:B------:R-:W-:Y:S01]  /*2190*/  QGMMA.64x64x32.F32.E4M3.E4M3 R56, gdesc[UR8], R56, gsb0 ;  /* 0x00e00000083879f3 */ /* 0x000fe20008000838 */
[----:B------:R-:W-:Y:S01]  /*21a0*/  UMOV UR8, UR7 ;  /* 0x0000000700087c82 */ /* 0x000fe20008000000 */
[----:B------:R-:W-:Y:S01]  /*21b0*/  UMOV UR9, 0x80000020 ;  /* 0x8000002000097882 */ /* 0x000fe20000000000 */
[----:B------:R-:W-:Y:S02]  /*21c0*/  WARPGROUP.DEPBAR.LE gsb0, 0x0 ;  /* 0x00008000000079c5 */ /* 0x000fe40000010000 */
[----:B------:R-:W-:-:S06]  /*21d0*/  WARPGROUP.ARRIVE ;  /* 0x00000000000079c5 */ /* 0x000fcc0000000000 */
[----:B------:R-:W-:Y:S03]  /*21e0*/  QGMMA.64x64x32.F32.E4M3.E4M3 R24, gdesc[UR8], R24, gsb0 ;  /* 0x00e00000081879f3 */ /* 0x000fe60008000818 */
[----:B------:R-:W-:Y:S02]  /*21f0*/  WARPGROUP.DEPBAR.LE gsb0, 0x0 ;  /* 0x00008000000079c5 */ /* 0x000fe40000010000 */
[----:B------:R-:W-:Y:S05]  /*2200*/  @!P0 BRA `(.L_x_26) ;  /* 0x0000000400048947 */ /* 0x000fea0003800000 */
[----:B------:R-:W-:Y:S01]  /*2210*/  FADD R143, RZ, R56 ;  /* 0x00000038ff8f7221 */ /* 0x000fe20000000000 */
[----:B------:R-:W-:-:S01]  /*2220*/  FADD R142, RZ, R57 ;  /* 0x00000039ff8e7221 */ /* 0x000fc20000000000 */
        /* <DEDUP_REMOVED lines=62> */
[----:B------:R-:W-:-:S06]  /*2610*/  UMOV UR5, URZ ;  /* 0x0000003f00057c82 */ /* 0x000fcc0008000000 */
.L_x_26:
[----:B------:R-:W-:-:S04]  /*2620*/  UIADD3 UR13, UR4, 0x1, URZ ;  /* 0x00000001040d7890 */ /* 0x000fc8000fffe03f */
[----:B------:R-:W-:-:S04]  /*2630*/  UISETP.NE.AND UP0, UPT, UR13, 0xa, UPT ;  /* 0x0000000a0d00788c */ /* 0x000fc8000bf05270 */
[----:B------:R-:W-:Y:S02]  /*2640*/  USEL UR7, URZ, 0x1, UP0 ;  /* 0x000000013f077887 */ /* 0x000fe40008000000 */
[----:B------:R-:W-:Y:S02]  /*2650*/  USEL UR13, UR13, URZ, UP0 ;  /* 0x0000003f0d0d7287 */ /* 0x000fe40008000000 */
[----:B------:R-:W-:-:S06]  /*2660*/  ULOP3.LUT UR7, UR48, UR7, URZ, 0x3c, !UPT ;  /* 0x0000000730077292 */ /* 0x000fcc000f8e3c3f */
[----:B------:R-:W-:Y:S01]  /*2670*/  MOV R8, UR7 ;  /* 0x0000000700087c02 */ /* 0x000fe20008000f00 */
[----:B------:R-:W-:-:S06]  /*2680*/  UMOV UR7, 0x1 ;  /* 0x0000000100077882 */ /* 0x000fcc0000000000 */
.L_x_21:
[----:B------:R-:W-:-:S04]  /*2690*/  UISETP.LT.AND UP0, UPT, UR49, 0x1, UPT ;  /* 0x000000013100788c */ /* 0x000fc8000bf01270 */
[----:B------:R-:W-:-:S04]  /*26a0*/  USEL UR8, UR49, 0x1, UP0 ;  /* 0x0000000131087887 */ /* 0x000fc80008000000 */
[----:B------:R-:W-:-:S04]  /*26b0*/  UIADD3 UR8, UR49, -UR8, URZ ;  /* 0x8000000831087290 */ /* 0x000fc8000fffe03f */
[----:B------:R-:W-:-:S06]  /*26c0*/  UISETP.GE.AND UP0, UPT, UR8, 0x1, UPT ;  /* 0x000000010800788c */ /* 0x000fcc000bf06270 */
[----:B------:R-:W-:-:S13]  /*26d0*/  PLOP3.LUT P0, PT, PT, PT, UP0, 0x80, 0x0 ;  /* 0x000000000000781c */ /* 0x000fda0003f0f008 */
[----:B------:R-:W-:Y:S05]  /*26e0*/  @!P0 BRA `(.L_x_27) ;  /* 0x0000000800388947 */ /* 0x000fea0003800000 */
[----:B-12---:R-:W-:Y:S01]  /*26f0*/  IMAD.U32 R0, RZ, RZ, UR8 ;  /* 0x00000008ff007e24 */ /* 0x006fe2000f8e00ff */
[----:B------:R-:W-:Y:S01]  /*2700*/  ULDC UR15, c[0x0][0x50c] ;  /* 0x00014300000f7ab9 */ /* 0x000fe20000000800 */
[----:B------:R-:W-:-:S07]  /*2710*/  IMAD.U32 R4, RZ, RZ, UR4 ;  /* 0x00000004ff047e24 */ /* 0x000fce000f8e00ff */
.L_x_35:
[----:B------:R-:W-:-:S13]  /*2720*/  ISETP.NE.AND P1, PT, R154, 0x3, PT ;  /* 0x000000039a00780c */ /* 0x000fda0003f25270 */
[----:B------:R-:W-:Y:S05]  /*2730*/  @!P1 BRA `(.L_x_28) ;  /* 0x0000000000049947 */ /* 0x000fea0003800000 */
[----:B------:R-:W-:Y:S01]  /*2740*/  BPT.TRAP 0x1 ;  /* 0x000000040000795c */ /* 0x000fe20000300000 */
.L_x_28:
[----:B------:R-:W-:Y:S01]  /*2750*/  ULEA UR8, UR13, UR50, 0x3 ;  /* 0x000000320d087291 */ /* 0x000fe2000f8e183f */
[----:B------:R-:W-:-:S08]  /*2760*/  SHF.L.U32 R5, R8, 0x1f, RZ ;  /* 0x0000001f08057819 */ /* 0x000fd000000006ff */
[----:B------:R1:W2:Y:S01]  /*2770*/  SYNCS.PHASECHK.TRANS64.TRYWAIT P0, [UR8], R5 ;  /* 0x00000005ff0075a7 */ /* 0x0002a20008000148 */
[----:B------:R-:W-:Y:S05]  /*2780*/  @!P1 BRA `(.L_x_29) ;  /* 0x0000000000049947 */ /* 0x000fea0003800000 */
[----:B------:R-:W-:Y:S01]  /*2790*/  BPT.TRAP 0x1 ;  /* 0x000000040000795c */ /* 0x000fe20000300000 */
.L_x_29:
[----:B--2---:R-:W-:Y:S05]  /*27a0*/  @P0 BRA `(.L_x_30) ;  /* 0x0000000000080947 */ /* 0x004fea0003800000 */
[----:B------:R-:W2:Y:S02]  /*27b0*/  SYNCS.PHASECHK.TRANS64.TRYWAIT P0, [UR8], R5 ;  /* 0x00000005ff0075a7 */ /* 0x000ea40008000148 */
[----:B--2---:R-:W-:Y:S05]  /*27c0*/  @!P0 BRA `(.L_x_31) ;  /* 0x000000d000448947 */ /* 0x004fea0003800000 */
.L_x_30:
[----:B------:R-:W-:Y:S01]  /*27d0*/  UIADD3 UR8, UR50, 0x2e200, URZ ;  /* 0x0002e20032087890 */ /* 0x000fe2000fffe03f */
[----:B------:R-:W-:Y:S01]  /*27e0*/  WARPGROUP.ARRIVE ;  /* 0x00000000000079c5 */ /* 0x000fe20000000000 */
[----:B------:R-:W-:Y:S02]  /*27f0*/  UISETP.NE.AND UP0, UPT, UR6, URZ, UPT ;  /* 0x0000003f0600728c */ /* 0x000fe4000bf05270 */
[----:B------:R-:W-:Y:S02]  /*2800*/  USHF.R.U32.HI UR8, URZ, 0x4, UR8 ;  /* 0x000000043f087899 */ /* 0x000fe40008011608 */
[----:B------:R-:W-:Y:S02]  /*2810*/  USEL UR7, UR7, URZ, !UP0 ;  /* 0x0000003f07077287 */ /* 0x000fe4000c000000 */
[----:B------:R-:W-:Y:S02]  /*2820*/  ULOP3.LUT UR8, UR8, 0x3fff, URZ, 0xc0, !UPT ;  /* 0x00003fff08087892 */ /* 0x000fe4000f8ec03f */
[----:B------:R-:W-:-:S02]  /*2830*/  ULOP3.LUT UR6, UR12, 0x10000, URZ, 0xfc, !UPT ;  /* 0x000100000c067892 */ /* 0x000fc4000f8efc3f */
[----:B------:R-:W-:Y:S02]  /*2840*/  ULOP3.LUT UR8, UR8, 0x10000, URZ, 0xfc, !UPT ;  /* 0x0001000008087892 */ /* 0x000fe4000f8efc3f */
[----:B------:R-:W-:Y:S02]  /*2850*/  UISETP.NE.U32.AND UP0, UPT, UR7, URZ, UPT ;  /* 0x0000003f0700728c */ /* 0x000fe4000bf05070 */
[----:B------:R-:W-:Y:S02]  /*2860*/  ULEA UR7, UR13, UR6, 0xa ;  /* 0x000000060d077291 */ /* 0x000fe4000f8e503f */
[----:B------:R-:W-:Y:S01]  /*2870*/  ULEA UR6, UR13, UR8, 0x8 ;  /* 0x000000080d067291 */ /* 0x000fe2000f8e403f */
[----:B------:R-:W-:Y:S01]  /*2880*/  UMOV UR9, 0x80000020 ;  /* 0x8000002000097882 */ /* 0x000fe20000000000 */
[----:B------:R-:W-:Y:S01]  /*2890*/  UMOV UR11, 0x80000020 ;  /* 0x80000020000b7882 */ /* 0x000fe20000000000 */
[----:B------:R-:W-:Y:S02]  /*28a0*/  UIADD3 UR14, UR7, 0x200, URZ ;  /* 0x00000200070e7890 */ /* 0x000fe4000fffe03f */
[----:B------:R-:W-:-:S02]  /*28b0*/  UMOV UR8, UR7 ;  /* 0x0000000700087c82 */ /* 0x000fc40008000000 */
[----:B------:R-:W-:Y:S01]  /*28c0*/  UMOV UR10, UR6 ;  /* 0x00000006000a7c82 */ /* 0x000fe20008000000 */
[----:B------:R-:W-:Y:S01]  /*28d0*/  UIADD3 UR5, UR5, 0x2, URZ ;  /* 0x0000000205057890 */ /* 0x000fe2000fffe03f */
[----:B------:R-:W-:Y:S01]  /*28e0*/  QGMMA.64x64x32.F32.E4M3.E4M3 R56, gdesc[UR8], R56, UP0, gsb0 ;  /* 0x00e00000083879f3 */ /* 0x000fe2000b800838 */
[----:B------:R-:W-:Y:S01]  /*28f0*/  UMOV UR9, 0x80000020 ;  /* 0x8000002000097882 */ /* 0x000fe20000000000 */
[----:B------:R-:W-:Y:S01]  /*2900*/  UMOV UR8, UR14 ;  /* 0x0000000e00087c82 */ /* 0x000fe20008000000 */
[----:B------:R-:W-:Y:S02]  /*2910*/  WARPGROUP.DEPBAR.LE gsb0, 0x0 ;  /* 0x00008000000079c5 */ /* 0x000fe40000010000 */
[----:B------:R-:W-:-:S06]  /*2920*/  WARPGROUP.ARRIVE ;  /* 0x00000000000079c5 */ /* 0x000fcc0000000000 */
[----:B------:R-:W-:Y:S01]  /*2930*/  QGMMA.64x64x32.F32.E4M3.E4M3 R24, gdesc[UR8], R24, UP0, gsb0 ;  /* 0x00e00000081879f3 */ /* 0x000fe2000b800818 */
[----:B------:R-:W-:Y:S02]  /*2940*/  UIADD3 UR8, UR7, 0x2, URZ ;  /* 0x0000000207087890 */ /* 0x000fe4000fffe03f */
[----:B------:R-:W-:Y:S01]  /*2950*/  UIADD3 UR10, UR6, 0x2, URZ ;  /* 0x00000002060a7890 */ /* 0x000fe2000fffe03f */
[----:B------:R-:W-:Y:S01]  /*2960*/  UMOV UR9, 0x80000020 ;  /* 0x8000002000097882 */ /* 0x000fe20000000000 */
[----:B------:R-:W-:Y:S01]  /*2970*/  UMOV UR11, 0x80000020 ;  /* 0x80000020000b7882 */ /* 0x000fe20000000000 */
[----:B------:R-:W-:Y:S02]  /*2980*/  UIADD3 UR7, UR7, 0x202, URZ ;  /* 0x0000020207077890 */ /* 0x000fe4000fffe03f */
[----:B------:R-:W-:-:S04]  /*2990*/  UISETP.NE.AND UP0, UPT, UR5, UR15, UPT ;  /* 0x0000000f0500728c */ /* 0x000fc8000bf05270 */
        /* <DEDUP_REMOVED lines=12> */
[----:B------:R-:W-:Y:S01]  /*2a60*/  FADD R143, R56, R143 ;  /* 0x0000008f388f7221 */ /* 0x000fe20000000000 */
[----:B------:R-:W-:-:S01]  /*2a70*/  FADD R142, R57, R142 ;  /* 0x0000008e398e7221 */ /* 0x000fc20000000000 */
        /* <DEDUP_REMOVED lines=62> */
[----:B------:R-:W-:-:S06]  /*2e60*/  UMOV UR5, URZ ;  /* 0x0000003f00057c82 */ /* 0x000fcc0008000000 */
.L_x_32:
[----:B------:R-:W-:Y:S05]  /*2e70*/  @!P1 BRA `(.L_x_33) ;  /* 0x0000000000049947 */ /* 0x000fea0003800000 */
[----:B------:R-:W-:Y:S01]  /*2e80*/  BPT.TRAP 0x1 ;  /* 0x000000040000795c */ /* 0x000fe20000300000 */
.L_x_33:
[----:B------:R-:W-:-:S13]  /*2e90*/  ISETP.NE.AND P0, PT, R22, RZ, PT ;  /* 0x000000ff1600720c */ /* 0x000fda0003f05270 */
[----:B-12---:R-:W-:-:S04]  /*2ea0*/  @P0 LEA R5, R4, UR50, 0x3 ;  /* 0x0000003204050c11 */ /* 0x006fc8000f8e18ff */
[----:B------:R-:W-:-:S04]  /*2eb0*/  @P0 IADD3 R6, R5, 0x50, RZ ;  /* 0x0000005005060810 */ /* 0x000fc80007ffe0ff */
[----:B------:R-:W-:-:S04]  /*2ec0*/  @P0 PRMT R6, R23, 0x654, R6 ;  /* 0x0000065417060816 */ /* 0x000fc80000000006 */
[----:B------:R1:W-:Y:S01]  /*2ed0*/  @P0 SYNCS.ARRIVE.TRANS64.RED.A1T0 RZ, [R6+URZ], RZ ;  /* 0x000000ff06ff09a7 */ /* 0x0003e2000810043f */
[----:B------:R-:W-:-:S13]  /*2ee0*/  ISETP.GT.U32.AND P0, PT, R19, 0x1, PT ;  /* 0x000000011300780c */ /* 0x000fda0003f04070 */
[----:B-1----:R-:W-:Y:S05]  /*2ef0*/  @P0 BRA `(.L_x_34) ;  /* 0x0000000000040947 */ /* 0x002fea0003800000 */
[----:B------:R-:W-:Y:S01]  /*2f00*/  BPT.TRAP 0x1 ;  /* 0x000000040000795c */ /* 0x000fe20000300000 */
.L_x_34:
[----:B------:R-:W-:Y:S01]  /*2f10*/  UIADD3 UR13, UR13, 0x1, URZ ;  /* 0x000000010d0d7890 */ /* 0x000fe2000fffe03f */
[----:B------:R-:W-:Y:S01]  /*2f20*/  ISETP.GT.AND P1, PT, R0, 0x1, PT ;  /* 0x000000010000780c */ /* 0x000fe20003f24270 */
[----:B------:R-:W-:Y:S02]  /*2f30*/  VIADD R4, R4, 0x1 ;  /* 0x0000000104047836 */ /* 0x000fe40000000000 */
[----:B------:R-:W-:Y:S01]  /*2f40*/  UISETP.NE.AND UP0, UPT, UR13, 0xa, UPT ;  /* 0x0000000a0d00788c */ /* 0x000fe2000bf05270 */
[----:B------:R-:W-:Y:S02]  /*2f50*/  VIADD R0, R0, 0xffffffff ;  /* 0xffffffff00007836 */ /* 0x000fe40000000000 */
[C---:B------:R-:W-:Y:S01]  /*2f60*/  ISETP.NE.AND P0, PT, R4.reuse, 0xa, PT ;  /* 0x0000000a0400780c */ /* 0x040fe20003f05270 */
[----:B------:R-:W-:Y:S02]  /*2f70*/  USEL UR7, URZ, 0x1, UP0 ;  /* 0x000000013f077887 */ /* 0x000fe40008000000 */
[----:B------:R-:W-:Y:S01]  /*2f80*/  USEL UR13, UR13, URZ, UP0 ;  /* 0x0000003f0d0d7287 */ /* 0x000fe20008000000 */
[----:B------:R-:W-:-:S03]  /*2f90*/  SEL R4, R4, RZ, P0 ;  /* 0x000000ff04047207 */ /* 0x000fc60000000000 */
[----:B------:R-:W-:Y:S01]  /*2fa0*/  LOP3.LUT R8, R8, UR7, RZ, 0x3c, !PT ;  /* 0x0000000708087c12 */ /* 0x000fe2000f8e3cff */
[----:B------:R-:W-:Y:S01]  /*2fb0*/  UMOV UR7, 0x1 ;  /* 0x0000000100077882 */ /* 0x000fe20000000000 */
[----:B------:R-:W-:Y:S06]  /*2fc0*/  @P1 BRA `(.L_x_35) ;  /* 0xfffffff400d41947 */ /* 0x000fec000383ffff */
.L_x_27:
[----:B------:R-:W-:Y:S01]  /*2fd0*/  UISETP.NE.AND UP0, UPT, UR5, URZ, UPT ;  /* 0x0000003f0500728c */ /* 0x000fe2000bf05270 */
[----:B-12---:R-:W1:Y:S03]  /*2fe0*/  LDC R0, c[0x0][0x28c] ;  /* 0x0000a300ff007b82 */ /* 0x006e660000000800 */
[----:B------:R-:W-:-:S06]  /*2ff0*/  USEL UR5, URZ, 0x1, !UP0 ;  /* 0x000000013f057887 */ /* 0x000fcc000c000000 */
[----:B------:R-:W-:Y:S02]  /*3000*/  ISETP.NE.AND P0, PT, RZ, UR5, PT ;  /* 0x00000005ff007c0c */ /* 0x000fe4000bf05270 */
[----:B-1----:R-:W-:-:S11]  /*3010*/  ISETP.GE.AND P1, PT, R0, 0x1, PT ;  /* 0x000000010000780c */ /* 0x002fd60003f26270 */
[----:B------:R-:W-:Y:S05]  /*3020*/  @!P0 BRA `(.L_x_36) ;  /* 0x0000000400008947 */ /* 0x000fea0003800000 */
[----:B------:R-:W-:Y:S01]  /*3030*/  FADD R143, R56, R143 ;  /* 0x0000008f388f7221 */ /* 0x000fe20000000000 */
        /* <DEDUP_REMOVED lines=62> */
[----:B------:R-:W-:-:S07]  /*3420*/  FADD R92, R92, R55 ;  /* 0x000000375c5c7221 */ /* 0x000fce0000000000 */
.L_x_36:
[----:B------:R-:W-:Y:S05]  /*3430*/  @!P1 BRA `(.L_x_37) ;  /* 0x0000000000549947 */ /* 0x000fea0003800000 */
[----:B------:R-:W-:-:S13]  /*3440*/  ISETP.NE.AND P0, PT, R154, 0x3, PT ;  /* 0x000000039a00780c */ /* 0x000fda0003f05270 */
[----:B------:R-:W-:Y:S05]  /*3450*/  @!P0 BRA `(.L_x_38) ;  /* 0x0000000000048947 */ /* 0x000fea0003800000 */
[----:B------:R-:W-:Y:S01]  /*3460*/  BPT.TRAP 0x1 ;  /* 0x000000040000795c */ /* 0x000fe20000300000 */
.L_x_38:
[----:B------:R-:W-:Y:S01]  /*3470*/  ISETP.NE.AND P0, PT, R22, RZ, PT ;  /* 0x000000ff1600720c */ /* 0x000fe20003f05270 */
[----:B------:R-:W-:Y:S01]  /*3480*/  BSSY B0, `(.L_x_39) ;  /* 0x000000e000007945 */ /* 0x000fe20003800000 */
[----:B------:R-:W-:-:S11]  /*3490*/  ISETP.GT.U32.AND P1, PT, R19, 0x1, PT ;  /* 0x000000011300780c */ /* 0x000fd60003f24070 */
[----:B------:R-:W-:Y:S05]  /*34a0*/  @!P0 BRA `(.L_x_40) ;  /* 0x00000000002c8947 */ /* 0x000fea0003800000 */
[----:B------:R-:W-:-:S04]  /*34b0*/  UISETP.LT.AND UP0, UPT, UR49, 0x1, UPT ;  /* 0x000000013100788c */ /* 0x000fc8000bf01270 */
[----:B------:R-:W-:-:S04]  /*34c0*/  USEL UR5, UR49, 0x1, UP0 ;  /* 0x0000000131057887 */ /* 0x000fc80008000000 */
[----:B------:R-:W-:-:S04]  /*34d0*/  UIADD3 UR5, UR4, UR49, -UR5 ;  /* 0x0000003104057290 */ /* 0x000fc8000fffe805 */
[----:B------:R-:W-:-:S04]  /*34e0*/  UIMAD.WIDE.U32 UR6, UR5, -0x33333333, URZ ;  /* 0xcccccccd050678a5 */ /* 0x000fc8000f8e003f */
[----:B------:R-:W-:-:S04]  /*34f0*/  USHF.R.U32.HI UR6, URZ, 0x3, UR7 ;  /* 0x000000033f067899 */ /* 0x000fc80008011607 */
[----:B------:R-:W-:-:S04]  /*3500*/  UIMAD UR5, UR6, -0xa, UR5 ;  /* 0xfffffff6060578a4 */ /* 0x000fc8000f8e0205 */
[----:B------:R-:W-:-:S04]  /*3510*/  ULEA UR5, UR5, UR50, 0x3 ;  /* 0x0000003205057291 */ /* 0x000fc8000f8e183f */
[----:B------:R-:W-:-:S06]  /*3520*/  UIADD3 UR5, UR5, 0x50, URZ ;  /* 0x0000005005057890 */ /* 0x000fcc000fffe03f */
[----:B------:R-:W-:-:S04]  /*3530*/  MOV R0, UR5 ;  /* 0x0000000500007c02 */ /* 0x000fc80008000f00 */
[----:B------:R-:W-:-:S04]  /*3540*/  PRMT R0, R23, 0x654, R0 ;  /* 0x0000065417007816 */ /* 0x000fc80000000000 */
[----:B------:R1:W-:Y:S03]  /*3550*/  SYNCS.ARRIVE.TRANS64.RED.A1T0 RZ, [R0+URZ], RZ ;  /* 0x000000ff00ff79a7 */ /* 0x0003e6000810043f */
.L_x_40:
[----:B------:R-:W-:Y:S05]  /*3560*/  BSYNC B0 ;  /* 0x0000000000007941 */ /* 0x000fea0003800000 */
.L_x_39:
[----:B------:R-:W-:Y:S05]  /*3570*/  @P1 BRA `(.L_x_37) ;  /* 0x0000000000041947 */ /* 0x000fea0003800000 */
[----:B------:R-:W-:Y:S01]  /*3580*/  BPT.TRAP 0x1 ;  /* 0x000000040000795c */ /* 0x000fe20000300000 */
.L_x_37:
[----:B------:R-:W-:Y:S01]  /*3590*/  UIADD3 UR6, UR50, 0x100, URZ ;  /* 0x0000010032067890 */ /* 0x000fe2000fffe03f */
[----:B------:R-:W-:Y:S01]  /*35a0*/  R2UR UR46, R3 ;  /* 0x00000000032e72ca */ /* 0x000fe200000e0000 */
[----:B------:R-:W-:Y:S01]  /*35b0*/  UIADD3 UR51, UR49, UR4, URZ ;  /* 0x0000000431337290 */ /* 0x000fe2000fffe03f */
[----:B------:R-:W-:Y:S01]  /*35c0*/  R2UR UR45, R7 ;  /* 0x00000000072d72ca */ /* 0x000fe200000e0000 */
[----:B------:R-:W-:Y:S02]  /*35d0*/  UISETP.GE.U32.AND UP1, UPT, UR49, 0xa, UPT ;  /* 0x0000000a3100788c */ /* 0x000fe4000bf26070 */
[----:B------:R-:W-:Y:S02]  /*35e0*/  ULOP3.LUT UP2, URZ, UR6, 0x9f, URZ, 0xc0, !UPT ;  /* 0x0000009f063f7892 */ /* 0x000fe4000f84c03f */
[----:B------:R-:W-:-:S04]  /*35f0*/  UISETP.GT.U32.AND UP0, UPT, UR51, 0x9, UPT ;  /* 0x000000093300788c */ /* 0x000fc8000bf04070 */
[----:B------:R-:W-:Y:S01]  /*3600*/  UISETP.LT.U32.AND UP0, UPT, UR49, 0xa, UP0 ;  /* 0x0000000a3100788c */ /* 0x000fe20008701070 */
[----:B------:R-:W-:Y:S01]  /*3610*/  PLOP3.LUT P0, PT, PT, PT, UP2, 0x80, 0x0 ;  /* 0x000000000000781c */ /* 0x000fe20003f0f028 */
[----:B------:R-:W-:Y:S02]  /*3620*/  USHF.L.U32 UR46, UR46, 0x8, URZ ;  /* 0x000000082e2e7899 */ /* 0x000fe4000800063f */
[----:B------:R-:W-:Y:S02]  /*3630*/  @UP1 UIMAD.WIDE.U32 UR4, UR51, -0x33333333, URZ ;  /* 0xcccccccd330418a5 */ /* 0x000fe4000f8e003f */
[----:B------:R-:W-:Y:S02]  /*3640*/  USEL UR6, URZ, 0x1, !UP0 ;  /* 0x000000013f067887 */ /* 0x000fe4000c000000 */
[----:B------:R-:W-:Y:S02]  /*3650*/  @UP1 USHF.R.U32.HI UR4, URZ, 0x3, UR5 ;  /* 0x000000033f041899 */ /* 0x000fe40008011605 */
[----:B------:R-:W-:-:S02]  /*3660*/  ULOP3.LUT UR48, UR48, UR6, URZ, 0x3c, !UPT ;  /* 0x0000000630307292 */ /* 0x000fc4000f8e3c3f */
[----:B------:R-:W-:Y:S02]  /*3670*/  USHF.L.U32 UR45, UR45, 0x6, URZ ;  /* 0x000000062d2d7899 */ /* 0x000fe4000800063f */
[----:B------:R-:W-:Y:S01]  /*3680*/  @UP1 ULOP3.LUT UR48, UR48, 0x1, UR4, 0x78, !UPT ;  /* 0x0000000130301892 */ /* 0x000fe2000f8e7804 */
[----:B------:R-:W-:Y:S11]  /*3690*/  @!P0 BRA `(.L_x_41) ;  /* 0x0000000000408947 */ /* 0x000ff60003800000 */
[----:B-1----:R-:W-:Y:S01]  /*36a0*/  MOV R0, 0x0 ;  /* 0x0000000000007802 */ /* 0x002fe20000000f00 */
[----:B------:R-:W-:Y:S01]  /*36b0*/  ULDC.64 UR4, c[0x4][0x70] ;  /* 0x01001c0000047ab9 */ /* 0x000fe20000000a00 */
[----:B------:R-:W-:Y:S01]  /*36c0*/  ULDC.64 UR6, c[0x4][0x8] ;  /* 0x0100020000067ab9 */ /* 0x000fe20000000a00 */
[----:B------:R-:W-:Y:S01]  /*36d0*/  IMAD.U32 R4, RZ, RZ, UR4 ;  /* 0x00000004ff047e24 */ /* 0x000fe2000f8e00ff */
[----:B------:R1:W2:Y:S01]  /*36e0*/  LDC.64 R14, c[0x4][R0] ;  /* 0x01000000000e7b82 */ /* 0x0002a20000000a00 */
[----:B------:R-:W-:Y:S01]  /*36f0*/  IMAD.U32 R5, RZ, RZ, UR5 ;  /* 0x00000005ff057e24 */ /* 0x000fe2000f8e00ff */
[----:B------:R-:W-:Y:S01]  /*3700*/  ULDC.64 UR4, c[0x4][0x78] ;  /* 0x01001e0000047ab9 */ /* 0x000fe20000000a00 */
[----:B------:R-:W-:Y:S01]  /*3710*/  IMAD.U32 R10, RZ, RZ, UR6 ;  /* 0x00000006ff0a7e24 */ /* 0x000fe2000f8e00ff */
[----:B------:R-:W-:Y:S01]  /*3720*/  MOV R6, UR4 ;  /* 0x0000000400067c02 */ /* 0x000fe20008000f00 */
[----:B------:R-:W-:Y:S01]  /*3730*/  IMAD.U32 R7, RZ, RZ, UR5 ;  /* 0x00000005ff077e24 */ /* 0x000fe2000f8e00ff */
[----:B------:R-:W-:Y:S01]  /*3740*/  MOV R11, UR7 ;  /* 0x00000007000b7c02 */ /* 0x000fe20008000f00 */
[----:B------:R-:W-:Y:S01]  /*3750*/  IMAD.MOV.U32 R8, RZ, RZ, 0x70 ;  /* 0x00000070ff087424 */ /* 0x000fe200078e00ff */
[----:B------:R-:W-:Y:S01]  /*3760*/  MOV R13, RZ ;  /* 0x000000ff000d7202 */ /* 0x000fe20000000f00 */
[----:B-1----:R-:W-:-:S07]  /*3770*/  IMAD.MOV.U32 R12, RZ, RZ, 0x1 ;  /* 0x00000001ff0c7424 */ /* 0x002fce00078e00ff */
[----:B------:R-:W-:-:S07]  /*3780*/  LEPC R20, `(.L_x_41) ;  /* 0x000000001014794e */ /* 0x000fce0000000000 */
[----:B--2--5:R-:W-:Y:S05]  /*3790*/  CALL.ABS.NOINC R14 ;  /* 0x000000000e007343 */ /* 0x024fea0003c00000 */
.L_x_41:
[----:B------:R-:W-:-:S04]  /*37a0*/  UIADD3 UR4, UR50, 0x4100, URZ ;  /* 0x0000410032047890 */ /* 0x000fc8000fffe03f */
[----:B------:R-:W-:-:S06]  /*37b0*/  ULOP3.LUT UP0, URZ, UR4, 0x9f, URZ, 0xc0, !UPT ;  /* 0x0000009f043f7892 */ /* 0x000fcc000f80c03f */
[----:B------:R-:W-:-:S13]  /*37c0*/  PLOP3.LUT P0, PT, PT, PT, UP0, 0x80, 0x0 ;  /* 0x000000000000781c */ /* 0x000fda0003f0f008 */
[----:B------:R-:W-:Y:S05]  /*37d0*/  @!P0 BRA `(.L_x_42) ;  /* 0x0000000000408947 */ /* 0x000fea0003800000 */
[----:B-1----:R-:W-:Y:S01]  /*37e0*/  MOV R0, 0x0 ;  /* 0x0000000000007802 */ /* 0x002fe20000000f00 */
[----:B------:R-:W-:Y:S01]  /*37f0*/  ULDC.64 UR4, c[0x4][0x70] ;  /* 0x01001c0000047ab9 */ /* 0x000fe20000000a00 */
[----:B------:R-:W-:Y:S01]  /*3800*/  ULDC.64 UR6, c[0x4][0x78] ;  /* 0x01001e0000067ab9 */ /* 0x000fe20000000a00 */
[----:B------:R-:W-:Y:S01]  /*3810*/  IMAD.U32 R4, RZ, RZ, UR4 ;  /* 0x00000004ff047e24 */ /* 0x000fe2000f8e00ff */
[----:B------:R1:W2:Y:S01]  /*3820*/  LDC.64 R14, c[0x4][R0] ;  /* 0x01000000000e7b82 */ /* 0x0002a20000000a00 */
[----:B------:R-:W-:Y:S01]  /*3830*/  IMAD.U32 R5, RZ, RZ, UR5 ;  /* 0x00000005ff057e24 */ /* 0x000fe2000f8e00ff */
[----:B------:R-:W-:Y:S01]  /*3840*/  ULDC.64 UR4, c[0x4][0x10] ;  /* 0x0100040000047ab9 */ /* 0x000fe20000000a00 */
[----:B------:R-:W-:Y:S01]  /*3850*/  MOV R6, UR6 ;  /* 0x0000000600067c02 */ /* 0x000fe20008000f00 */
[----:B------:R-:W-:Y:S01]  /*3860*/  IMAD.U32 R7, RZ, RZ, UR7 ;  /* 0x00000007ff077e24 */ /* 0x000fe2000f8e00ff */
[----:B------:R-:W-:Y:S01]  /*3870*/  MOV R11, UR5 ;  /* 0x00000005000b7c02 */ /* 0x000fe20008000f00 */
[----:B------:R-:W-:Y:S01]  /*3880*/  IMAD.U32 R10, RZ, RZ, UR4 ;  /* 0x00000004ff0a7e24 */ /* 0x000fe2000f8e00ff */
[----:B------:R-:W-:Y:S01]  /*3890*/  MOV R13, RZ ;  /* 0x000000ff000d7202 */ /* 0x000fe20000000f00 */
[----:B------:R-:W-:-:S02]  /*38a0*/  IMAD.MOV.U32 R8, RZ, RZ, 0x70 ;  /* 0x00000070ff087424 */ /* 0x000fc400078e00ff */
[----:B-1----:R-:W-:-:S07]  /*38b0*/  IMAD.MOV.U32 R12, RZ, RZ, 0x1 ;  /* 0x00000001ff0c7424 */ /* 0x002fce00078e00ff */
[----:B------:R-:W-:-:S07]  /*38c0*/  LEPC R20, `(.L_x_42) ;  /* 0x000000001014794e */ /* 0x000fce0000000000 */
[----:B--2--5:R-:W-:Y:S05]  /*38d0*/  CALL.ABS.NOINC R14 ;  /* 0x000000000e007343 */ /* 0x024fea0003c00000 */
.L_x_42:
[----:B------:R-:W2:Y:S02]  /*38e0*/  LDC.64 R8, c[0x0][0x590] ;  /* 0x00016400ff087b82 */ /* 0x000ea40000000a00 */
[----:B--2---:R-:W-:-:S04]  /*38f0*/  ISETP.NE.U32.AND P0, PT, R8, RZ, PT ;  /* 0x000000ff0800720c */ /* 0x004fc80003f05070 */
[----:B------:R-:W-:-:S13]  /*3900*/  ISETP.NE.AND.EX P0, PT, R9, RZ, PT, P0 ;  /* 0x000000ff0900720c */ /* 0x000fda0003f05300 */
[----:B------:R-:W-:Y:S05]  /*3910*/  @!P0 BRA `(.L_x_43) ;  /* 0x0000000000348947 */ /* 0x000fea0003800000 */
[----:B------:R-:W-:Y:S02]  /*3920*/  ULDC.64 UR4, c[0x0][0x588] ;  /* 0x0001620000047ab9 */ /* 0x000fe40000000a00 */
[----:B------:R-:W-:-:S04]  /*3930*/  ISETP.NE.U32.AND P1, PT, RZ, UR4, PT ;  /* 0x00000004ff007c0c */ /* 0x000fc8000bf25070 */
[----:B------:R-:W-:-:S13]  /*3940*/  ISETP.NE.AND.EX P1, PT, RZ, UR5, PT, P1 ;  /* 0x00000005ff007c0c */ /* 0x000fda000bf25310 */
[----:B------:R-:W-:Y:S05]  /*3950*/  @!P1 BRA `(.L_x_44) ;  /* 0x0000000000189947 */ /* 0x000fea0003800000 */
[----:B------:R-:W2:Y:S01]  /*3960*/  LDC.64 R4, c[0x0][0x588] ;  /* 0x00016200ff047b82 */ /* 0x000ea20000000a00 */
[----:B------:R-:W-:-:S04]  /*3970*/  IMAD R3, R8, UR47, RZ ;  /* 0x0000002f08037c24 */ /* 0x000fc8000f8e02ff */
[----:B--2---:R-:W-:-:S05]  /*3980*/  IMAD.WIDE R4, R3, 0x4, R4 ;  /* 0x0000000403047825 */ /* 0x004fca00078e0204 */
[----:B-----5:R2:W5:Y:S01]  /*3990*/  LDG.E R90, desc[UR40][R4.64] ;  /* 0x00000028045a7981 */ /* 0x020562000c1e1900 */
[----:B------:R-:W-:Y:S01]  /*39a0*/  IMAD.MOV.U32 R88, RZ, RZ, 0x1 ;  /* 0x00000001ff587424 */ /* 0x000fe200078e00ff */
[----:B------:R-:W-:Y:S06]  /*39b0*/  BRA `(.L_x_43) ;  /* 0x00000000000c7947 */ /* 0x000fec0003800000 */
.L_x_44:
[----:B------:R-:W-:Y:S01]  /*39c0*/  ULDC UR4, c[0x0][0x580] ;  /* 0x0001600000047ab9 */ /* 0x000fe20000000800 */
[----:B------:R-:W-:Y:S01]  /*39d0*/  IMAD.MOV.U32 R88, RZ, RZ, 0x1 ;  /* 0x00000001ff587424 */ /* 0x000fe200078e00ff */
[----:B-----5:R-:W-:-:S07]  /*39e0*/  MOV R90, UR4 ;  /* 0x00000004005a7c02 */ /* 0x020fce0008000f00 */
.L_x_43:
[----:B------:R-:W3:Y:S02]  /*39f0*/  LDC.64 R6, c[0x0][0x5b0] ;  /* 0x00016c00ff067b82 */ /* 0x000ee40000000a00 */
[----:B---3--:R-:W-:-:S04]  /*3a00*/  ISETP.NE.U32.AND P1, PT, R6, RZ, PT ;  /* 0x000000ff0600720c */ /* 0x008fc80003f25070 */
[----:B------:R-:W-:-:S13]  /*3a10*/  ISETP.NE.AND.EX P1, PT, R7, RZ, PT, P1 ;  /* 0x000000ff0700720c */ /* 0x000fda0003f25310 */
[----:B------:R-:W-:Y:S05]  /*3a20*/  @!P1 BRA `(.L_x_45) ;  /* 0x00000000002c9947 */ /* 0x000fea0003800000 */
[----:B------:R-:W-:Y:S02]  /*3a30*/  ULDC.64 UR4, c[0x0][0x5a8] ;  /* 0x00016a0000047ab9 */ /* 0x000fe40000000a00 */
[----:B------:R-:W-:-:S04]  /*3a40*/  ISETP.NE.U32.AND P1, PT, RZ, UR4, PT ;  /* 0x00000004ff007c0c */ /* 0x000fc8000bf25070 */
[----:B------:R-:W-:-:S13]  /*3a50*/  ISETP.NE.AND.EX P1, PT, RZ, UR5, PT, P1 ;  /* 0x00000005ff007c0c */ /* 0x000fda000bf25310 */
[----:B------:R-:W-:Y:S05]  /*3a60*/  @!P1 BRA `(.L_x_46) ;  /* 0x0000000000149947 */ /* 0x000fea0003800000 */
[----:B--2---:R-:W2:Y:S01]  /*3a70*/  LDC.64 R4, c[0x0][0x5a8] ;  /* 0x00016a00ff047b82 */ /* 0x004ea20000000a00 */
[----:B------:R-:W-:-:S04]  /*3a80*/  IMAD R3, R6, UR47, RZ ;  /* 0x0000002f06037c24 */ /* 0x000fc8000f8e02ff */
[----:B--2---:R-:W-:-:S05]  /*3a90*/  IMAD.WIDE R4, R3, 0x4, R4 ;  /* 0x0000000403047825 */ /* 0x004fca00078e0204 */
[----:B-----5:R3:W5:Y:S01]  /*3aa0*/  LDG.E R89, desc[UR40][R4.64] ;  /* 0x0000002804597981 */ /* 0x020762000c1e1900 */
[----:B------:R-:W-:Y:S05]  /*3ab0*/  BRA `(.L_x_45) ;  /* 0x0000000000087947 */ /* 0x000fea0003800000 */
.L_x_46:
[----:B------:R-:W-:Y:S02]  /*3ac0*/  ULDC UR4, c[0x0][0x5a0] ;  /* 0x0001680000047ab9 */ /* 0x000fe40000000800 */
[----:B-----5:R-:W-:-:S07]  /*3ad0*/  IMAD.U32 R89, RZ, RZ, UR4 ;  /* 0x00000004ff597e24 */ /* 0x020fce000f8e00ff */
.L_x_45:
[----:B------:R-:W-:Y:S01]  /*3ae0*/  ULDC.64 UR4, c[0x0][0x588] ;  /* 0x0001620000047ab9 */ /* 0x000fe20000000a00 */
[----:B------:R-:W-:Y:S01]  /*3af0*/  ISETP.NE.U32.AND P1, PT, R8, RZ, PT ;  /* 0x000000ff0800720c */ /* 0x000fe20003f25070 */
[----:B------:R-:W-:Y:S02]  /*3b00*/  UISETP.NE.U32.AND UP0, UPT, UR4, URZ, UPT ;  /* 0x0000003f0400728c */ /* 0x000fe4000bf05070 */
[----:B------:R-:W-:Y:S02]  /*3b10*/  ISETP.NE.U32.AND P4, PT, RZ, UR4, PT ;  /* 0x00000004ff007c0c */ /* 0x000fe4000bf85070 */
[----:B------:R-:W-:Y:S01]  /*3b20*/  ISETP.NE.AND.EX P1, PT, R9, RZ, PT, P1 ;  /* 0x000000ff0900720c */ /* 0x000fe20003f25310 */
[----:B------:R-:W-:Y:S02]  /*3b30*/  UISETP.NE.AND.EX UP0, UPT, UR5, URZ, UPT, UP0 ;  /* 0x0000003f0500728c */ /* 0x000fe4000bf05300 */
[----:B------:R-:W-:Y:S02]  /*3b40*/  ISETP.NE.AND.EX P4, PT, RZ, UR5, PT, P4 ;  /* 0x00000005ff007c0c */ /* 0x000fe4000bf85340 */
[----:B------:R-:W-:-:S02]  /*3b50*/  PLOP3.LUT P3, PT, PT, PT, PT, 0x8, 0x0 ;  /* 0x000000000000781c */ /* 0x000fc40003f6e170 */
[----:B------:R-:W-:-:S04]  /*3b60*/  PLOP3.LUT P2, PT, PT, PT, UP0, 0x80, 0x0 ;  /* 0x000000000000781c */ /* 0x000fc80003f4f008 */
[----:B------:R-:W-:-:S05]  /*3b70*/  PLOP3.LUT P2, PT, P2, PT, PT, 0x8, 0x0 ;  /* 0x000000000000781c */ /* 0x000fca000174e170 */
[----:B------:R-:W-:Y:S08]  /*3b80*/  @P4 BRA P1, `(.L_x_47) ;  /* 0x0000000000244947 */ /* 0x000ff00000800000 */
[----:B------:R-:W-:Y:S04]  /*3b90*/  BSSY B0, `(.L_x_47) ;  /* 0x0000008000007945 */ /* 0x000fe80003800000 */
[----:B------:R-:W-:Y:S05]  /*3ba0*/  @!P0 BRA `(.L_x_48) ;  /* 0x0000000000148947 */ /* 0x000fea0003800000 */
[----:B------:R-:W-:Y:S02]  /*3bb0*/  LOP3.LUT P1, RZ, R88, 0xff, RZ, 0xc0, !PT ;  /* 0x000000ff58ff7812 */ /* 0x000fe4000782c0ff */
[----:B------:R-:W-:-:S11]  /*3bc0*/  PLOP3.LUT P3, PT, P2, PT, PT, 0x80, 0x0 ;  /* 0x000000000000781c */ /* 0x000fd6000176f070 */
[----:B------:R-:W-:Y:S05]  /*3bd0*/  @!P1 BRA `(.L_x_49) ;  /* 0x00000000000c9947 */ /* 0x000fea0003800000 */
[----:B-----5:R-:W-:Y:S01]  /*3be0*/  FSETP.EQ.AND P3, PT, R90, RZ, PT ;  /* 0x000000ff5a00720b */ /* 0x020fe20003f62000 */
[----:B------:R-:W-:-:S12]  /*3bf0*/  BRA `(.L_x_49) ;  /* 0x0000000000047947 */ /* 0x000fd80003800000 */
.L_x_48:
[----:B-----5:R-:W-:-:S13]  /*3c00*/  FSETP.EQ.AND P3, PT, R90, RZ, PT ;  /* 0x000000ff5a00720b */ /* 0x020fda0003f62000 */
.L_x_49:
[----:B------:R-:W-:Y:S05]  /*3c10*/  BSYNC B0 ;  /* 0x0000000000007941 */ /* 0x000fea0003800000 */
.L_x_47:
[----:B------:R-:W-:Y:S04]  /*3c20*/  BSSY B0, `(.L_x_50) ;  /* 0x0000007000007945 */ /* 0x000fe80003800000 */
[----:B------:R-:W-:Y:S05]  /*3c30*/  @!P0 BRA `(.L_x_51) ;  /* 0x0000000000108947 */ /* 0x000fea0003800000 */
[----:B------:R-:W-:-:S13]  /*3c40*/  LOP3.LUT P0, RZ, R88, 0xff, RZ, 0xc0, !PT ;  /* 0x000000ff58ff7812 */ /* 0x000fda000780c0ff */
[----:B------:R-:W-:Y:S05]  /*3c50*/  @!P0 BRA `(.L_x_52) ;  /* 0x00000000000c8947 */ /* 0x000fea0003800000 */
[----:B-----5:R-:W-:Y:S01]  /*3c60*/  FSETP.EQ.AND P2, PT, R90, RZ, PT ;  /* 0x000000ff5a00720b */ /* 0x020fe20003f42000 */
[----:B------:R-:W-:-:S12]  /*3c70*/  BRA `(.L_x_52) ;  /* 0x0000000000047947 */ /* 0x000fd80003800000 */
.L_x_51:
[----:B-----5:R-:W-:-:S13]  /*3c80*/  FSETP.EQ.AND P2, PT, R90, RZ, PT ;  /* 0x000000ff5a00720b */ /* 0x020fda0003f42000 */
.L_x_52:
[----:B------:R-:W-:Y:S05]  /*3c90*/  BSYNC B0 ;  /* 0x0000000000007941 */ /* 0x000fea0003800000 */
.L_x_50:
[----:B------:R-:W-:Y:S01]  /*3ca0*/  BSSY B0, `(.L_x_53) ;  /* 0x0000041000007945 */ /* 0x000fe20003800000 */
[----:B-1----:R-:W-:Y:S01]  /*3cb0*/  IMAD.MOV.U32 R0, RZ, RZ, RZ ;  /* 0x000000ffff007224 */ /* 0x002fe200078e00ff */
[----:B------:R-:W-:Y:S02]  /*3cc0*/  MOV R3, RZ ;  /* 0x000000ff00037202 */ /* 0x000fe40000000f00 */
[----:B--23--:R-:W-:Y:S01]  /*3cd0*/  CS2R R4, SRZ ;  /* 0x0000000000047805 */ /* 0x00cfe2000001ff00 */
[----:B------:R-:W-:Y:S06]  /*3ce0*/  @P3 BRA `(.L_x_54) ;  /* 0x0000000000f03947 */ /* 0x000fec0003800000 */
[----:B------:R-:W-:-:S13]  /*3cf0*/  ISETP.NE.AND P1, PT, R91, 0x3, PT ;  /* 0x000000035b00780c */ /* 0x000fda0003f25270 */
[----:B------:R-:W-:Y:S05]  /*3d00*/  @!P1 BRA `(.L_x_55) ;  /* 0x0000000000049947 */ /* 0x000fea0003800000 */
[----:B------:R-:W-:Y:S01]  /*3d10*/  BPT.TRAP 0x1 ;  /* 0x000000040000795c */ /* 0x000fe20000300000 */
.L_x_55:
[----:B------:R-:W-:Y:S01]  /*3d20*/  LEA R13, R121, UR50, 0x3 ;  /* 0x00000032790d7c11 */ /* 0x000fe2000f8e18ff */
[----:B------:R-:W-:Y:S01]  /*3d30*/  BSSY B1, `(.L_x_56) ;  /* 0x0000006000017945 */ /* 0x000fe20003800000 */
[----:B------:R-:W-:Y:S01]  /*3d40*/  SHF.L.U32 R4, R120, 0x1f, RZ ;  /* 0x0000001f78047819 */ /* 0x000fe200000006ff */
[----:B------:R-:W-:Y:S02]  /*3d50*/  IMAD.MOV.U32 R0, RZ, RZ, RZ ;  /* 0x000000ffff007224 */ /* 0x000fe400078e00ff */
[----:B------:R-:W-:Y:S01]  /*3d60*/  IMAD.MOV.U32 R3, RZ, RZ, RZ ;  /* 0x000000ffff037224 */ /* 0x000fe200078e00ff */
[----:B------:R-:W1:Y:S02]  /*3d70*/  SYNCS.PHASECHK.TRANS64.TRYWAIT P0, [R13+URZ+0xa0], R4 ;  /* 0x0000a0040d0075a7 */ /* 0x000e64000800017f */
[----:B-1----:R-:W-:Y:S05]  /*3d80*/  @!P0 BRA `(.L_x_57) ;  /* 0x000000b800ec8947 */ /* 0x002fea0003800000 */
.L_x_178:
[----:B------:R-:W-:Y:S05]  /*3d90*/  BSYNC B1 ;  /* 0x0000000000017941 */ /* 0x000fea0003800000 */
.L_x_56:
[----:B------:R-:W-:Y:S01]  /*3da0*/  BSSY B1, `(.L_x_58) ;  /* 0x000001f000017945 */ /* 0x000fe20003800000 */
[----:B-1----:R-:W-:-:S03]  /*3db0*/  CS2R R4, SRZ ;  /* 0x0000000000047805 */ /* 0x002fc6000001ff00 */
[----:B------:R-:W-:Y:S05]  /*3dc0*/  @P2 BRA `(.L_x_59) ;  /* 0x0000000000702947 */ /* 0x000fea0003800000 */
[C---:B------:R-:W-:Y:S01]  /*3dd0*/  SHF.L.U32 R0, R18.reuse, 0x4, RZ ;  /* 0x0000000412007819 */ /* 0x040fe200000006ff */
[C---:B------:R-:W-:Y:S02]  /*3de0*/  IMAD.SHL.U32 R3, R18.reuse, 0x2, RZ ;  /* 0x0000000212037824 */ /* 0x040fe400078e00ff */
[----:B------:R-:W-:Y:S01]  /*3df0*/  IMAD.SHL.U32 R5, R18, 0x8, RZ ;  /* 0x0000000812057824 */ /* 0x000fe200078e00ff */
[----:B------:R-:W-:-:S04]  /*3e00*/  LOP3.LUT R0, R0, 0xe00, RZ, 0xc0, !PT ;  /* 0x00000e0000007812 */ /* 0x000fc800078ec0ff */
[----:B------:R-:W-:Y:S02]  /*3e10*/  LOP3.LUT R7, R5, 0x80, RZ, 0xc0, !PT ;  /* 0x0000008005077812 */ /* 0x000fe400078ec0ff */
[----:B------:R-:W-:Y:S02]  /*3e20*/  LOP3.LUT R0, R0, 0x6, R3, 0xf8, !PT ;  /* 0x0000000600007812 */ /* 0x000fe400078ef803 */
[--C-:B------:R-:W-:Y:S02]  /*3e30*/  LOP3.LUT R7, R7, 0x10, R18.reuse, 0xf8, !PT ;  /* 0x0000001007077812 */ /* 0x100fe400078ef812 */
[----:B------:R-:W-:Y:S02]  /*3e40*/  LOP3.LUT R0, R0, 0x60, R5, 0xf8, !PT ;  /* 0x0000006000007812 */ /* 0x000fe400078ef805 */
[----:B------:R-:W-:Y:S02]  /*3e50*/  SHF.R.U32.HI R3, RZ, 0x4, R18 ;  /* 0x00000004ff037819 */ /* 0x000fe40000011612 */
[----:B------:R-:W-:-:S02]  /*3e60*/  LOP3.LUT R0, R0, R7, RZ, 0xfc, !PT ;  /* 0x0000000700007212 */ /* 0x000fc400078efcff */
[----:B------:R-:W-:Y:S02]  /*3e70*/  LOP3.LUT P0, RZ, R3, 0x1, RZ, 0xc0, !PT ;  /* 0x0000000103ff7812 */ /* 0x000fe4000780c0ff */
[----:B------:R-:W-:-:S05]  /*3e80*/  LEA R0, R121, R0, 0xc ;  /* 0x0000000079007211 */ /* 0x000fca00078e60ff */
[----:B------:R-:W-:Y:S01]  /*3e90*/  VIADD R3, R0, UR50 ;  /* 0x0000003200037c36 */ /* 0x000fe20008000000 */
[----:B------:R-:W-:Y:S03]  /*3ea0*/  LDS.U16 R5, [R0+UR50+0x208] ;  /* 0x0002083200057984 */ /* 0x000fe60008000400 */
[C---:B------:R-:W-:Y:S01]  /*3eb0*/  VIADD R4, R3.reuse, 0x100 ;  /* 0x0000010003047836 */ /* 0x040fe20000000000 */
[----:B------:R-:W-:Y:S01]  /*3ec0*/  IADD3 R7, R3, 0x110, RZ ;  /* 0x0000011003077810 */ /* 0x000fe20007ffe0ff */
[----:B------:R-:W1:Y:S02]  /*3ed0*/  LDS.U16 R6, [R0+UR50+0x108] ;  /* 0x0001083200067984 */ /* 0x000e640008000400 */
[----:B------:R-:W-:Y:S02]  /*3ee0*/  @P0 VIADD R7, R4, 0xfffffff0 ;  /* 0xfffffff004070836 */ /* 0x000fe40000000000 */
[----:B------:R-:W-:Y:S04]  /*3ef0*/  LDS.U16 R4, [R0+UR50+0x200] ;  /* 0x0002003200047984 */ /* 0x000fe80008000400 */
[----:B------:R-:W2:Y:S04]  /*3f00*/  LDS.U16 R3, [R0+UR50+0x100] ;  /* 0x0001003200037984 */ /* 0x000ea80008000400 */
[----:B------:R-:W-:Y:S04]  /*3f10*/  LDS.U16 R8, [R7+0x100] ;  /* 0x0001000007087984 */ /* 0x000fe80000000400 */
[----:B------:R-:W3:Y:S04]  /*3f20*/  LDS.U16 R9, [R7] ;  /* 0x0000000007097984 */ /* 0x000ee80000000400 */
[----:B------:R-:W-:Y:S04]  /*3f30*/  LDS.U16 R10, [R7+0x108] ;  /* 0x00010800070a7984 */ /* 0x000fe80000000400 */
[----:B------:R-:W4:Y:S01]  /*3f40*/  LDS.U16 R11, [R7+0x8] ;  /* 0x00000800070b7984 */ /* 0x000f220000000400 */
[----:B-1----:R-:W-:-:S02]  /*3f50*/  PRMT R5, R6, 0x5410, R5 ;  /* 0x0000541006057816 */ /* 0x002fc40000000005 */
[----:B--2---:R-:W-:Y:S02]  /*3f60*/  PRMT R4, R3, 0x5410, R4 ;  /* 0x0000541003047816 */ /* 0x004fe40000000004 */
[----:B---3--:R-:W-:Y:S02]  /*3f70*/  PRMT R3, R9, 0x5410, R8 ;  /* 0x0000541009037816 */ /* 0x008fe40000000008 */
[----:B----4-:R-:W-:-:S07]  /*3f80*/  PRMT R0, R11, 0x5410, R10 ;  /* 0x000054100b007816 */ /* 0x010fce000000000a */
.L_x_59:
[----:B------:R-:W-:Y:S05]  /*3f90*/  BSYNC B1 ;  /* 0x0000000000017941 */ /* 0x000fea0003800000 */
.L_x_58:
[----:B------:R-:W-:Y:S01]  /*3fa0*/  @!PT LDS RZ, [RZ] ;  /* 0x00000000fffff984 */ /* 0x000fe20000000800 */
[----:B------:R-:W-:Y:S01]  /*3fb0*/  @!PT LDS RZ, [RZ] ;  /* 0x00000000fffff984 */ /* 0x000fe20000000800 */
[----:B------:R-:W-:Y:S01]  /*3fc0*/  @!PT LDS RZ, [RZ] ;  /* 0x00000000fffff984 */ /* 0x000fe20000000800 */
[----:B------:R-:W-:Y:S01]  /*3fd0*/  @!PT LDS RZ, [RZ] ;  /* 0x00000000fffff984 */ /* 0x000fe20000000800 */
[----:B------:R1:W-:Y:S06]  /*3fe0*/  MEMBAR.ALL.CTA ;  /* 0x0000000000007992 */ /* 0x0003ec0000008000 */
[----:B-1----:R-:W1:Y:S01]  /*3ff0*/  FENCE.VIEW.ASYNC.S ;  /* 0x00000000000073c6 */ /* 0x002e620000000000 */
[----:B------:R-:W-:Y:S05]  /*4000*/  @!P1 BRA `(.L_x_60) ;  /* 0x0000000000049947 */ /* 0x000fea0003800000 */
[----:B------:R-:W-:Y:S01]  /*4010*/  BPT.TRAP 0x1 ;  /* 0x000000040000795c */ /* 0x000fe20000300000 */
.L_x_60:
[----:B------:R-:W2:Y:S01]  /*4020*/  S2R R7, SR_CgaCtaId ;  /* 0x0000000000077919 */ /* 0x000ea20000008800 */
[----:B------:R-:W-:Y:S01]  /*4030*/  VIADD R6, R13, 0xc0 ;  /* 0x000000c00d067836 */ /* 0x000fe20000000000 */
[----:B------:R-:W-:-:S04]  /*4040*/  IADD3 R121, R121, 0x1, RZ ;  /* 0x0000000179797810 */ /* 0x000fc80007ffe0ff */
[----:B------:R-:W-:-:S04]  /*4050*/  ISETP.NE.AND P0, PT, R121, 0x4, PT ;  /* 0x000000047900780c */ /* 0x000fc80003f05270 */
[----:B------:R-:W-:Y:S02]  /*4060*/  SEL R121, R121, RZ, P0 ;  /* 0x000000ff79797207 */ /* 0x000fe40000000000 */
[----:B--2---:R-:W-:Y:S02]  /*4070*/  PRMT R6, R7, 0x654, R6 ;  /* 0x0000065407067816 */ /* 0x004fe40000000006 */
[----:B------:R-:W-:Y:S02]  /*4080*/  SEL R7, RZ, 0x1, P0 ;  /* 0x00000001ff077807 */ /* 0x000fe40000000000 */
[----:B-1----:R1:W-:Y:S02]  /*4090*/  SYNCS.ARRIVE.TRANS64.RED.A1T0 RZ, [R6+URZ], RZ ;  /* 0x000000ff06ff79a7 */ /* 0x0023e4000810043f */
[----:B------:R-:W-:-:S07]  /*40a0*/  LOP3.LUT R120, R120, R7, RZ, 0x3c, !PT ;  /* 0x0000000778787212 */ /* 0x000fce00078e3cff */
.L_x_54:
[----:B------:R-:W-:Y:S05]  /*40b0*/  BSYNC B0 ;  /* 0x0000000000007941 */ /* 0x000fea0003800000 */
.L_x_53:
[----:B-1----:R-:W-:Y:S01]  /*40c0*/  F2FP.F16.E4M3.UNPACK_B R6, R4.H1 ;  /* 0x00000004ff06723e */ /* 0x002fe200030006ff */
[C---:B-----5:R-:W-:Y:S01]  /*40d0*/  FMUL R14, R89.reuse, R158 ;  /* 0x0000009e590e7220 */ /* 0x060fe20000400000 */
[----:B------:R-:W-:Y:S01]  /*40e0*/  F2FP.F16.E4M3.UNPACK_B R8, R5 ;  /* 0x00000005ff08723e */ /* 0x000fe200020006ff */
[C---:B------:R-:W-:Y:S01]  /*40f0*/  FMUL R20, R89.reuse, R156 ;  /* 0x0000009c59147220 */ /* 0x040fe20000400000 */
[C---:B------:R-:W-:Y:S01]  /*4100*/  FMUL R157, R89.reuse, R157 ;  /* 0x0000009d599d7220 */ /* 0x040fe20000400000 */
[----:B------:R-:W-:Y:S02]  /*4110*/  HADD2.F32 R7, -RZ, R6.H1_H1 ;  /* 0x30000006ff077230 */ /* 0x000fe40000004100 */
[C---:B------:R-:W-:Y:S01]  /*4120*/  FMUL R153, R89.reuse, R153 ;  /* 0x0000009959997220 */ /* 0x040fe20000400000 */
[----:B------:R-:W-:Y:S02]  /*4130*/  HADD2.F32 R9, -RZ, R8.H1_H1 ;  /* 0x30000008ff097230 */ /* 0x000fe40000004100 */
[----:B------:R-:W-:Y:S01]  /*4140*/  FMUL R152, R89, R152 ;  /* 0x0000009859987220 */ /* 0x000fe20000400000 */
[----:B------:R-:W-:-:S02]  /*4150*/  HADD2.F32 R13, -RZ, R6.H0_H0 ;  /* 0x20000006ff0d7230 */ /* 0x000fc40000004100 */
[----:B------:R-:W-:Y:S01]  /*4160*/  FMUL R6, R89, R155 ;  /* 0x0000009b59067220 */ /* 0x000fe20000400000 */
[----:B------:R-:W-:Y:S02]  /*4170*/  HADD2.F32 R15, -RZ, R8.H0_H0 ;  /* 0x20000008ff0f7230 */ /* 0x000fe40000004100 */
[C---:B------:R-:W-:Y:S01]  /*4180*/  FFMA R14, R90.reuse, R7, R14 ;  /* 0x000000075a0e7223 */ /* 0x040fe2000000000e */
[C---:B------:R-:W-:Y:S01]  /*4190*/  FFMA R20, R90.reuse, R9, R20 ;  /* 0x000000095a147223 */ /* 0x040fe20000000014 */
[C---:B------:R-:W-:Y:S01]  /*41a0*/  FFMA R13, R90.reuse, R13, R157 ;  /* 0x0000000d5a0d7223 */ /* 0x040fe2000000009d */
[----:B------:R-:W-:Y:S02]  /*41b0*/  IMAD.MOV.U32 R7, RZ, RZ, 0x3aae005b ;  /* 0x3aae005bff077424 */ /* 0x000fe400078e00ff */
[----:B------:R-:W-:Y:S01]  /*41c0*/  FFMA R15, R90, R15, R6 ;  /* 0x0000000f5a0f7223 */ /* 0x000fe20000000006 */
[----:B------:R-:W-:Y:S01]  /*41d0*/  FMUL R37, R14, 0.70710676908493041992 ;  /* 0x3f3504f30e257820 */ /* 0x000fe20000400000 */
[----:B------:R-:W-:Y:S01]  /*41e0*/  FMUL R47, R20, 0.70710676908493041992 ;  /* 0x3f3504f3142f7820 */ /* 0x000fe20000400000 */
[----:B------:R-:W-:Y:S01]  /*41f0*/  FMUL R40, R13, 0.70710676908493041992 ;  /* 0x3f3504f30d287820 */ /* 0x000fe20000400000 */
[----:B------:R-:W-:Y:S01]  /*4200*/  FMUL R42, R15, 0.70710676908493041992 ;  /* 0x3f3504f30f2a7820 */ /* 0x000fe20000400000 */
[----:B------:R-:W-:Y:S01]  /*4210*/  FMUL R10, R37, R37 ;  /* 0x00000025250a7220 */ /* 0x000fe20000400000 */
[----:B------:R-:W-:Y:S01]  /*4220*/  FMUL R12, R47, R47 ;  /* 0x0000002f2f0c7220 */ /* 0x000fe20000400000 */
[----:B------:R-:W-:Y:S01]  /*4230*/  IMAD.MOV.U32 R6, RZ, RZ, 0x38eb4c3a ;  /* 0x38eb4c3aff067424 */ /* 0x000fe200078e00ff */
[----:B------:R-:W-:Y:S01]  /*4240*/  FSETP.GE.AND P1, PT, |R37|, 1.0029599666595458984, PT ;  /* 0x3f8060fe2500780b */ /* 0x000fe20003f26200 */
[----:B------:R-:W-:Y:S01]  /*4250*/  FMUL R9, R40, R40 ;  /* 0x0000002828097220 */ /* 0x000fe20000400000 */
[----:B------:R-:W-:Y:S01]  /*4260*/  FSETP.GE.AND P5, PT, |R47|, 1.0029599666595458984, PT ;  /* 0x3f8060fe2f00780b */ /* 0x000fe20003fa6200 */
[----:B------:R-:W-:Y:S01]  /*4270*/  FMUL R11, R42, R42 ;  /* 0x0000002a2a0b7220 */ /* 0x000fe20000400000 */
[----:B------:R-:W-:Y:S01]  /*4280*/  FSETP.GE.AND P0, PT, |R40|, 1.0029599666595458984, PT ;  /* 0x3f8060fe2800780b */ /* 0x000fe20003f06200 */
[C---:B------:R-:W-:Y:S01]  /*4290*/  FMUL R151, R89.reuse, R151 ;  /* 0x0000009759977220 */ /* 0x040fe20000400000 */
[----:B------:R-:W-:Y:S01]  /*42a0*/  FSETP.GE.AND P4, PT, |R42|, 1.0029599666595458984, PT ;  /* 0x3f8060fe2a00780b */ /* 0x000fe20003f86200 */
[----:B------:R-:W-:Y:S01]  /*42b0*/  FMUL R149, R89, R149 ;  /* 0x0000009559957220 */ /* 0x000fe20000400000 */
[----:B------:R-:W-:Y:S01]  /*42c0*/  FSEL R25, |R37|, R10, P1 ;  /* 0x0000000a25197208 */ /* 0x000fe20000800200 */
[----:B------:R-:W-:Y:S01]  /*42d0*/  FMUL R147, R89, R147 ;  /* 0x0000009359937220 */ /* 0x000fe20000400000 */
[----:B------:R-:W-:Y:S01]  /*42e0*/  FSEL R31, |R47|, R12, P5 ;  /* 0x0000000c2f1f7208 */ /* 0x000fe20002800200 */
[C---:B------:R-:W-:Y:S01]  /*42f0*/  FMUL R145, R89.reuse, R145 ;  /* 0x0000009159917220 */ /* 0x040fe20000400000 */
[----:B------:R-:W-:Y:S01]  /*4300*/  FSEL R21, |R40|, R9, P0 ;  /* 0x0000000928157208 */ /* 0x000fe20000000200 */
[----:B------:R-:W-:Y:S01]  /*4310*/  IMAD.MOV.U32 R9, RZ, RZ, 0x3d24d99a ;  /* 0x3d24d99aff097424 */ /* 0x000fe200078e00ff */
[----:B------:R-:W-:Y:S01]  /*4320*/  FSEL R10, R6, 8.4834944573231041431e-05, P0 ;  /* 0x38b1e96a060a7808 */ /* 0x000fe20000000000 */
[----:B------:R-:W-:Y:S01]  /*4330*/  FMUL R143, R89, R143 ;  /* 0x0000008f598f7220 */ /* 0x000fe20000400000 */
[----:B------:R-:W-:Y:S01]  /*4340*/  FSEL R12, -R7, -0.00082130916416645050049, P0 ;  /* 0xba574d20070c7808 */ /* 0x000fe20000000100 */
[----:B------:R-:W-:Y:S01]  /*4350*/  IMAD.SHL.U32 R62, R18, 0x8, RZ ;  /* 0x00000008123e7824 */ /* 0x000fe200078e00ff */
[----:B------:R-:W-:Y:S01]  /*4360*/  FSEL R27, |R42|, R11, P4 ;  /* 0x0000000b2a1b7208 */ /* 0x000fe20002000200 */
[----:B------:R-:W-:Y:S01]  /*4370*/  FMUL R20, R20, 0.5 ;  /* 0x3f00000014147820 */ /* 0x000fe20000400000 */
[----:B------:R-:W-:Y:S01]  /*4380*/  FSEL R28, R6, 8.4834944573231041431e-05, P4 ;  /* 0x38b1e96a061c7808 */ /* 0x000fe20002000000 */
[----:B------:R-:W-:Y:S01]  /*4390*/  FFMA R10, R21, R10, R12 ;  /* 0x0000000a150a7223 */ /* 0x000fe2000000000c */
[----:B------:R-:W-:-:S02]  /*43a0*/  FSEL R30, -R7, -0.00082130916416645050049, P4 ;  /* 0xba574d20071e7808 */ /* 0x000fc40002000100 */
[----:B------:R-:W-:Y:S02]  /*43b0*/  MOV R8, 0x3c09919f ;  /* 0x3c09919f00087802 */ /* 0x000fe40000000f00 */
[----:B------:R-:W-:Y:S01]  /*43c0*/  FSEL R24, R6, 8.4834944573231041431e-05, P1 ;  /* 0x38b1e96a06187808 */ /* 0x000fe20000800000 */
[----:B------:R-:W-:Y:S01]  /*43d0*/  FFMA R32, R27, R28, R30 ;  /* 0x0000001c1b207223 */ /* 0x000fe2000000001e */
[----:B------:R-:W-:Y:S02]  /*43e0*/  FSEL R26, -R7, -0.00082130916416645050049, P1 ;  /* 0xba574d20071a7808 */ /* 0x000fe40000800100 */
[C---:B------:R-:W-:Y:S02]  /*43f0*/  FSEL R12, R8.reuse, 0.0052134888246655464172, P0 ;  /* 0x3baad5ea080c7808 */ /* 0x040fe40000000000 */
[----:B------:R-:W-:Y:S01]  /*4400*/  FSEL R28, R8, 0.0052134888246655464172, P1 ;  /* 0x3baad5ea081c7808 */ /* 0x000fe20000800000 */
[----:B------:R-:W-:Y:S01]  /*4410*/  FFMA R26, R25, R24, R26 ;  /* 0x00000018191a7223 */ /* 0x000fe2000000001a */
[----:B------:R-:W-:Y:S01]  /*4420*/  FSEL R34, R6, 8.4834944573231041431e-05, P5 ;  /* 0x38b1e96a06227808 */ /* 0x000fe20002800000 */
[----:B------:R-:W-:Y:S01]  /*4430*/  FFMA R12, R21, R10, R12 ;  /* 0x0000000a150c7223 */ /* 0x000fe2000000000c */
[----:B------:R-:W-:Y:S01]  /*4440*/  FSEL R36, -R7, -0.00082130916416645050049, P5 ;  /* 0xba574d2007247808 */ /* 0x000fe20002800100 */
[----:B------:R-:W-:Y:S01]  /*4450*/  FFMA R26, R25, R26, R28 ;  /* 0x0000001a191a7223 */ /* 0x000fe2000000001c */
[C---:B------:R-:W-:Y:S01]  /*4460*/  FSEL R30, -R9.reuse, -0.026868773624300956726, P1 ;  /* 0xbcdc1be7091e7808 */ /* 0x040fe20000800100 */
[----:B------:R-:W-:Y:S01]  /*4470*/  IMAD.MOV.U32 R10, RZ, RZ, 0x3e235519 ;  /* 0x3e235519ff0a7424 */ /* 0x000fe200078e00ff */
[----:B------:R-:W-:Y:S01]  /*4480*/  FSEL R24, -R9, -0.026868773624300956726, P0 ;  /* 0xbcdc1be709187808 */ /* 0x000fe20000000100 */
[----:B------:R-:W-:Y:S01]  /*4490*/  FFMA R38, R31, R34, R36 ;  /* 0x000000221f267223 */ /* 0x000fe20000000024 */
[----:B------:R-:W-:Y:S01]  /*44a0*/  FSEL R34, R8, 0.0052134888246655464172, P4 ;  /* 0x3baad5ea08227808 */ /* 0x000fe20002000000 */
[----:B------:R-:W-:Y:S01]  /*44b0*/  FFMA R30, R25, R26, R30 ;  /* 0x0000001a191e7223 */ /* 0x000fe2000000001e */
[----:B------:R-:W-:Y:S01]  /*44c0*/  MOV R11, 0x3f69b4f9 ;  /* 0x3f69b4f9000b7802 */ /* 0x000fe20000000f00 */
[----:B------:R-:W-:Y:S01]  /*44d0*/  FFMA R24, R21, R12, R24 ;  /* 0x0000000c15187223 */ /* 0x000fe20000000018 */
[C---:B------:R-:W-:Y:S01]  /*44e0*/  FSEL R26, R10.reuse, 0.11284004896879196167, P0 ;  /* 0x3de718af0a1a7808 */ /* 0x040fe20000000000 */
[----:B------:R-:W-:Y:S01]  /*44f0*/  FFMA R34, R27, R32, R34 ;  /* 0x000000201b227223 */ /* 0x000fe20000000022 */
[----:B------:R-:W-:Y:S01]  /*4500*/  IMAD.MOV.U32 R12, RZ, RZ, 0x3f210a14 ;  /* 0x3f210a14ff0c7424 */ /* 0x000fe200078e00ff */
[----:B------:R-:W-:-:S02]  /*4510*/  FSEL R32, R10, 0.11284004896879196167, P1 ;  /* 0x3de718af0a207808 */ /* 0x000fc40000800000 */
[----:B------:R-:W-:Y:S01]  /*4520*/  FSEL R28, R11, -0.37612664699554443359, P0 ;  /* 0xbec093ac0b1c7808 */ /* 0x000fe20000000000 */
[----:B------:R-:W-:Y:S01]  /*4530*/  FFMA R24, R21, R24, R26 ;  /* 0x0000001815187223 */ /* 0x000fe2000000001a */
[----:B------:R-:W-:Y:S01]  /*4540*/  FSEL R36, -R9, -0.026868773624300956726, P4 ;  /* 0xbcdc1be709247808 */ /* 0x000fe20002000100 */
[----:B------:R-:W-:Y:S01]  /*4550*/  FFMA R30, R25, R30, R32 ;  /* 0x0000001e191e7223 */ /* 0x000fe20000000020 */
[----:B------:R-:W-:Y:S01]  /*4560*/  FSEL R26, R12, 0.12837915122509002686, P0 ;  /* 0x3e0375d30c1a7808 */ /* 0x000fe20000000000 */
[----:B------:R-:W-:Y:S01]  /*4570*/  FFMA R24, R21, R24, R28 ;  /* 0x0000001815187223 */ /* 0x000fe2000000001c */
[----:B------:R-:W-:Y:S01]  /*4580*/  FSEL R32, R11, -0.37612664699554443359, P1 ;  /* 0xbec093ac0b207808 */ /* 0x000fe20000800000 */
[----:B------:R-:W-:Y:S01]  /*4590*/  FFMA R34, R27, R34, R36 ;  /* 0x000000221b227223 */ /* 0x000fe20000000024 */
[----:B------:R-:W-:Y:S01]  /*45a0*/  FSEL R36, R10, 0.11284004896879196167, P4 ;  /* 0x3de718af0a247808 */ /* 0x000fe20002000000 */
[----:B------:R-:W-:Y:S01]  /*45b0*/  FFMA R21, R21, R24, R26 ;  /* 0x0000001815157223 */ /* 0x000fe2000000001a */
[----:B------:R-:W-:Y:S01]  /*45c0*/  FSEL R24, R12, 0.12837915122509002686, P1 ;  /* 0x3e0375d30c187808 */ /* 0x000fe20000800000 */
[----:B------:R-:W-:Y:S01]  /*45d0*/  FFMA R30, R25, R30, R32 ;  /* 0x0000001e191e7223 */ /* 0x000fe20000000020 */
[----:B------:R-:W-:Y:S01]  /*45e0*/  FSEL R26, R11, -0.37612664699554443359, P4 ;  /* 0xbec093ac0b1a7808 */ /* 0x000fe20002000000 */
[----:B------:R-:W-:Y:S01]  /*45f0*/  FFMA R34, R27, R34, R36 ;  /* 0x000000221b227223 */ /* 0x000fe20000000024 */
[----:B------:R-:W-:Y:S01]  /*4600*/  FSEL R32, R8, 0.0052134888246655464172, P5 ;  /* 0x3baad5ea08207808 */ /* 0x000fe20002800000 */
[----:B------:R-:W-:Y:S01]  /*4610*/  FFMA R24, R25, R30, R24 ;  /* 0x0000001e19187223 */ /* 0x000fe20000000018 */
[----:B------:R-:W-:Y:S01]  /*4620*/  FSEL R25, -|R37|, R37, P1 ;  /* 0x0000002525197208 */ /* 0x000fe20000800300 */
[----:B------:R-:W-:Y:S01]  /*4630*/  FFMA R26, R27, R34, R26 ;  /* 0x000000221b1a7223 */ /* 0x000fe2000000001a */
[----:B------:R-:W-:Y:S01]  /*4640*/  FSEL R28, -|R40|, R40, P0 ;  /* 0x00000028281c7208 */ /* 0x000fe20000000300 */
[----:B------:R-:W-:Y:S01]  /*4650*/  FFMA R38, R31, R38, R32 ;  /* 0x000000261f267223 */ /* 0x000fe20000000020 */
[----:B------:R-:W-:Y:S01]  /*4660*/  FSEL R30, R12, 0.12837915122509002686, P4 ;  /* 0x3e0375d30c1e7808 */ /* 0x000fe20002000000 */
[----:B------:R-:W-:Y:S01]  /*4670*/  FFMA R24, R24, R25, R25 ;  /* 0x0000001918187223 */ /* 0x000fe20000000019 */
[----:B------:R-:W-:Y:S01]  /*4680*/  FSEL R34, -R9, -0.026868773624300956726, P5 ;  /* 0xbcdc1be709227808 */ /* 0x000fe20002800100 */
[----:B------:R-:W-:Y:S01]  /*4690*/  FFMA R21, R21, R28, R28 ;  /* 0x0000001c15157223 */ /* 0x000fe2000000001c */
[----:B------:R-:W-:Y:S01]  /*46a0*/  FSEL R25, -|R42|, R42, P4 ;  /* 0x0000002a2a197208 */ /* 0x000fe20002000300 */
[----:B------:R-:W-:Y:S01]  /*46b0*/  FFMA R26, R27, R26, R30 ;  /* 0x0000001a1b1a7223 */ /* 0x000fe2000000001e */
[----:B------:R-:W-:Y:S01]  /*46c0*/  FSEL R30, R10, 0.11284004896879196167, P5 ;  /* 0x3de718af0a1e7808 */ /* 0x000fe20002800000 */
[C---:B------:R-:W-:Y:S01]  /*46d0*/  FFMA R34, R31.reuse, R38, R34 ;  /* 0x000000261f227223 */ /* 0x040fe20000000022 */
[----:B------:R-:W1:Y:S01]  /*46e0*/  @P0 MUFU.EX2 R28, R21 ;  /* 0x00000015001c0308 */ /* 0x000e620000000800 */
[----:B------:R-:W-:Y:S01]  /*46f0*/  FFMA R25, R26, R25, R25 ;  /* 0x000000191a197223 */ /* 0x000fe20000000019 */
[----:B------:R-:W-:Y:S01]  /*4700*/  F2FP.F16.E4M3.UNPACK_B R26, R5.H1 ;  /* 0x00000005ff1a723e */ /* 0x000fe200030006ff */
[----:B------:R-:W-:Y:S01]  /*4710*/  FFMA R30, R31, R34, R30 ;  /* 0x000000221f1e7223 */ /* 0x000fe2000000001e */
[----:B------:R-:W-:-:S02]  /*4720*/  FSEL R34, R11, -0.37612664699554443359, P5 ;  /* 0xbec093ac0b227808 */ /* 0x000fc40002800000 */
[----:B------:R-:W-:Y:S01]  /*4730*/  FSEL R36, R12, 0.12837915122509002686, P5 ;  /* 0x3e0375d30c247808 */ /* 0x000fe20002800000 */
[--C-:B------:R-:W-:Y:S01]  /*4740*/  HADD2.F32 R27, -RZ, R26.reuse.H0_H0 ;  /* 0x2000001aff1b7230 */ /* 0x100fe20000004100 */
[----:B------:R-:W2:Y:S01]  /*4750*/  @P1 MUFU.EX2 R32, R24 ;  /* 0x0000001800201308 */ /* 0x000ea20000000800 */
[----:B------:R-:W-:Y:S02]  /*4760*/  HADD2.F32 R29, -RZ, R26.H1_H1 ;  /* 0x3000001aff1d7230 */ /* 0x000fe40000004100 */
[----:B------:R-:W-:Y:S01]  /*4770*/  FFMA R34, R31, R30, R34 ;  /* 0x0000001e1f227223 */ /* 0x000fe20000000022 */
[----:B------:R-:W-:Y:S01]  /*4780*/  F2FP.F16.E4M3.UNPACK_B R30, R3 ;  /* 0x00000003ff1e723e */ /* 0x000fe200020006ff */
[C---:B------:R-:W-:Y:S01]  /*4790*/  FFMA R26, R90.reuse, R27, R153 ;  /* 0x0000001b5a1a7223 */ /* 0x040fe20000000099 */
[----:B------:R-:W-:Y:S01]  /*47a0*/  FSEL R35, -|R47|, R47, P5 ;  /* 0x0000002f2f237208 */ /* 0x000fe20002800300 */
[----:B------:R-:W-:Y:S01]  /*47b0*/  FFMA R27, R90, R29, R152 ;  /* 0x0000001d5a1b7223 */ /* 0x000fe20000000098 */
[----:B------:R-:W-:Y:S01]  /*47c0*/  FFMA R34, R31, R34, R36 ;  /* 0x000000221f227223 */ /* 0x000fe20000000024 */
[----:B------:R-:W3:Y:S01]  /*47d0*/  @P4 MUFU.EX2 R33, R25 ;  /* 0x0000001900214308 */ /* 0x000ee20000000800 */
[----:B------:R-:W-:-:S02]  /*47e0*/  HADD2.F32 R29, -RZ, R30.H0_H0 ;  /* 0x2000001eff1d7230 */ /* 0x000fc40000004100 */
[----:B-1----:R-:W-:Y:S01]  /*47f0*/  @P0 FADD R31, -R28, 1 ;  /* 0x3f8000001c1f0421 */ /* 0x002fe20000000100 */
[----:B------:R-:W-:Y:S01]  /*4800*/  FMUL R44, R27, 0.70710676908493041992 ;  /* 0x3f3504f31b2c7820 */ /* 0x000fe20000400000 */
[C---:B------:R-:W-:Y:S01]  /*4810*/  FMUL R49, R26.reuse, 0.70710676908493041992 ;  /* 0x3f3504f31a317820 */ /* 0x040fe20000400000 */
[----:B------:R-:W-:Y:S01]  /*4820*/  FMUL R26, R26, 0.5 ;  /* 0x3f0000001a1a7820 */ /* 0x000fe20000400000 */
[----:B------:R-:W-:Y:S01]  /*4830*/  FFMA R28, R90, R29, R151 ;  /* 0x0000001d5a1c7223 */ /* 0x000fe20000000097 */
[----:B------:R-:W-:Y:S01]  /*4840*/  FFMA R29, R34, R35, R35 ;  /* 0x00000023221d7223 */ /* 0x000fe20000000023 */
[----:B------:R-:W-:Y:S01]  /*4850*/  @P0 LOP3.LUT R21, R31, 0x80000000, R40, 0xb8, !PT ;  /* 0x800000001f150812 */ /* 0x000fe200078eb828 */
[----:B------:R-:W-:Y:S02]  /*4860*/  HADD2.F32 R31, -RZ, R30.H1_H1 ;  /* 0x3000001eff1f7230 */ /* 0x000fe40000004100 */
[----:B--2---:R-:W-:Y:S01]  /*4870*/  @P1 FADD R32, -R32, 1 ;  /* 0x3f80000020201421 */ /* 0x004fe20000000100 */
[----:B------:R-:W1:Y:S01]  /*4880*/  @P5 MUFU.EX2 R30, R29 ;  /* 0x0000001d001e5308 */ /* 0x000e620000000800 */
[----:B------:R-:W-:Y:S01]  /*4890*/  FMUL R46, R28, 0.70710676908493041992 ;  /* 0x3f3504f31c2e7820 */ /* 0x000fe20000400000 */
[C---:B------:R-:W-:Y:S01]  /*48a0*/  FMUL R35, R44.reuse, R44 ;  /* 0x0000002c2c237220 */ /* 0x040fe20000400000 */
[----:B------:R-:W-:Y:S01]  /*48b0*/  FSETP.GE.AND P0, PT, |R44|, 1.0029599666595458984, PT ;  /* 0x3f8060fe2c00780b */ /* 0x000fe20003f06200 */
[----:B------:R-:W-:Y:S01]  /*48c0*/  FADD R21, R21, 1 ;  /* 0x3f80000015157421 */ /* 0x000fe20000000000 */
[----:B------:R-:W-:Y:S01]  /*48d0*/  @P1 LOP3.LUT R24, R32, 0x80000000, R37, 0xb8, !PT ;  /* 0x8000000020181812 */ /* 0x000fe200078eb825 */
[----:B---3--:R-:W-:Y:S01]  /*48e0*/  @P4 FADD R33, -R33, 1 ;  /* 0x3f80000021214421 */ /* 0x008fe20000000100 */
[----:B------:R-:W-:Y:S01]  /*48f0*/  FMUL R32, R49, R49 ;  /* 0x0000003131207220 */ /* 0x000fe20000400000 */
[C---:B------:R-:W-:Y:S01]  /*4900*/  FMUL R37, R46.reuse, R46 ;  /* 0x0000002e2e257220 */ /* 0x040fe20000400000 */
[----:B------:R-:W-:Y:S01]  /*4910*/  FSETP.GE.AND P1, PT, |R46|, 1.0029599666595458984, PT ;  /* 0x3f8060fe2e00780b */ /* 0x000fe20003f26200 */
[----:B------:R-:W-:Y:S01]  /*4920*/  FADD R24, R24, 1 ;  /* 0x3f80000018187421 */ /* 0x000fe20000000000 */
[----:B------:R-:W-:Y:S01]  /*4930*/  @P4 LOP3.LUT R25, R33, 0x80000000, R42, 0xb8, !PT ;  /* 0x8000000021194812 */ /* 0x000fe200078eb82a */
[----:B------:R-:W-:Y:S01]  /*4940*/  FMUL R33, R89, R150 ;  /* 0x0000009659217220 */ /* 0x000fe20000400000 */
[----:B------:R-:W-:Y:S01]  /*4950*/  FSETP.GE.AND P4, PT, |R49|, 1.0029599666595458984, PT ;  /* 0x3f8060fe3100780b */ /* 0x000fe20003f86200 */
[----:B------:R-:W-:Y:S01]  /*4960*/  FMUL R27, R27, 0.5 ;  /* 0x3f0000001b1b7820 */ /* 0x000fe20000400000 */
[----:B------:R-:W-:Y:S01]  /*4970*/  FSEL R36, |R44|, R35, P0 ;  /* 0x000000232c247208 */ /* 0x000fe20000000200 */
[----:B------:R-:W-:Y:S01]  /*4980*/  FADD R25, R25, 1 ;  /* 0x3f80000019197421 */ /* 0x000fe20000000000 */
[----:B------:R-:W-:-:S02]  /*4990*/  FSEL R39, R6, 8.4834944573231041431e-05, P0 ;  /* 0x38b1e96a06277808 */ /* 0x000fc40000000000 */
[----:B------:R-:W-:Y:S02]  /*49a0*/  FSEL R41, -R7, -0.00082130916416645050049, P0 ;  /* 0xba574d2007297808 */ /* 0x000fe40000000100 */
[----:B------:R-:W-:Y:S01]  /*49b0*/  FSEL R34, |R49|, R32, P4 ;  /* 0x0000002031227208 */ /* 0x000fe20002000200 */
[----:B-1----:R-:W-:Y:S01]  /*49c0*/  @P5 FADD R32, -R30, 1 ;  /* 0x3f8000001e205421 */ /* 0x002fe20000000100 */
[----:B------:R-:W-:Y:S01]  /*49d0*/  FSEL R38, |R46|, R37, P1 ;  /* 0x000000252e267208 */ /* 0x000fe20000800200 */
[----:B------:R-:W-:Y:S01]  /*49e0*/  FFMA R30, R90, R31, R33 ;  /* 0x0000001f5a1e7223 */ /* 0x000fe20000000021 */
[----:B------:R-:W-:Y:S01]  /*49f0*/  FSEL R35, R6, 8.4834944573231041431e-05, P4 ;  /* 0x38b1e96a06237808 */ /* 0x000fe20002000000 */
[----:B------:R-:W-:Y:S01]  /*4a00*/  FFMA R39, R36, R39, R41 ;  /* 0x0000002724277223 */ /* 0x000fe20000000029 */
[C---:B------:R-:W-:Y:S01]  /*4a10*/  FSEL R37, -R7.reuse, -0.00082130916416645050049, P4 ;  /* 0xba574d2007257808 */ /* 0x040fe20002000100 */
[----:B------:R-:W-:Y:S01]  /*4a20*/  FMUL R48, R30, 0.70710676908493041992 ;  /* 0x3f3504f31e307820 */ /* 0x000fe20000400000 */
[----:B------:R-:W-:Y:S01]  /*4a30*/  FSEL R33, R8, 0.0052134888246655464172, P0 ;  /* 0x3baad5ea08217808 */ /* 0x000fe20000000000 */
[----:B------:R-:W-:Y:S01]  /*4a40*/  FMUL R30, R30, 0.5 ;  /* 0x3f0000001e1e7820 */ /* 0x000fe20000400000 */
[----:B------:R-:W-:Y:S01]  /*4a50*/  FSEL R43, R6, 8.4834944573231041431e-05, P1 ;  /* 0x38b1e96a062b7808 */ /* 0x000fe20000800000 */
[----:B------:R-:W-:Y:S01]  /*4a60*/  FFMA R35, R34, R35, R37 ;  /* 0x0000002322237223 */ /* 0x000fe20000000025 */
[----:B------:R-:W-:Y:S01]  /*4a70*/  FSEL R45, -R7, -0.00082130916416645050049, P1 ;  /* 0xba574d20072d7808 */ /* 0x000fe20000800100 */
[----:B------:R-:W-:Y:S01]  /*4a80*/  FFMA R39, R36, R39, R33 ;  /* 0x0000002724277223 */ /* 0x000fe20000000021 */
[----:B------:R-:W-:-:S02]  /*4a90*/  FSEL R31, R8, 0.0052134888246655464172, P4 ;  /* 0x3baad5ea081f7808 */ /* 0x000fc40002000000 */
[----:B------:R-:W-:Y:S01]  /*4aa0*/  FSEL R37, R8, 0.0052134888246655464172, P1 ;  /* 0x3baad5ea08257808 */ /* 0x000fe20000800000 */
[----:B------:R-:W-:Y:S01]  /*4ab0*/  FFMA R43, R38, R43, R45 ;  /* 0x0000002b262b7223 */ /* 0x000fe2000000002d */
[C---:B------:R-:W-:Y:S01]  /*4ac0*/  FSEL R33, -R9.reuse, -0.026868773624300956726, P4 ;  /* 0xbcdc1be709217808 */ /* 0x040fe20002000100 */
[----:B------:R-:W-:Y:S01]  /*4ad0*/  FFMA R31, R34, R35, R31 ;  /* 0x00000023221f7223 */ /* 0x000fe2000000001f */
[----:B------:R-:W-:Y:S01]  /*4ae0*/  FSEL R35, R10, 0.11284004896879196167, P4 ;  /* 0x3de718af0a237808 */ /* 0x000fe20002000000 */
[----:B------:R-:W-:Y:S01]  /*4af0*/  FFMA R43, R38, R43, R37 ;  /* 0x0000002b262b7223 */ /* 0x000fe20000000025 */
[----:B------:R-:W-:Y:S01]  /*4b00*/  @P5 LOP3.LUT R29, R32, 0x80000000, R47, 0xb8, !PT ;  /* 0x80000000201d5812 */ /* 0x000fe200078eb82f */
[----:B------:R-:W-:Y:S01]  /*4b10*/  FFMA R31, R34, R31, R33 ;  /* 0x0000001f221f7223 */ /* 0x000fe20000000021 */
[----:B------:R-:W-:Y:S01]  /*4b20*/  FSEL R37, -R9, -0.026868773624300956726, P0 ;  /* 0xbcdc1be709257808 */ /* 0x000fe20000000100 */
[C---:B------:R-:W-:Y:S01]  /*4b30*/  FMUL R32, R48.reuse, R48 ;  /* 0x0000003030207220 */ /* 0x040fe20000400000 */
[----:B------:R-:W-:Y:S01]  /*4b40*/  FSETP.GE.AND P5, PT, |R48|, 1.0029599666595458984, PT ;  /* 0x3f8060fe3000780b */ /* 0x000fe20003fa6200 */
[----:B------:R-:W-:Y:S01]  /*4b50*/  FFMA R31, R34, R31, R35 ;  /* 0x0000001f221f7223 */ /* 0x000fe20000000023 */
[----:B------:R-:W-:Y:S01]  /*4b60*/  FSEL R33, R11, -0.37612664699554443359, P4 ;  /* 0xbec093ac0b217808 */ /* 0x000fe20002000000 */
[----:B------:R-:W-:Y:S01]  /*4b70*/  FFMA R37, R36, R39, R37 ;  /* 0x0000002724257223 */ /* 0x000fe20000000025 */
[----:B------:R-:W-:Y:S01]  /*4b80*/  FSEL R41, -R9, -0.026868773624300956726, P1 ;  /* 0xbcdc1be709297808 */ /* 0x000fe20000800100 */
[----:B------:R-:W-:Y:S01]  /*4b90*/  FADD R29, R29, 1 ;  /* 0x3f8000001d1d7421 */ /* 0x000fe20000000000 */
[----:B------:R-:W-:Y:S01]  /*4ba0*/  FSEL R35, R10, 0.11284004896879196167, P0 ;  /* 0x3de718af0a237808 */ /* 0x000fe20000000000 */
[----:B------:R-:W-:Y:S01]  /*4bb0*/  FFMA R31, R34, R31, R33 ;  /* 0x0000001f221f7223 */ /* 0x000fe20000000021 */
[----:B------:R-:W-:Y:S01]  /*4bc0*/  FSEL R40, |R48|, R32, P5 ;  /* 0x0000002030287208 */ /* 0x000fe20002800200 */
[----:B------:R-:W-:Y:S01]  /*4bd0*/  FFMA R41, R38, R43, R41 ;  /* 0x0000002b26297223 */ /* 0x000fe20000000029 */
[----:B------:R-:W-:Y:S01]  /*4be0*/  FSEL R45, R6, 8.4834944573231041431e-05, P5 ;  /* 0x38b1e96a062d7808 */ /* 0x000fe20002800000 */
[----:B------:R-:W-:Y:S01]  /*4bf0*/  FFMA R35, R36, R37, R35 ;  /* 0x0000002524237223 */ /* 0x000fe20000000023 */
[----:B------:R-:W-:-:S02]  /*4c00*/  FSEL R47, -R7, -0.00082130916416645050049, P5 ;  /* 0xba574d20072f7808 */ /* 0x000fc40002800100 */
[----:B------:R-:W-:Y:S02]  /*4c10*/  FSEL R39, R11, -0.37612664699554443359, P0 ;  /* 0xbec093ac0b277808 */ /* 0x000fe40000000000 */
[----:B------:R-:W-:Y:S01]  /*4c20*/  FSEL R33, R12, 0.12837915122509002686, P4 ;  /* 0x3e0375d30c217808 */ /* 0x000fe20002000000 */
[----:B------:R-:W-:Y:S01]  /*4c30*/  FFMA R45, R40, R45, R47 ;  /* 0x0000002d282d7223 */ /* 0x000fe2000000002f */
[----:B------:R-:W-:Y:S01]  /*4c40*/  FSEL R43, R10, 0.11284004896879196167, P1 ;  /* 0x3de718af0a2b7808 */ /* 0x000fe20000800000 */
[----:B------:R-:W-:Y:S01]  /*4c50*/  FFMA R35, R36, R35, R39 ;  /* 0x0000002324237223 */ /* 0x000fe20000000027 */
[----:B------:R-:W-:Y:S01]  /*4c60*/  FSEL R47, R8, 0.0052134888246655464172, P5 ;  /* 0x3baad5ea082f7808 */ /* 0x000fe20002800000 */
[----:B------:R-:W-:Y:S01]  /*4c70*/  FFMA R31, R34, R31, R33 ;  /* 0x0000001f221f7223 */ /* 0x000fe20000000021 */
[----:B------:R-:W-:Y:S01]  /*4c80*/  FSEL R32, -|R49|, R49, P4 ;  /* 0x0000003131207208 */ /* 0x000fe20002000300 */
[----:B------:R-:W-:Y:S01]  /*4c90*/  FFMA R41, R38, R41, R43 ;  /* 0x0000002926297223 */ /* 0x000fe2000000002b */
[----:B------:R-:W-:Y:S01]  /*4ca0*/  FSEL R39, R11, -0.37612664699554443359, P1 ;  /* 0xbec093ac0b277808 */ /* 0x000fe20000800000 */
        /* <DEDUP_REMOVED lines=8> */
[----:B------:R-:W-:Y:S01]  /*4d30*/  FFMA R43, R40, R45, R43 ;  /* 0x0000002d282b7223 */ /* 0x000fe2000000002b */
[----:B------:R-:W-:Y:S01]  /*4d40*/  FSEL R33, R12, 0.12837915122509002686, P1 ;  /* 0x3e0375d30c217808 */ /* 0x000fe20000800000 */
[----:B------:R-:W-:Y:S01]  /*4d50*/  FFMA R32, R37, R32, R32 ;  /* 0x0000002025207223 */ /* 0x000fe20000000020 */
[----:B------:R-:W-:Y:S01]  /*4d60*/  FSEL R37, R11, -0.37612664699554443359, P5 ;  /* 0xbec093ac0b257808 */ /* 0x000fe20002800000 */
[----:B------:R-:W-:Y:S01]  /*4d70*/  FFMA R43, R40, R43, R41 ;  /* 0x0000002b282b7223 */ /* 0x000fe20000000029 */
[----:B------:R-:W-:Y:S01]  /*4d80*/  FSEL R34, -|R46|, R46, P1 ;  /* 0x0000002e2e227208 */ /* 0x000fe20000800300 */
[----:B------:R-:W-:Y:S01]  /*4d90*/  FFMA R39, R38, R39, R33 ;  /* 0x0000002726277223 */ /* 0x000fe20000000021 */
[----:B------:R-:W-:Y:S01]  /*4da0*/  FSEL R45, R12, 0.12837915122509002686, P5 ;  /* 0x3e0375d30c2d7808 */ /* 0x000fe20002800000 */
[----:B------:R-:W-:Y:S01]  /*4db0*/  FFMA R37, R40, R43, R37 ;  /* 0x0000002b28257223 */ /* 0x000fe20000000025 */
[----:B------:R-:W-:Y:S01]  /*4dc0*/  F2FP.F16.E4M3.UNPACK_B R35, R3.H1 ;  /* 0x00000003ff23723e */ /* 0x000fe200030006ff */
[----:B------:R-:W1:Y:S01]  /*4dd0*/  @P4 MUFU.EX2 R36, R31 ;  /* 0x0000001f00244308 */ /* 0x000e620000000800 */
[----:B------:R-:W-:Y:S01]  /*4de0*/  FSEL R38, -|R48|, R48, P5 ;  /* 0x0000003030267208 */ /* 0x000fe20002800300 */
[----:B------:R-:W-:Y:S01]  /*4df0*/  FFMA R34, R39, R34, R34 ;  /* 0x0000002227227223 */ /* 0x000fe20000000022 */
[----:B------:R-:W-:Y:S01]  /*4e00*/  FFMA R45, R40, R37, R45 ;  /* 0x00000025282d7223 */ /* 0x000fe2000000002d */
[----:B------:R-:W-:-:S02]  /*4e10*/  HADD2.F32 R33, -RZ, R35.H0_H0 ;  /* 0x20000023ff217230 */ /* 0x000fc40000004100 */
[----:B------:R-:W-:Y:S01]  /*4e20*/  FMUL R39, R89, R148 ;  /* 0x0000009459277220 */ /* 0x000fe20000400000 */
[----:B------:R-:W-:Y:S02]  /*4e30*/  HADD2.F32 R37, -RZ, R35.H1_H1 ;  /* 0x30000023ff257230 */ /* 0x000fe40000004100 */
[----:B------:R-:W-:Y:S01]  /*4e40*/  FFMA R35, R45, R38, R38 ;  /* 0x000000262d237223 */ /* 0x000fe20000000026 */
[----:B------:R-:W2:Y:S01]  /*4e50*/  @P1 MUFU.EX2 R42, R34 ;  /* 0x00000022002a1308 */ /* 0x000ea20000000800 */
[----:B------:R-:W-:Y:S01]  /*4e60*/  F2FP.F16.E4M3.UNPACK_B R38, R0 ;  /* 0x00000000ff26723e */ /* 0x000fe200020006ff */
[----:B------:R-:W-:-:S04]  /*4e70*/  FFMA R33, R90, R33, R149 ;  /* 0x000000215a217223 */ /* 0x000fc80000000095 */
[C---:B------:R-:W-:Y:S01]  /*4e80*/  FMUL R51, R33.reuse, 0.70710676908493041992 ;  /* 0x3f3504f321337820 */ /* 0x040fe20000400000 */
[----:B------:R-:W-:Y:S01]  /*4e90*/  FMUL R33, R33, 0.5 ;  /* 0x3f00000021217820 */ /* 0x000fe20000400000 */
[----:B------:R-:W3:Y:S01]  /*4ea0*/  @P5 MUFU.EX2 R43, R35 ;  /* 0x00000023002b5308 */ /* 0x000ee20000000800 */
[----:B-1----:R-:W-:Y:S01]  /*4eb0*/  @P4 FADD R40, -R36, 1 ;  /* 0x3f80000024284421 */ /* 0x002fe20000000100 */
[----:B------:R-:W-:Y:S01]  /*4ec0*/  FFMA R36, R90, R37, R39 ;  /* 0x000000255a247223 */ /* 0x000fe20000000027 */
[--C-:B------:R-:W-:Y:S02]  /*4ed0*/  HADD2.F32 R37, -RZ, R38.reuse.H0_H0 ;  /* 0x20000026ff257230 */ /* 0x100fe40000004100 */
[----:B------:R-:W-:Y:S02]  /*4ee0*/  HADD2.F32 R39, -RZ, R38.H1_H1 ;  /* 0x30000026ff277230 */ /* 0x000fe40000004100 */
[----:B------:R-:W-:Y:S01]  /*4ef0*/  FMUL R38, R89, R146 ;  /* 0x0000009259267220 */ /* 0x000fe20000400000 */
[----:B------:R-:W-:Y:S01]  /*4f00*/  FMUL R54, R36, 0.70710676908493041992 ;  /* 0x3f3504f324367820 */ /* 0x000fe20000400000 */
[----:B------:R-:W1:Y:S01]  /*4f10*/  @P0 MUFU.EX2 R41, R32 ;  /* 0x0000002000290308 */ /* 0x000e620000000800 */
[----:B--2---:R-:W-:Y:S01]  /*4f20*/  @P1 FADD R42, -R42, 1 ;  /* 0x3f8000002a2a1421 */ /* 0x004fe20000000100 */
[----:B------:R-:W-:Y:S01]  /*4f30*/  FFMA R38, R90, R39, R38 ;  /* 0x000000275a267223 */ /* 0x000fe20000000026 */
[----:B------:R-:W-:Y:S01]  /*4f40*/  FMUL R39, R54, R54 ;  /* 0x0000003636277220 */ /* 0x000fe20000400000 */
[----:B------:R-:W-:Y:S01]  /*4f50*/  @P4 LOP3.LUT R31, R40, 0x80000000, R49, 0xb8, !PT ;  /* 0x80000000281f4812 */ /* 0x000fe200078eb831 */
[----:B------:R-:W-:Y:S01]  /*4f60*/  FFMA R37, R90, R37, R147 ;  /* 0x000000255a257223 */ /* 0x000fe20000000093 */
[----:B------:R-:W-:Y:S01]  /*4f70*/  @P1 LOP3.LUT R34, R42, 0x80000000, R46, 0xb8, !PT ;  /* 0x800000002a221812 */ /* 0x000fe200078eb82e */
[----:B------:R-:W-:Y:S01]  /*4f80*/  FMUL R56, R38, 0.70710676908493041992 ;  /* 0x3f3504f326387820 */ /* 0x000fe20000400000 */
[----:B------:R-:W-:Y:S01]  /*4f90*/  FSETP.GE.AND P1, PT, |R54|, 1.0029599666595458984, PT ;  /* 0x3f8060fe3600780b */ /* 0x000fe20003f26200 */
[----:B---3--:R-:W-:Y:S01]  /*4fa0*/  @P5 FADD R43, -R43, 1 ;  /* 0x3f8000002b2b5421 */ /* 0x008fe20000000100 */
[C---:B------:R-:W-:Y:S01]  /*4fb0*/  FMUL R40, R51.reuse, R51 ;  /* 0x0000003333287220 */ /* 0x040fe20000400000 */
[----:B------:R-:W-:Y:S01]  /*4fc0*/  FSETP.GE.AND P4, PT, |R51|, 1.0029599666595458984, PT ;  /* 0x3f8060fe3300780b */ /* 0x000fe20003f86200 */
[----:B------:R-:W-:Y:S01]  /*4fd0*/  FMUL R55, R37, 0.70710676908493041992 ;  /* 0x3f3504f325377820 */ /* 0x000fe20000400000 */
[----:B------:R-:W-:Y:S01]  /*4fe0*/  FSEL R42, R6, 8.4834944573231041431e-05, P1 ;  /* 0x38b1e96a062a7808 */ /* 0x000fe20000800000 */
[----:B------:R-:W-:Y:S01]  /*4ff0*/  FADD R34, R34, 1 ;  /* 0x3f80000022227421 */ /* 0x000fe20000000000 */
[----:B------:R-:W-:Y:S01]  /*5000*/  @P5 LOP3.LUT R35, R43, 0x80000000, R48, 0xb8, !PT ;  /* 0x800000002b235812 */ /* 0x000fe200078eb830 */
[----:B------:R-:W-:Y:S01]  /*5010*/  FADD R31, R31, 1 ;  /* 0x3f8000001f1f7421 */ /* 0x000fe20000000000 */
[----:B-1----:R-:W-:Y:S01]  /*5020*/  @P0 FADD R41, -R41, 1 ;  /* 0x3f80000029290421 */ /* 0x002fe20000000100 */
[----:B------:R-:W-:Y:S01]  /*5030*/  FSEL R43, |R54|, R39, P1 ;  /* 0x00000027362b7208 */ /* 0x000fe20000800200 */
[C---:B------:R-:W-:Y:S01]  /*5040*/  FMUL R39, R56.reuse, R56 ;  /* 0x0000003838277220 */ /* 0x040fe20000400000 */
[----:B------:R-:W-:Y:S01]  /*5050*/  FSETP.GE.AND P5, PT, |R56|, 1.0029599666595458984, PT ;  /* 0x3f8060fe3800780b */ /* 0x000fe20003fa6200 */
[----:B------:R-:W-:Y:S01]  /*5060*/  FADD R35, R35, 1 ;  /* 0x3f80000023237421 */ /* 0x000fe20000000000 */
[----:B------:R-:W-:Y:S01]  /*5070*/  @P0 LOP3.LUT R32, R41, 0x80000000, R44, 0xb8, !PT ;  /* 0x8000000029200812 */ /* 0x000fe200078eb82c */
[----:B------:R-:W-:Y:S01]  /*5080*/  FMUL R41, R55, R55 ;  /* 0x0000003737297220 */ /* 0x000fe20000400000 */
[----:B------:R-:W-:Y:S01]  /*5090*/  FSEL R40, |R51|, R40, P4 ;  /* 0x0000002833287208 */ /* 0x000fe20002000200 */
[----:B------:R-:W-:Y:S01]  /*50a0*/  FMUL R36, R36, 0.5 ;  /* 0x3f00000024247820 */ /* 0x000fe20000400000 */
[----:B------:R-:W-:Y:S01]  /*50b0*/  FSEL R45, R6, 8.4834944573231041431e-05, P4 ;  /* 0x38b1e96a062d7808 */ /* 0x000fe20002000000 */
[----:B------:R-:W-:Y:S01]  /*50c0*/  FADD R32, R32, 1 ;  /* 0x3f80000020207421 */ /* 0x000fe20000000000 */
[----:B------:R-:W-:Y:S01]  /*50d0*/  FSEL R47, -R7, -0.00082130916416645050049, P4 ;  /* 0xba574d20072f7808 */ /* 0x000fe20002000100 */
[----:B------:R-:W-:Y:S01]  /*50e0*/  FMUL R37, R37, 0.5 ;  /* 0x3f00000025257820 */ /* 0x000fe20000400000 */
[----:B------:R-:W-:Y:S01]  /*50f0*/  FSEL R44, -R7, -0.00082130916416645050049, P1 ;  /* 0xba574d20072c7808 */ /* 0x000fe20000800100 */
[----:B------:R-:W-:Y:S01]  /*5100*/  FMUL R26, R31, R26 ;  /* 0x0000001a1f1a7220 */ /* 0x000fe20000400000 */
[----:B------:R-:W-:Y:S01]  /*5110*/  FSETP.GE.AND P0, PT, |R55|, 1.0029599666595458984, PT ;  /* 0x3f8060fe3700780b */ /* 0x000fe20003f06200 */
[----:B------:R-:W-:Y:S01]  /*5120*/  FFMA R45, R40, R45, R47 ;  /* 0x0000002d282d7223 */ /* 0x000fe2000000002f */
[----:B------:R-:W-:Y:S01]  /*5130*/  FSEL R49, |R56|, R39, P5 ;  /* 0x0000002738317208 */ /* 0x000fe20002800200 */
[----:B------:R-:W-:Y:S01]  /*5140*/  FFMA R42, R43, R42, R44 ;  /* 0x0000002a2b2a7223 */ /* 0x000fe2000000002c */
[----:B------:R-:W-:Y:S01]  /*5150*/  FSEL R39, R8, 0.0052134888246655464172, P4 ;  /* 0x3baad5ea08277808 */ /* 0x000fe20002000000 */
[----:B------:R-:W-:Y:S01]  /*5160*/  FMUL R27, R32, R27 ;  /* 0x0000001b201b7220 */ /* 0x000fe20000400000 */
[----:B------:R-:W-:Y:S01]  /*5170*/  FSEL R44, R8, 0.0052134888246655464172, P1 ;  /* 0x3baad5ea082c7808 */ /* 0x000fe20000800000 */
[----:B------:R-:W-:Y:S01]  /*5180*/  FMUL R35, R35, R30 ;  /* 0x0000001e23237220 */ /* 0x000fe20000400000 */
[----:B------:R-:W-:Y:S01]  /*5190*/  FSEL R47, |R55|, R41, P0 ;  /* 0x00000029372f7208 */ /* 0x000fe20000000200 */
[----:B------:R-:W-:Y:S01]  /*51a0*/  FFMA R39, R40, R45, R39 ;  /* 0x0000002d28277223 */ /* 0x000fe20000000027 */
[----:B------:R-:W-:Y:S01]  /*51b0*/  FSEL R41, -R9, -0.026868773624300956726, P4 ;  /* 0xbcdc1be709297808 */ /* 0x000fe20002000100 */
[----:B------:R-:W-:Y:S01]  /*51c0*/  FFMA R42, R43, R42, R44 ;  /* 0x0000002a2b2a7223 */ /* 0x000fe2000000002c */
[----:B------:R-:W-:Y:S01]  /*51d0*/  FSEL R46, R6, 8.4834944573231041431e-05, P0 ;  /* 0x38b1e96a062e7808 */ /* 0x000fe20000000000 */
[----:B------:R-:W-:Y:S01]  /*51e0*/  FMUL R45, R89, R144 ;  /* 0x00000090592d7220 */ /* 0x000fe20000400000 */
[----:B------:R-:W-:Y:S01]  /*51f0*/  FSEL R48, -R7, -0.00082130916416645050049, P0 ;  /* 0xba574d2007307808 */ /* 0x000fe20000000100 */
[----:B------:R-:W-:Y:S01]  /*5200*/  FFMA R39, R40, R39, R41 ;  /* 0x0000002728277223 */ /* 0x000fe20000000029 */
[----:B------:R-:W-:-:S02]  /*5210*/  FSEL R50, R6, 8.4834944573231041431e-05, P5 ;  /* 0x38b1e96a06327808 */ /* 0x000fc40002800000 */
[----:B------:R-:W-:Y:S01]  /*5220*/  FSEL R52, -R7, -0.00082130916416645050049, P5 ;  /* 0xba574d2007347808 */ /* 0x000fe20002800100 */
[----:B------:R-:W-:Y:S01]  /*5230*/  FFMA R46, R47, R46, R48 ;  /* 0x0000002e2f2e7223 */ /* 0x000fe20000000030 */
[----:B------:R-:W-:Y:S02]  /*5240*/  FSEL R44, -R9, -0.026868773624300956726, P1 ;  /* 0xbcdc1be7092c7808 */ /* 0x000fe40000800100 */
[----:B------:R-:W-:Y:S01]  /*5250*/  FSEL R41, R10, 0.11284004896879196167, P4 ;  /* 0x3de718af0a297808 */ /* 0x000fe20002000000 */
[----:B------:R-:W-:Y:S01]  /*5260*/  FFMA R50, R49, R50, R52 ;  /* 0x0000003231327223 */ /* 0x000fe20000000034 */
[C---:B------:R-:W-:Y:S01]  /*5270*/  FSEL R48, R8.reuse, 0.0052134888246655464172, P0 ;  /* 0x3baad5ea08307808 */ /* 0x040fe20000000000 */
[----:B------:R-:W-:Y:S01]  /*5280*/  FFMA R42, R43, R42, R44 ;  /* 0x0000002a2b2a7223 */ /* 0x000fe2000000002c */
[----:B------:R-:W-:Y:S01]  /*5290*/  FSEL R52, R8, 0.0052134888246655464172, P5 ;  /* 0x3baad5ea08347808 */ /* 0x000fe20002800000 */
[----:B------:R-:W-:Y:S01]  /*52a0*/  FFMA R39, R40, R39, R41 ;  /* 0x0000002728277223 */ /* 0x000fe20000000029 */
[----:B------:R-:W-:Y:S01]  /*52b0*/  FSEL R44, R10, 0.11284004896879196167, P1 ;  /* 0x3de718af0a2c7808 */ /* 0x000fe20000800000 */
[----:B------:R-:W-:Y:S01]  /*52c0*/  FFMA R46, R47, R46, R48 ;  /* 0x0000002e2f2e7223 */ /* 0x000fe20000000030 */
[----:B------:R-:W-:Y:S01]  /*52d0*/  FSEL R41, R11, -0.37612664699554443359, P4 ;  /* 0xbec093ac0b297808 */ /* 0x000fe20002000000 */
[----:B------:R-:W-:Y:S01]  /*52e0*/  FFMA R50, R49, R50, R52 ;  /* 0x0000003231327223 */ /* 0x000fe20000000034 */
[----:B------:R-:W-:Y:S01]  /*52f0*/  FSEL R48, -R9, -0.026868773624300956726, P0 ;  /* 0xbcdc1be709307808 */ /* 0x000fe20000000100 */
[----:B------:R-:W-:Y:S01]  /*5300*/  FFMA R42, R43, R42, R44 ;  /* 0x0000002a2b2a7223 */ /* 0x000fe2000000002c */
[----:B------:R-:W-:Y:S01]  /*5310*/  FSEL R52, -R9, -0.026868773624300956726, P5 ;  /* 0xbcdc1be709347808 */ /* 0x000fe20002800100 */
[----:B------:R-:W-:Y:S01]  /*5320*/  FFMA R39, R40, R39, R41 ;  /* 0x0000002728277223 */ /* 0x000fe20000000029 */
[----:B------:R-:W-:Y:S01]  /*5330*/  FSEL R44, R11, -0.37612664699554443359, P1 ;  /* 0xbec093ac0b2c7808 */ /* 0x000fe20000800000 */
[----:B------:R-:W-:Y:S01]  /*5340*/  FFMA R46, R47, R46, R48 ;  /* 0x0000002e2f2e7223 */ /* 0x000fe20000000030 */
[----:B------:R-:W-:Y:S01]  /*5350*/  FSEL R41, R12, 0.12837915122509002686, P4 ;  /* 0x3e0375d30c297808 */ /* 0x000fe20002000000 */
[----:B------:R-:W-:Y:S01]  /*5360*/  FFMA R50, R49, R50, R52 ;  /* 0x0000003231327223 */ /* 0x000fe20000000034 */
[C---:B------:R-:W-:Y:S01]  /*5370*/  FSEL R48, R10.reuse, 0.11284004896879196167, P0 ;  /* 0x3de718af0a307808 */ /* 0x040fe20000000000 */
[----:B------:R-:W-:Y:S01]  /*5380*/  FFMA R44, R43, R42, R44 ;  /* 0x0000002a2b2c7223 */ /* 0x000fe2000000002c */
[----:B------:R-:W-:Y:S01]  /*5390*/  FSEL R52, R10, 0.11284004896879196167, P5 ;  /* 0x3de718af0a347808 */ /* 0x000fe20002800000 */
[----:B------:R-:W-:Y:S01]  /*53a0*/  FFMA R39, R40, R39, R41 ;  /* 0x0000002728277223 */ /* 0x000fe20000000029 */
[----:B------:R-:W-:Y:S01]  /*53b0*/  FSEL R42, -|R51|, R51, P4 ;  /* 0x00000033332a7208 */ /* 0x000fe20002000300 */
[----:B------:R-:W-:Y:S01]  /*53c0*/  FFMA R48, R47, R46, R48 ;  /* 0x0000002e2f307223 */ /* 0x000fe20000000030 */
[----:B------:R-:W-:Y:S01]  /*53d0*/  FSEL R46, R12, 0.12837915122509002686, P1 ;  /* 0x3e0375d30c2e7808 */ /* 0x000fe20000800000 */
[----:B------:R-:W-:Y:S01]  /*53e0*/  FFMA R52, R49, R50, R52 ;  /* 0x0000003231347223 */ /* 0x000fe20000000034 */
[----:B------:R-:W-:Y:S01]  /*53f0*/  FSEL R50, R11, -0.37612664699554443359, P0 ;  /* 0xbec093ac0b327808 */ /* 0x000fe20000000000 */
[----:B------:R-:W-:Y:S01]  /*5400*/  FFMA R40, R39, R42, R42 ;  /* 0x0000002a27287223 */ /* 0x000fe2000000002a */
[----:B------:R-:W-:Y:S01]  /*5410*/  FSEL R42, -|R54|, R54, P1 ;  /* 0x00000036362a7208 */ /* 0x000fe20000800300 */
[----:B------:R-:W-:Y:S01]  /*5420*/  FFMA R43, R43, R44, R46 ;  /* 0x0000002c2b2b7223 */ /* 0x000fe2000000002e */
[C---:B------:R-:W-:Y:S01]  /*5430*/  FSEL R44, R12.reuse, 0.12837915122509002686, P0 ;  /* 0x3e0375d30c2c7808 */ /* 0x040fe20000000000 */
[----:B------:R-:W1:Y:S01]  /*5440*/  @P4 MUFU.EX2 R46, R40 ;  /* 0x00000028002e4308 */ /* 0x000e620000000800 */
[----:B------:R-:W-:Y:S01]  /*5450*/  FFMA R48, R47, R48, R50 ;  /* 0x000000302f307223 */ /* 0x000fe20000000032 */
[----:B------:R-:W-:Y:S01]  /*5460*/  FSEL R50, R11, -0.37612664699554443359, P5 ;  /* 0xbec093ac0b327808 */ /* 0x000fe20002800000 */
[----:B------:R-:W-:Y:S01]  /*5470*/  FFMA R43, R43, R42, R42 ;  /* 0x0000002a2b2b7223 */ /* 0x000fe2000000002a */
[----:B------:R-:W-:Y:S01]  /*5480*/  F2FP.F16.E4M3.UNPACK_B R41, R0.H1 ;  /* 0x00000000ff29723e */ /* 0x000fe200030006ff */
[----:B------:R-:W-:Y:S01]  /*5490*/  FFMA R44, R47, R48, R44 ;  /* 0x000000302f2c7223 */ /* 0x000fe2000000002c */
[----:B------:R-:W-:Y:S01]  /*54a0*/  FSEL R47, -|R55|, R55, P0 ;  /* 0x00000037372f7208 */ /* 0x000fe20000000300 */
[----:B------:R-:W-:Y:S01]  /*54b0*/  FFMA R50, R49, R52, R50 ;  /* 0x0000003431327223 */ /* 0x000fe20000000032 */
[----:B------:R-:W-:Y:S01]  /*54c0*/  FSEL R52, R12, 0.12837915122509002686, P5 ;  /* 0x3e0375d30c347808 */ /* 0x000fe20002800000 */
[----:B------:R-:W2:Y:S01]  /*54d0*/  @P1 MUFU.EX2 R48, R43 ;  /* 0x0000002b00301308 */ /* 0x000ea20000000800 */
[----:B------:R-:W-:-:S02]  /*54e0*/  HADD2.F32 R39, -RZ, R41.H0_H0 ;  /* 0x20000029ff277230 */ /* 0x000fc40000004100 */
[----:B------:R-:W-:Y:S01]  /*54f0*/  FFMA R44, R44, R47, R47 ;  /* 0x0000002f2c2c7223 */ /* 0x000fe2000000002f */
[----:B------:R-:W-:Y:S02]  /*5500*/  HADD2.F32 R41, -RZ, R41.H1_H1 ;  /* 0x30000029ff297230 */ /* 0x000fe40000004100 */
[----:B------:R-:W-:Y:S01]  /*5510*/  FFMA R52, R49, R50, R52 ;  /* 0x0000003231347223 */ /* 0x000fe20000000034 */
[----:B------:R-:W-:Y:S01]  /*5520*/  FSEL R49, -|R56|, R56, P5 ;  /* 0x0000003838317208 */ /* 0x000fe20002800300 */
[----:B------:R-:W-:Y:S01]  /*5530*/  FFMA R39, R90, R39, R145 ;  /* 0x000000275a277223 */ /* 0x000fe20000000091 */
[----:B------:R-:W-:Y:S01]  /*5540*/  F2FP.F16.E4M3.UNPACK_B R42, R4 ;  /* 0x00000004ff2a723e */ /* 0x000fe200020006ff */
[----:B-1----:R-:W-:Y:S01]  /*5550*/  @P4 FADD R47, -R46, 1 ;  /* 0x3f8000002e2f4421 */ /* 0x002fe20000000100 */
[----:B------:R-:W1:Y:S01]  /*5560*/  @P0 MUFU.EX2 R50, R44 ;  /* 0x0000002c00320308 */ /* 0x000e620000000800 */
[----:B------:R-:W-:Y:S01]  /*5570*/  FFMA R46, R52, R49, R49 ;  /* 0x00000031342e7223 */ /* 0x000fe20000000031 */
[----:B------:R-:W-:Y:S01]  /*5580*/  FFMA R41, R90, R41, R45 ;  /* 0x000000295a297223 */ /* 0x000fe2000000002d */
[--C-:B------:R-:W-:Y:S01]  /*5590*/  HADD2.F32 R45, -RZ, R42.reuse.H0_H0 ;  /* 0x2000002aff2d7230 */ /* 0x100fe20000004100 */
[----:B------:R-:W-:Y:S01]  /*55a0*/  @P4 LOP3.LUT R40, R47, 0x80000000, R51, 0xb8, !PT ;  /* 0x800000002f284812 */ /* 0x000fe200078eb833 */
[----:B------:R-:W-:-:S02]  /*55b0*/  HADD2.F32 R47, -RZ, R42.H1_H1 ;  /* 0x3000002aff2f7230 */ /* 0x000fc40000004100 */
[----:B------:R-:W-:Y:S01]  /*55c0*/  FMUL R60, R39, 0.70710676908493041992 ;  /* 0x3f3504f3273c7820 */ /* 0x000fe20000400000 */
[----:B------:R-:W-:Y:S01]  /*55d0*/  FMUL R69, R41, 0.70710676908493041992 ;  /* 0x3f3504f329457820 */ /* 0x000fe20000400000 */
[----:B------:R-:W3:Y:S01]  /*55e0*/  @P5 MUFU.EX2 R42, R46 ;  /* 0x0000002e002a5308 */ /* 0x000ee20000000800 */
[----:B--2---:R-:W-:Y:S01]  /*55f0*/  @P1 FADD R48, -R48, 1 ;  /* 0x3f80000030301421 */ /* 0x004fe20000000100 */
[C---:B------:R-:W-:Y:S01]  /*5600*/  FMUL R51, R60.reuse, R60 ;  /* 0x0000003c3c337220 */ /* 0x040fe20000400000 */
[----:B------:R-:W-:Y:S01]  /*5610*/  FSETP.GE.AND P4, PT, |R60|, 1.0029599666595458984, PT ;  /* 0x3f8060fe3c00780b */ /* 0x000fe20003f86200 */
[----:B------:R-:W-:Y:S01]  /*5620*/  FFMA R45, R90, R45, R143 ;  /* 0x0000002d5a2d7223 */ /* 0x000fe2000000008f */
[----:B------:R-:W-:Y:S01]  /*5630*/  FMUL R49, R89, R142 ;  /* 0x0000008e59317220 */ /* 0x000fe20000400000 */
[----:B------:R-:W-:Y:S01]  /*5640*/  @P1 LOP3.LUT R43, R48, 0x80000000, R54, 0xb8, !PT ;  /* 0x80000000302b1812 */ /* 0x000fe200078eb836 */
[----:B------:R-:W-:Y:S01]  /*5650*/  FMUL R48, R69, R69 ;  /* 0x0000004545307220 */ /* 0x000fe20000400000 */
[----:B------:R-:W-:Y:S01]  /*5660*/  FSEL R52, |R60|, R51, P4 ;  /* 0x000000333c347208 */ /* 0x000fe20002000200 */
[----:B-1----:R-:W-:Y:S01]  /*5670*/  @P0 FADD R50, -R50, 1 ;  /* 0x3f80000032320421 */ /* 0x002fe20000000100 */
[----:B------:R-:W-:Y:S01]  /*5680*/  FSEL R51, R6, 8.4834944573231041431e-05, P4 ;  /* 0x38b1e96a06337808 */ /* 0x000fe20002000000 */
[----:B------:R-:W-:Y:S01]  /*5690*/  FMUL R67, R45, 0.70710676908493041992 ;  /* 0x3f3504f32d437820 */ /* 0x000fe20000400000 */
[----:B------:R-:W-:Y:S01]  /*56a0*/  FSEL R53, -R7, -0.00082130916416645050049, P4 ;  /* 0xba574d2007357808 */ /* 0x000fe20002000100 */
[----:B------:R-:W-:Y:S01]  /*56b0*/  FFMA R47, R90, R47, R49 ;  /* 0x0000002f5a2f7223 */ /* 0x000fe20000000031 */
[C---:B------:R-:W-:Y:S01]  /*56c0*/  FSETP.GE.AND P1, PT, |R69|.reuse, 1.0029599666595458984, PT ;  /* 0x3f8060fe4500780b */ /* 0x040fe20003f26200 */
[----:B------:R-:W-:Y:S01]  /*56d0*/  FADD R40, R40, 1 ;  /* 0x3f80000028287421 */ /* 0x000fe20000000000 */
[----:B------:R-:W-:Y:S01]  /*56e0*/  @P0 LOP3.LUT R44, R50, 0x80000000, R55, 0xb8, !PT ;  /* 0x80000000322c0812 */ /* 0x000fe200078eb837 */
[----:B------:R-:W-:Y:S01]  /*56f0*/  FFMA R53, R52, R51, R53 ;  /* 0x0000003334357223 */ /* 0x000fe20000000035 */
[----:B------:R-:W-:Y:S01]  /*5700*/  FSEL R54, |R69|, R48, P1 ;  /* 0x0000003045367208 */ /* 0x000fe20000800200 */
[----:B---3--:R-:W-:Y:S01]  /*5710*/  @P5 FADD R48, -R42, 1 ;  /* 0x3f8000002a305421 */ /* 0x008fe20000000100 */
[----:B------:R-:W-:Y:S01]  /*5720*/  FSEL R49, R6, 8.4834944573231041431e-05, P1 ;  /* 0x38b1e96a06317808 */ /* 0x000fe20000800000 */
[----:B------:R-:W-:Y:S01]  /*5730*/  FMUL R42, R67, R67 ;  /* 0x00000043432a7220 */ /* 0x000fe20000400000 */
[----:B------:R-:W-:Y:S01]  /*5740*/  FSEL R51, -R7, -0.00082130916416645050049, P1 ;  /* 0xba574d2007337808 */ /* 0x000fe20000800100 */
[----:B------:R-:W-:Y:S01]  /*5750*/  FMUL R58, R47, 0.70710676908493041992 ;  /* 0x3f3504f32f3a7820 */ /* 0x000fe20000400000 */
[----:B------:R-:W-:Y:S01]  /*5760*/  FSETP.GE.AND P0, PT, |R67|, 1.0029599666595458984, PT ;  /* 0x3f8060fe4300780b */ /* 0x000fe20003f06200 */
[----:B------:R-:W-:Y:S01]  /*5770*/  FADD R43, R43, 1 ;  /* 0x3f8000002b2b7421 */ /* 0x000fe20000000000 */
[----:B------:R-:W-:Y:S01]  /*5780*/  FSEL R61, R8, 0.0052134888246655464172, P1 ;  /* 0x3baad5ea083d7808 */ /* 0x000fe20000800000 */
[----:B------:R-:W-:Y:S01]  /*5790*/  FFMA R59, R54, R49, R51 ;  /* 0x00000031363b7223 */ /* 0x000fe20000000033 */
[----:B------:R-:W-:Y:S01]  /*57a0*/  FSEL R42, |R67|, R42, P0 ;  /* 0x0000002a432a7208 */ /* 0x000fe20000000200 */
[----:B------:R-:W-:Y:S01]  /*57b0*/  FADD R44, R44, 1 ;  /* 0x3f8000002c2c7421 */ /* 0x000fe20000000000 */
[----:B------:R-:W-:Y:S01]  /*57c0*/  FSEL R49, R6, 8.4834944573231041431e-05, P0 ;  /* 0x38b1e96a06317808 */ /* 0x000fe20000000000 */
[----:B------:R-:W-:Y:S01]  /*57d0*/  FFMA R63, R54, R59, R61 ;  /* 0x0000003b363f7223 */ /* 0x000fe2000000003d */
[----:B------:R-:W-:Y:S01]  /*57e0*/  FSEL R51, -R7, -0.00082130916416645050049, P0 ;  /* 0xba574d2007337808 */ /* 0x000fe20000000100 */
[----:B------:R-:W-:Y:S01]  /*57f0*/  FMUL R39, R39, 0.5 ;  /* 0x3f00000027277820 */ /* 0x000fe20000400000 */
[----:B------:R-:W-:Y:S01]  /*5800*/  FSEL R55, R8, 0.0052134888246655464172, P4 ;  /* 0x3baad5ea08377808 */ /* 0x000fe20002000000 */
[----:B------:R-:W-:Y:S01]  /*5810*/  FMUL R47, R47, 0.5 ;  /* 0x3f0000002f2f7820 */ /* 0x000fe20000400000 */
[----:B------:R-:W-:Y:S01]  /*5820*/  @P5 LOP3.LUT R46, R48, 0x80000000, R56, 0xb8, !PT ;  /* 0x80000000302e5812 */ /* 0x000fe200078eb838 */
[----:B------:R-:W-:Y:S01]  /*5830*/  FMUL R48, R58, R58 ;  /* 0x0000003a3a307220 */ /* 0x000fe20000400000 */
[----:B------:R-:W-:Y:S01]  /*5840*/  FFMA R49, R42, R49, R51 ;  /* 0x000000312a317223 */ /* 0x000fe20000000033 */
[----:B------:R-:W-:Y:S01]  /*5850*/  FSEL R59, -R9, -0.026868773624300956726, P4 ;  /* 0xbcdc1be7093b7808 */ /* 0x000fe20002000100 */
[----:B------:R-:W-:Y:S01]  /*5860*/  FFMA R57, R52, R53, R55 ;  /* 0x0000003534397223 */ /* 0x000fe20000000037 */
[----:B------:R-:W-:Y:S01]  /*5870*/  FSETP.GE.AND P5, PT, |R58|, 1.0029599666595458984, PT ;  /* 0x3f8060fe3a00780b */ /* 0x000fe20003fa6200 */
[----:B------:R-:W-:Y:S01]  /*5880*/  FADD R46, R46, 1 ;  /* 0x3f8000002e2e7421 */ /* 0x000fe20000000000 */
[----:B------:R-:W-:Y:S01]  /*5890*/  FSEL R51, R8, 0.0052134888246655464172, P0 ;  /* 0x3baad5ea08337808 */ /* 0x000fe20000000000 */
[----:B------:R-:W-:Y:S01]  /*58a0*/  FFMA R57, R52, R57, R59 ;  /* 0x0000003934397223 */ /* 0x000fe2000000003b */
[----:B------:R-:W-:Y:S01]  /*58b0*/  FSEL R61, R10, 0.11284004896879196167, P4 ;  /* 0x3de718af0a3d7808 */ /* 0x000fe20002000000 */
[----:B------:R-:W-:Y:S01]  /*58c0*/  FMUL R33, R40, R33 ;  /* 0x0000002128217220 */ /* 0x000fe20000400000 */
[----:B------:R-:W-:Y:S01]  /*58d0*/  FSEL R48, |R58|, R48, P5 ;  /* 0x000000303a307208 */ /* 0x000fe20002800200 */
[----:B------:R-:W-:Y:S01]  /*58e0*/  FFMA R49, R42, R49, R51 ;  /* 0x000000312a317223 */ /* 0x000fe20000000033 */
[----:B------:R-:W-:Y:S01]  /*58f0*/  FSEL R53, R6, 8.4834944573231041431e-05, P5 ;  /* 0x38b1e96a06357808 */ /* 0x000fe20002800000 */
[----:B------:R-:W-:Y:S01]  /*5900*/  FFMA R57, R52, R57, R61 ;  /* 0x0000003934397223 */ /* 0x000fe2000000003d */
[----:B------:R-:W-:Y:S01]  /*5910*/  FSEL R55, -R7, -0.00082130916416645050049, P5 ;  /* 0xba574d2007377808 */ /* 0x000fe20002800100 */
[----:B------:R-:W-:Y:S01]  /*5920*/  FMUL R36, R43, R36 ;  /* 0x000000242b247220 */ /* 0x000fe20000400000 */
[----:B------:R-:W-:Y:S01]  /*5930*/  FSEL R51, -R9, -0.026868773624300956726, P0 ;  /* 0xbcdc1be709337808 */ /* 0x000fe20000000100 */
[----:B------:R-:W-:Y:S01]  /*5940*/  FMUL R37, R44, R37 ;  /* 0x000000252c257220 */ /* 0x000fe20000400000 */
[----:B------:R-:W-:Y:S01]  /*5950*/  FSEL R59, R11, -0.37612664699554443359, P4 ;  /* 0xbec093ac0b3b7808 */ /* 0x000fe20002000000 */
[----:B------:R-:W-:Y:S01]  /*5960*/  FFMA R53, R48, R53, R55 ;  /* 0x0000003530357223 */ /* 0x000fe20000000037 */
[C---:B------:R-:W-:Y:S01]  /*5970*/  FSEL R65, -R9.reuse, -0.026868773624300956726, P1 ;  /* 0xbcdc1be709417808 */ /* 0x040fe20000800100 */
[----:B------:R-:W-:Y:S01]  /*5980*/  FFMA R49, R42, R49, R51 ;  /* 0x000000312a317223 */ /* 0x000fe20000000033 */
[----:B------:R-:W-:Y:S01]  /*5990*/  FSEL R55, R8, 0.0052134888246655464172, P5 ;  /* 0x3baad5ea08377808 */ /* 0x000fe20002800000 */
[----:B------:R-:W-:Y:S01]  /*59a0*/  FFMA R57, R52, R57, R59 ;  /* 0x0000003934397223 */ /* 0x000fe2000000003b */
[----:B------:R-:W-:Y:S01]  /*59b0*/  FSEL R51, R10, 0.11284004896879196167, P0 ;  /* 0x3de718af0a337808 */ /* 0x000fe20000000000 */
[----:B------:R-:W-:Y:S01]  /*59c0*/  FFMA R63, R54, R63, R65 ;  /* 0x0000003f363f7223 */ /* 0x000fe20000000041 */
[----:B------:R-:W-:Y:S01]  /*59d0*/  FSEL R61, R10, 0.11284004896879196167, P1 ;  /* 0x3de718af0a3d7808 */ /* 0x000fe20000800000 */
[----:B------:R-:W-:Y:S01]  /*59e0*/  FFMA R53, R48, R53, R55 ;  /* 0x0000003530357223 */ /* 0x000fe20000000037 */
[----:B------:R-:W-:Y:S01]  /*59f0*/  FSEL R59, R12, 0.12837915122509002686, P4 ;  /* 0x3e0375d30c3b7808 */ /* 0x000fe20002000000 */
[----:B------:R-:W-:Y:S01]  /*5a00*/  FFMA R49, R42, R49, R51 ;  /* 0x000000312a317223 */ /* 0x000fe20000000033 */
[----:B------:R-:W-:Y:S01]  /*5a10*/  FSEL R55, -R9, -0.026868773624300956726, P5 ;  /* 0xbcdc1be709377808 */ /* 0x000fe20002800100 */
[----:B------:R-:W-:Y:S01]  /*5a20*/  FFMA R61, R54, R63, R61 ;  /* 0x0000003f363d7223 */ /* 0x000fe2000000003d */
[C---:B------:R-:W-:Y:S01]  /*5a30*/  FSEL R65, R11.reuse, -0.37612664699554443359, P1 ;  /* 0xbec093ac0b417808 */ /* 0x040fe20000800000 */
[----:B------:R-:W-:Y:S01]  /*5a40*/  FFMA R57, R52, R57, R59 ;  /* 0x0000003934397223 */ /* 0x000fe2000000003b */
[----:B------:R-:W-:Y:S01]  /*5a50*/  FSEL R50, -|R60|, R60, P4 ;  /* 0x0000003c3c327208 */ /* 0x000fe20002000300 */
[----:B------:R-:W-:Y:S01]  /*5a60*/  FFMA R55, R48, R53, R55 ;  /* 0x0000003530377223 */ /* 0x000fe20000000037 */
[----:B------:R-:W-:Y:S01]  /*5a70*/  FSEL R51, R11, -0.37612664699554443359, P0 ;  /* 0xbec093ac0b337808 */ /* 0x000fe20000000000 */
[----:B------:R-:W-:Y:S01]  /*5a80*/  FFMA R61, R54, R61, R65 ;  /* 0x0000003d363d7223 */ /* 0x000fe20000000041 */
[C---:B------:R-:W-:Y:S01]  /*5a90*/  FSEL R63, R12.reuse, 0.12837915122509002686, P1 ;  /* 0x3e0375d30c3f7808 */ /* 0x040fe20000800000 */
[----:B------:R-:W-:Y:S01]  /*5aa0*/  FFMA R52, R57, R50, R50 ;  /* 0x0000003239347223 */ /* 0x000fe20000000032 */
[----:B------:R-:W-:Y:S01]  /*5ab0*/  FSEL R53, R12, 0.12837915122509002686, P0 ;  /* 0x3e0375d30c357808 */ /* 0x000fe20000000000 */
[----:B------:R-:W-:Y:S01]  /*5ac0*/  FFMA R49, R42, R49, R51 ;  /* 0x000000312a317223 */ /* 0x000fe20000000033 */
[----:B------:R-:W-:Y:S01]  /*5ad0*/  FSEL R57, R10, 0.11284004896879196167, P5 ;  /* 0x3de718af0a397808 */ /* 0x000fe20002800000 */
[----:B------:R-:W-:Y:S01]  /*5ae0*/  FFMA R61, R54, R61, R63 ;  /* 0x0000003d363d7223 */ /* 0x000fe2000000003f */
[----:B------:R-:W-:Y:S01]  /*5af0*/  FSEL R50, -|R69|, R69, P1 ;  /* 0x0000004545327208 */ /* 0x000fe20000800300 */
[----:B------:R-:W1:Y:S01]  /*5b00*/  @P4 MUFU.EX2 R54, R52 ;  /* 0x0000003400364308 */ /* 0x000e620000000800 */
[----:B------:R-:W-:Y:S01]  /*5b10*/  FSEL R51, R11, -0.37612664699554443359, P5 ;  /* 0xbec093ac0b337808 */ /* 0x000fe20002800000 */
[----:B------:R-:W-:Y:S01]  /*5b20*/  FFMA R49, R42, R49, R53 ;  /* 0x000000312a317223 */ /* 0x000fe20000000035 */
[----:B------:R-:W-:Y:S01]  /*5b30*/  FFMA R55, R48, R55, R57 ;  /* 0x0000003730377223 */ /* 0x000fe20000000039 */
[----:B------:R-:W-:Y:S01]  /*5b40*/  FSEL R42, -|R67|, R67, P0 ;  /* 0x00000043432a7208 */ /* 0x000fe20000000300 */
[----:B------:R-:W-:Y:S01]  /*5b50*/  FFMA R61, R61, R50, R50 ;  /* 0x000000323d3d7223 */ /* 0x000fe20000000032 */
[----:B------:R-:W-:Y:S01]  /*5b60*/  FSEL R50, R12, 0.12837915122509002686, P5 ;  /* 0x3e0375d30c327808 */ /* 0x000fe20002800000 */
[----:B------:R-:W-:Y:S01]  /*5b70*/  FFMA R51, R48, R55, R51 ;  /* 0x0000003730337223 */ /* 0x000fe20000000033 */
[----:B------:R-:W-:Y:S01]  /*5b80*/  FSEL R53, -|R58|, R58, P5 ;  /* 0x0000003a3a357208 */ /* 0x000fe20002800300 */
[----:B------:R-:W-:Y:S01]  /*5b90*/  FFMA R49, R49, R42, R42 ;  /* 0x0000002a31317223 */ /* 0x000fe2000000002a */
[----:B------:R-:W2:Y:S01]  /*5ba0*/  @P1 MUFU.EX2 R56, R61 ;  /* 0x0000003d00381308 */ /* 0x000ea20000000800 */
[----:B------:R-:W-:Y:S01]  /*5bb0*/  FFMA R50, R48, R51, R50 ;  /* 0x0000003330327223 */ /* 0x000fe20000000032 */
[----:B------:R-:W-:Y:S01]  /*5bc0*/  IMAD.SHL.U32 R48, R18, 0x10, RZ ;  /* 0x0000001012307824 */ /* 0x000fe200078e00ff */
[----:B------:R-:W-:-:S02]  /*5bd0*/  SHF.R.U32.HI R55, RZ, 0x4, R18 ;  /* 0x00000004ff377819 */ /* 0x000fc40000011612 */
[----:B------:R-:W-:Y:S01]  /*5be0*/  FFMA R50, R50, R53, R53 ;  /* 0x0000003532327223 */ /* 0x000fe20000000035 */
[----:B------:R-:W-:Y:S01]  /*5bf0*/  SHF.L.U32 R53, R18, 0x1, RZ ;  /* 0x0000000112357819 */ /* 0x000fe200000006ff */
[----:B-1----:R-:W-:Y:S01]  /*5c00*/  @P4 FADD R54, -R54, 1 ;  /* 0x3f80000036364421 */ /* 0x002fe20000000100 */
[----:B------:R-:W1:Y:S01]  /*5c10*/  @P0 MUFU.EX2 R42, R49 ;  /* 0x00000031002a0308 */ /* 0x000e620000000800 */
[----:B------:R-:W-:Y:S02]  /*5c20*/  LOP3.LUT R48, R48, 0xe00, RZ, 0xc0, !PT ;  /* 0x00000e0030307812 */ /* 0x000fe400078ec0ff */
[----:B------:R-:W-:Y:S02]  /*5c30*/  F2FP.SATFINITE.E4M3.F32.PACK_AB_MERGE_C R27, R27, R26, RZ ;  /* 0x0000001a1b1b723e */ /* 0x000fe400048070ff */
[----:B------:R-:W-:Y:S02]  /*5c40*/  LOP3.LUT R53, R48, 0x6, R53, 0xf8, !PT ;  /* 0x0000000630357812 */ /* 0x000fe400078ef835 */
[----:B------:R-:W-:Y:S01]  /*5c50*/  LOP3.LUT R48, R18, 0xff, RZ, 0xc0, !PT ;  /* 0x000000ff12307812 */ /* 0x000fe200078ec0ff */
[----:B------:R-:W3:Y:S01]  /*5c60*/  @P5 MUFU.EX2 R51, R50 ;  /* 0x0000003200335308 */ /* 0x000ee20000000800 */
[----:B------:R-:W-:Y:S01]  /*5c70*/  @P4 LOP3.LUT R52, R54, 0x80000000, R60, 0xb8, !PT ;  /* 0x8000000036344812 */ /* 0x000fe200078eb83c */
[----:B--2---:R-:W-:Y:S01]  /*5c80*/  @P1 FADD R56, -R56, 1 ;  /* 0x3f80000038381421 */ /* 0x004fe20000000100 */
[----:B------:R-:W-:-:S02]  /*5c90*/  LOP3.LUT P4, RZ, R55, 0x1, RZ, 0xc0, !PT ;  /* 0x0000000137ff7812 */ /* 0x000fc4000788c0ff */
[----:B------:R-:W-:Y:S01]  /*5ca0*/  LOP3.LUT R55, R62, 0x80, RZ, 0xc0, !PT ;  /* 0x000000803e377812 */ /* 0x000fe200078ec0ff */
[----:B------:R-:W-:Y:S01]  /*5cb0*/  FADD R52, R52, 1 ;  /* 0x3f80000034347421 */ /* 0x000fe20000000000 */
[----:B------:R-:W-:Y:S01]  /*5cc0*/  LOP3.LUT R62, R53, 0x60, R62, 0xf8, !PT ;  /* 0x00000060353e7812 */ /* 0x000fe200078ef83e */
[----:B------:R-:W-:Y:S02]  /*5cd0*/  VIADD R53, R48, 0x1f ;  /* 0x0000001f30357836 */ /* 0x000fe40000000000 */
[----:B-1----:R-:W-:Y:S01]  /*5ce0*/  @P0 FADD R48, -R42, 1 ;  /* 0x3f8000002a300421 */ /* 0x002fe20000000100 */
[----:B------:R-:W-:Y:S01]  /*5cf0*/  @P1 LOP3.LUT R61, R56, 0x80000000, R69, 0xb8, !PT ;  /* 0x80000000383d1812 */ /* 0x000fe200078eb845 */
[----:B------:R-:W-:Y:S01]  /*5d00*/  FMUL R39, R52, R39 ;  /* 0x0000002734277220 */ /* 0x000fe20000400000 */
[----:B------:R-:W-:Y:S02]  /*5d10*/  LOP3.LUT R55, R55, 0x10, R18, 0xf8, !PT ;  /* 0x0000001037377812 */ /* 0x000fe400078ef812 */
[----:B------:R-:W-:Y:S01]  /*5d20*/  @P0 LOP3.LUT R49, R48, 0x80000000, R67, 0xb8, !PT ;  /* 0x8000000030310812 */ /* 0x000fe200078eb843 */
[----:B------:R-:W-:Y:S01]  /*5d30*/  FMUL R48, R13, 0.5 ;  /* 0x3f0000000d307820 */ /* 0x000fe20000400000 */
[----:B------:R-:W-:Y:S01]  /*5d40*/  FMUL R13, R14, 0.5 ;  /* 0x3f0000000e0d7820 */ /* 0x000fe20000400000 */
[----:B---3--:R-:W-:Y:S01]  /*5d50*/  @P5 FADD R51, -R51, 1 ;  /* 0x3f80000033335421 */ /* 0x008fe20000000100 */
[----:B------:R-:W-:Y:S01]  /*5d60*/  ISETP.GT.U32.AND P1, PT, R53, 0x3e, PT ;  /* 0x0000003e3500780c */ /* 0x000fe20003f24070 */
[----:B------:R-:W-:Y:S01]  /*5d70*/  FMUL R14, R15, 0.5 ;  /* 0x3f0000000f0e7820 */ /* 0x000fe20000400000 */
[----:B------:R-:W-:Y:S01]  /*5d80*/  FMUL R24, R24, R13 ;  /* 0x0000000d18187220 */ /* 0x000fe20000400000 */
[----:B------:R-:W-:Y:S01]  /*5d90*/  FMUL R13, R28, 0.5 ;  /* 0x3f0000001c0d7820 */ /* 0x000fe20000400000 */
[----:B------:R-:W-:Y:S01]  /*5da0*/  @P5 LOP3.LUT R50, R51, 0x80000000, R58, 0xb8, !PT ;  /* 0x8000000033325812 */ /* 0x000fe200078eb83a */
[----:B------:R-:W-:Y:S01]  /*5db0*/  FMUL R21, R21, R48 ;  /* 0x0000003015157220 */ /* 0x000fe20000400000 */
[----:B------:R-:W-:Y:S01]  /*5dc0*/  FMUL R25, R25, R14 ;  /* 0x0000000e19197220 */ /* 0x000fe20000400000 */
[----:B------:R-:W-:Y:S01]  /*5dd0*/  FMUL R48, R29, R20 ;  /* 0x000000141d307220 */ /* 0x000fe20000400000 */
[----:B------:R-:W-:Y:S01]  /*5de0*/  FMUL R34, R34, R13 ;  /* 0x0000000d22227220 */ /* 0x000fe20000400000 */
[----:B------:R-:W-:Y:S01]  /*5df0*/  FMUL R13, R38, 0.5 ;  /* 0x3f000000260d7820 */ /* 0x000fe20000400000 */
[----:B------:R-:W-:Y:S01]  /*5e00*/  FMUL R20, R41, 0.5 ;  /* 0x3f00000029147820 */ /* 0x000fe20000400000 */
[----:B------:R-:W-:Y:S01]  /*5e10*/  FMUL R14, R45, 0.5 ;  /* 0x3f0000002d0e7820 */ /* 0x000fe20000400000 */
[----:B------:R-:W-:Y:S01]  /*5e20*/  FADD R61, R61, 1 ;  /* 0x3f8000003d3d7421 */ /* 0x000fe20000000000 */
[----:B------:R-:W-:Y:S01]  /*5e30*/  FADD R49, R49, 1 ;  /* 0x3f80000031317421 */ /* 0x000fe20000000000 */
[----:B------:R-:W-:Y:S01]  /*5e40*/  FADD R50, R50, 1 ;  /* 0x3f80000032327421 */ /* 0x000fe20000000000 */
[----:B------:R-:W-:Y:S01]  /*5e50*/  FMUL R46, R46, R13 ;  /* 0x0000000d2e2e7220 */ /* 0x000fe20000400000 */
[----:B------:R-:W-:Y:S01]  /*5e60*/  FMUL R20, R61, R20 ;  /* 0x000000143d147220 */ /* 0x000fe20000400000 */
[----:B------:R-:W-:Y:S01]  /*5e70*/  FMUL R49, R49, R14 ;  /* 0x0000000e31317220 */ /* 0x000fe20000400000 */
[----:B------:R-:W-:Y:S01]  /*5e80*/  FMUL R50, R50, R47 ;  /* 0x0000002f32327220 */ /* 0x000fe20000400000 */
[----:B------:R-:W-:-:S02]  /*5e90*/  MOV R14, 0x10 ;  /* 0x00000010000e7802 */ /* 0x000fc40000000f00 */
[----:B------:R-:W-:Y:S02]  /*5ea0*/  LOP3.LUT R42, R62, R55, RZ, 0xfc, !PT ;  /* 0x000000373e2a7212 */ /* 0x000fe400078efcff */
[----:B------:R-:W-:Y:S02]  /*5eb0*/  F2FP.SATFINITE.E4M3.F32.PACK_AB_MERGE_C R21, R24, R21, RZ ;  /* 0x000000151815723e */ /* 0x000fe400048070ff */
[----:B------:R-:W-:Y:S02]  /*5ec0*/  F2FP.SATFINITE.E4M3.F32.PACK_AB_MERGE_C R25, R48, R25, RZ ;  /* 0x000000193019723e */ /* 0x000fe400048070ff */
[----:B------:R-:W-:Y:S02]  /*5ed0*/  F2FP.SATFINITE.E4M3.F32.PACK_AB_MERGE_C R34, R35, R34, RZ ;  /* 0x000000222322723e */ /* 0x000fe400048070ff */
[----:B------:R-:W-:Y:S02]  /*5ee0*/  F2FP.SATFINITE.E4M3.F32.PACK_AB_MERGE_C R36, R36, R33, RZ ;  /* 0x000000212424723e */ /* 0x000fe400048070ff */
[----:B------:R-:W-:-:S02]  /*5ef0*/  F2FP.SATFINITE.E4M3.F32.PACK_AB_MERGE_C R46, R46, R37, RZ ;  /* 0x000000252e2e723e */ /* 0x000fc400048070ff */
[----:B------:R-:W-:Y:S02]  /*5f00*/  F2FP.SATFINITE.E4M3.F32.PACK_AB_MERGE_C R20, R20, R39, RZ ;  /* 0x000000271414723e */ /* 0x000fe400048070ff */
[----:B------:R-:W-:Y:S02]  /*5f10*/  F2FP.SATFINITE.E4M3.F32.PACK_AB_MERGE_C R49, R50, R49, RZ ;  /* 0x000000313231723e */ /* 0x000fe400048070ff */
[----:B------:R-:W-:Y:S01]  /*5f20*/  SEL R14, R14, 0xfffffff0, !P4 ;  /* 0xfffffff00e0e7807 */ /* 0x000fe20006000000 */
[----:B------:R-:W-:Y:S06]  /*5f30*/  @P1 BRA `(.L_x_61) ;  /* 0x0000000000041947 */ /* 0x000fec0003800000 */
[----:B------:R-:W-:-:S04]  /*5f40*/  DEPBAR.LE SB0, 0x1 ;  /* 0x000080400000791a */ /* 0x000fc80000000000 */
.L_x_61:
[----:B------:R-:W-:Y:S05]  /*5f50*/  WARPSYNC.ALL ;  /* 0x0000000000007948 */ /* 0x000fea0003800000 */
[----:B------:R-:W-:Y:S01]  /*5f60*/  BAR.SYNC.DEFER_BLOCKING 0x1, 0x100 ;  /* 0x0044000000007b1d */ /* 0x000fe20000010000 */
[----:B------:R-:W-:-:S04]  /*5f70*/  VIADD R13, R42, UR50 ;  /* 0x000000322a0d7c36 */ /* 0x000fc80008000000 */
[----:B------:R-:W-:Y:S01]  /*5f80*/  IMAD.IADD R13, R13, 0x1, R14 ;  /* 0x000000010d0d7824 */ /* 0x000fe200078e020e */
[----:B------:R-:W-:Y:S01]  /*5f90*/  BSSY B0, `(.L_x_62) ;  /* 0x0000016000007945 */ /* 0x000fe20003800000 */
[----:B------:R1:W-:Y:S04]  /*5fa0*/  STS.U16 [R42+UR50+0x4100], R49 ;  /* 0x004100312a007988 */ /* 0x0003e80008000432 */
[----:B------:R1:W-:Y:S04]  /*5fb0*/  STS.U16 [R42+UR50+0x4200], R21 ;  /* 0x004200152a007988 */ /* 0x0003e80008000432 */
[----:B------:R1:W-:Y:S04]  /*5fc0*/  STS.U16 [R42+UR50+0x4108], R25 ;  /* 0x004108192a007988 */ /* 0x0003e80008000432 */
[----:B------:R1:W-:Y:S04]  /*5fd0*/  STS.U16 [R42+UR50+0x4208], R27 ;  /* 0x0042081b2a007988 */ /* 0x0003e80008000432 */
[----:B------:R1:W-:Y:S04]  /*5fe0*/  STS.U16 [R13+0x4100], R34 ;  /* 0x004100220d007388 */ /* 0x0003e80000000400 */
[----:B------:R1:W-:Y:S04]  /*5ff0*/  STS.U16 [R13+0x4200], R36 ;  /* 0x004200240d007388 */ /* 0x0003e80000000400 */
[----:B------:R1:W-:Y:S04]  /*6000*/  STS.U16 [R13+0x4108], R46 ;  /* 0x0041082e0d007388 */ /* 0x0003e80000000400 */
[----:B------:R1:W-:Y:S01]  /*6010*/  STS.U16 [R13+0x4208], R20 ;  /* 0x004208140d007388 */ /* 0x0003e20000000400 */
[----:B------:R-:W-:Y:S01]  /*6020*/  @!PT LDS RZ, [RZ] ;  /* 0x00000000fffff984 */ /* 0x000fe20000000800 */
[----:B------:R-:W-:Y:S01]  /*6030*/  @!PT LDS RZ, [RZ] ;  /* 0x00000000fffff984 */ /* 0x000fe20000000800 */
[----:B------:R-:W-:Y:S01]  /*6040*/  @!PT LDS RZ, [RZ] ;  /* 0x00000000fffff984 */ /* 0x000fe20000000800 */
[----:B------:R-:W-:Y:S01]  /*6050*/  @!PT LDS RZ, [RZ] ;  /* 0x00000000fffff984 */ /* 0x000fe20000000800 */
[----:B------:R2:W-:Y:S06]  /*6060*/  MEMBAR.ALL.CTA ;  /* 0x0000000000007992 */ /* 0x0005ec0000008000 */
[----:B--2---:R-:W2:Y:S02]  /*6070*/  FENCE.VIEW.ASYNC.S ;  /* 0x00000000000073c6 */ /* 0x004ea40000000000 */
[----:B--2---:R-:W-:Y:S06]  /*6080*/  BAR.SYNC.DEFER_BLOCKING 0x1, 0x100 ;  /* 0x0044000000007b1d */ /* 0x004fec0000010000 */
[----:B-1----:R-:W-:Y:S05]  /*6090*/  @P1 BRA `(.L_x_63) ;  /* 0x0000000000141947 */ /* 0x002fea0003800000 */
[----:B------:R-:W-:Y:S02]  /*60a0*/  UIADD3 UR4, UP0, UR42, 0x4f0, URZ ;  /* 0x000004f02a047890 */ /* 0x000fe4000ff1e03f */
[----:B------:R-:W-:Y:S02]  /*60b0*/  UIADD3 UR44, UR50, 0x4100, URZ ;  /* 0x00004100322c7890 */ /* 0x000fe4000fffe03f */
[----:B------:R-:W-:-:S09]  /*60c0*/  UIADD3.X UR5, URZ, UR43, URZ, UP0, !UPT ;  /* 0x0000002b3f057290 */ /* 0x000fd200087fe43f */
[----:B------:R1:W-:Y:S02]  /*60d0*/  UTMASTG.3D [UR44], [UR4] ;  /* 0x0000002c040073b5 */ /* 0x0003e40008010000 */
[----:B-1----:R0:W-:Y:S02]  /*60e0*/  UTMACMDFLUSH ;  /* 0x00000000000079b7 */ /* 0x0021e40000000000 */
.L_x_63:
[----:B------:R-:W-:Y:S05]  /*60f0*/  BSYNC B0 ;  /* 0x0000000000007941 */ /* 0x000fea0003800000 */
.L_x_62:
[----:B------:R-:W-:Y:S04]  /*6100*/  BSSY B0, `(.L_x_64) ;  /* 0x000002e000007945 */ /* 0x000fe80003800000 */
[----:B------:R-:W-:Y:S05]  /*6110*/  @P3 BRA `(.L_x_65) ;  /* 0x0000000000b03947 */ /* 0x000fea0003800000 */
[----:B------:R-:W-:-:S13]  /*6120*/  ISETP.NE.AND P4, PT, R91, 0x3, PT ;  /* 0x000000035b00780c */ /* 0x000fda0003f85270 */
[----:B------:R-:W-:Y:S05]  /*6130*/  @!P4 BRA `(.L_x_66) ;  /* 0x000000000004c947 */ /* 0x000fea0003800000 */
[----:B------:R-:W-:Y:S01]  /*6140*/  BPT.TRAP 0x1 ;  /* 0x000000040000795c */ /* 0x000fe20000300000 */
.L_x_66:
[----:B------:R-:W-:Y:S01]  /*6150*/  LEA R26, R121, UR50, 0x3 ;  /* 0x00000032791a7c11 */ /* 0x000fe2000f8e18ff */
[----:B------:R-:W-:Y:S01]  /*6160*/  BSSY B1, `(.L_x_67) ;  /* 0x0000004000017945 */ /* 0x000fe20003800000 */
[----:B------:R-:W-:-:S04]  /*6170*/  SHF.L.U32 R15, R120, 0x1f, RZ ;  /* 0x0000001f780f7819 */ /* 0x000fc800000006ff */
[----:B------:R-:W1:Y:S02]  /*6180*/  SYNCS.PHASECHK.TRANS64.TRYWAIT P0, [R26+URZ+0xa0], R15 ;  /* 0x0000a00f1a0075a7 */ /* 0x000e64000800017f */
[----:B-1----:R-:W-:Y:S05]  /*6190*/  @!P0 BRA `(.L_x_68) ;  /* 0x0000009400fc8947 */ /* 0x002fea0003800000 */
.L_x_179:
[----:B------:R-:W-:Y:S05]  /*61a0*/  BSYNC B1 ;  /* 0x0000000000017941 */ /* 0x000fea0003800000 */
.L_x_67:
[----:B------:R-:W-:Y:S04]  /*61b0*/  BSSY B1, `(.L_x_69) ;  /* 0x0000011000017945 */ /* 0x000fe80003800000 */
[----:B------:R-:W-:Y:S05]  /*61c0*/  @P2 BRA `(.L_x_70) ;  /* 0x00000000003c2947 */ /* 0x000fea0003800000 */
[----:B------:R-:W-:-:S05]  /*61d0*/  LEA R27, R121, R42, 0xc ;  /* 0x0000002a791b7211 */ /* 0x000fca00078e60ff */
[----:B------:R-:W-:Y:S01]  /*61e0*/  VIADD R25, R27, UR50 ;  /* 0x000000321b197c36 */ /* 0x000fe20008000000 */
[----:B------:R-:W-:Y:S03]  /*61f0*/  LDS.U16 R4, [R27+UR50+0x200] ;  /* 0x000200321b047984 */ /* 0x000fe60008000400 */
[----:B------:R-:W-:Y:S01]  /*6200*/  IMAD.IADD R25, R25, 0x1, R14 ;  /* 0x0000000119197824 */ /* 0x000fe200078e020e */
[----:B------:R-:W2:Y:S04]  /*6210*/  LDS.U16 R3, [R27+UR50+0x100] ;  /* 0x000100321b037984 */ /* 0x000ea80008000400 */
[----:B------:R-:W-:Y:S04]  /*6220*/  LDS.U16 R5, [R27+UR50+0x208] ;  /* 0x000208321b057984 */ /* 0x000fe80008000400 */
[----:B------:R-:W3:Y:S04]  /*6230*/  LDS.U16 R0, [R27+UR50+0x108] ;  /* 0x000108321b007984 */ /* 0x000ee80008000400 */
[----:B-1----:R-:W-:Y:S04]  /*6240*/  LDS.U16 R15, [R25+0x200] ;  /* 0x00020000190f7984 */ /* 0x002fe80000000400 */
[----:B------:R-:W1:Y:S04]  /*6250*/  LDS.U16 R20, [R25+0x100] ;  /* 0x0001000019147984 */ /* 0x000e680000000400 */
[----:B------:R-:W-:Y:S04]  /*6260*/  LDS.U16 R21, [R25+0x208] ;  /* 0x0002080019157984 */ /* 0x000fe80000000400 */
[----:B------:R-:W4:Y:S01]  /*6270*/  LDS.U16 R24, [R25+0x108] ;  /* 0x0001080019187984 */ /* 0x000f220000000400 */
[----:B--2---:R-:W-:-:S02]  /*6280*/  PRMT R4, R3, 0x5410, R4 ;  /* 0x0000541003047816 */ /* 0x004fc40000000004 */
[----:B---3--:R-:W-:Y:S02]  /*6290*/  PRMT R5, R0, 0x5410, R5 ;  /* 0x0000541000057816 */ /* 0x008fe40000000005 */
[----:B-1----:R-:W-:Y:S02]  /*62a0*/  PRMT R3, R20, 0x5410, R15 ;  /* 0x0000541014037816 */ /* 0x002fe4000000000f */
[----:B----4-:R-:W-:-:S07]  /*62b0*/  PRMT R0, R24, 0x5410, R21 ;  /* 0x0000541018007816 */ /* 0x010fce0000000015 */
.L_x_70:
[----:B------:R-:W-:Y:S05]  /*62c0*/  BSYNC B1 ;  /* 0x0000000000017941 */ /* 0x000fea0003800000 */
.L_x_69:
[----:B------:R-:W-:Y:S01]  /*62d0*/  @!PT LDS RZ, [RZ] ;  /* 0x00000000fffff984 */ /* 0x000fe20000000800 */
[----:B------:R-:W-:Y:S01]  /*62e0*/  @!PT LDS RZ, [RZ] ;  /* 0x00000000fffff984 */ /* 0x000fe20000000800 */
[----:B------:R-:W-:Y:S01]  /*62f0*/  @!PT LDS RZ, [RZ] ;  /* 0x00000000fffff984 */ /* 0x000fe20000000800 */
[----:B------:R-:W-:Y:S01]  /*6300*/  @!PT LDS RZ, [RZ] ;  /* 0x00000000fffff984 */ /* 0x000fe20000000800 */
[----:B------:R2:W-:Y:S06]  /*6310*/  MEMBAR.ALL.CTA ;  /* 0x0000000000007992 */ /* 0x0005ec0000008000 */
[----:B--2---:R-:W2:Y:S01]  /*6320*/  FENCE.VIEW.ASYNC.S ;  /* 0x00000000000073c6 */ /* 0x004ea20000000000 */
[----:B------:R-:W-:Y:S05]  /*6330*/  @!P4 BRA `(.L_x_71) ;  /* 0x000000000004c947 */ /* 0x000fea0003800000 */
[----:B------:R-:W-:Y:S01]  /*6340*/  BPT.TRAP 0x1 ;  /* 0x000000040000795c */ /* 0x000fe20000300000 */
.L_x_71:
[----:B------:R-:W3:Y:S01]  /*6350*/  S2R R20, SR_CgaCtaId ;  /* 0x0000000000147919 */ /* 0x000ee20000008800 */
[----:B-1----:R-:W-:Y:S01]  /*6360*/  IADD3 R15, R26, 0xc0, RZ ;  /* 0x000000c01a0f7810 */ /* 0x002fe20007ffe0ff */
[----:B------:R-:W-:-:S05]  /*6370*/  VIADD R121, R121, 0x1 ;  /* 0x0000000179797836 */ /* 0x000fca0000000000 */
[----:B------:R-:W-:-:S04]  /*6380*/  ISETP.NE.AND P0, PT, R121, 0x4, PT ;  /* 0x000000047900780c */ /* 0x000fc80003f05270 */
[----:B------:R-:W-:Y:S02]  /*6390*/  SEL R121, R121, RZ, P0 ;  /* 0x000000ff79797207 */ /* 0x000fe40000000000 */
[----:B---3--:R-:W-:-:S04]  /*63a0*/  PRMT R15, R20, 0x654, R15 ;  /* 0x00000654140f7816 */ /* 0x008fc8000000000f */
[----:B--2---:R1:W-:Y:S02]  /*63b0*/  SYNCS.ARRIVE.TRANS64.RED.A1T0 RZ, [R15+URZ], RZ ;  /* 0x000000ff0fff79a7 */ /* 0x0043e4000810043f */
[----:B-1----:R-:W-:-:S04]  /*63c0*/  SEL R15, RZ, 0x1, P0 ;  /* 0x00000001ff0f7807 */ /* 0x002fc80000000000 */
[----:B------:R-:W-:-:S07]  /*63d0*/  LOP3.LUT R120, R120, R15, RZ, 0x3c, !PT ;  /* 0x0000000f78787212 */ /* 0x000fce00078e3cff */
.L_x_65:
[----:B------:R-:W-:Y:S05]  /*63e0*/  BSYNC B0 ;  /* 0x0000000000007941 */ /* 0x000fea0003800000 */
.L_x_64:
[----:B------:R-:W-:Y:S01]  /*63f0*/  F2FP.F16.E4M3.UNPACK_B R28, R4.H1 ;  /* 0x00000004ff1c723e */ /* 0x000fe200030006ff */
[C---:B------:R-:W-:Y:S01]  /*6400*/  FMUL R15, R89.reuse, R141 ;  /* 0x0000008d590f7220 */ /* 0x040fe20000400000 */
[C---:B------:R-:W-:Y:S01]  /*6410*/  FMUL R139, R89.reuse, R139 ;  /* 0x0000008b598b7220 */ /* 0x040fe20000400000 */
[----:B------:R-:W-:Y:S01]  /*6420*/  F2FP.F16.E4M3.UNPACK_B R46, R3 ;  /* 0x00000003ff2e723e */ /* 0x000fe200020006ff */
[C---:B------:R-:W-:Y:S01]  /*6430*/  FMUL R135, R89.reuse, R135 ;  /* 0x0000008759877220 */ /* 0x040fe20000400000 */
[----:B------:R-:W-:Y:S01]  /*6440*/  HADD2.F32 R20, -RZ, R28.H0_H0 ;  /* 0x2000001cff147230 */ /* 0x000fe20000004100 */
[----:B------:R-:W-:Y:S01]  /*6450*/  F2FP.F16.E4M3.UNPACK_B R57, R0.H1 ;  /* 0x00000000ff39723e */ /* 0x000fe200030006ff */
[C---:B------:R-:W-:Y:S01]  /*6460*/  FMUL R129, R89.reuse, R129 ;  /* 0x0000008159817220 */ /* 0x040fe20000400000 */
[--C-:B------:R-:W-:Y:S02]  /*6470*/  HADD2.F32 R40, -RZ, R46.reuse.H0_H0 ;  /* 0x2000002eff287230 */ /* 0x100fe40000004100 */
[----:B------:R-:W-:Y:S01]  /*6480*/  FMUL R127, R89, R127 ;  /* 0x0000007f597f7220 */ /* 0x000fe20000400000 */
[----:B------:R-:W-:Y:S01]  /*6490*/  FFMA R15, R90, R20, R15 ;  /* 0x000000145a0f7223 */ /* 0x000fe2000000000f */
[----:B------:R-:W-:-:S02]  /*64a0*/  HADD2.F32 R46, -RZ, R46.H1_H1 ;  /* 0x3000002eff2e7230 */ /* 0x000fc40000004100 */
[--C-:B------:R-:W-:Y:S02]  /*64b0*/  HADD2.F32 R56, -RZ, R57.reuse.H0_H0 ;  /* 0x20000039ff387230 */ /* 0x100fe40000004100 */
[C---:B------:R-:W-:Y:S01]  /*64c0*/  FMUL R27, R15.reuse, 0.70710676908493041992 ;  /* 0x3f3504f30f1b7820 */ /* 0x040fe20000400000 */
[----:B------:R-:W-:Y:S02]  /*64d0*/  HADD2.F32 R57, -RZ, R57.H1_H1 ;  /* 0x30000039ff397230 */ /* 0x000fe40000004100 */
[----:B------:R-:W-:Y:S01]  /*64e0*/  FMUL R15, R15, 0.5 ;  /* 0x3f0000000f0f7820 */ /* 0x000fe20000400000 */
[C---:B------:R-:W-:Y:S01]  /*64f0*/  FMUL R20, R27.reuse, R27 ;  /* 0x0000001b1b147220 */ /* 0x040fe20000400000 */
[----:B------:R-:W-:-:S04]  /*6500*/  FSETP.GE.AND P0, PT, |R27|, 1.0029599666595458984, PT ;  /* 0x3f8060fe1b00780b */ /* 0x000fc80003f06200 */
[----:B------:R-:W-:Y:S02]  /*6510*/  FSEL R20, |R27|, R20, P0 ;  /* 0x000000141b147208 */ /* 0x000fe40000000200 */
[----:B------:R-:W-:Y:S02]  /*6520*/  FSEL R21, R6, 8.4834944573231041431e-05, P0 ;  /* 0x38b1e96a06157808 */ /* 0x000fe40000000000 */
[----:B------:R-:W-:Y:S02]  /*6530*/  FSEL R25, -R7, -0.00082130916416645050049, P0 ;  /* 0xba574d2007197808 */ /* 0x000fe40000000100 */
[----:B------:R-:W-:Y:S02]  /*6540*/  FSEL R24, R8, 0.0052134888246655464172, P0 ;  /* 0x3baad5ea08187808 */ /* 0x000fe40000000000 */
[----:B------:R-:W-:Y:S01]  /*6550*/  FSEL R26, -R9, -0.026868773624300956726, P0 ;  /* 0xbcdc1be7091a7808 */ /* 0x000fe20000000100 */
[----:B------:R-:W-:Y:S01]  /*6560*/  FFMA R21, R20, R21, R25 ;  /* 0x0000001514157223 */ /* 0x000fe20000000019 */
[----:B------:R-:W-:-:S03]  /*6570*/  FSEL R25, -|R27|, R27, P0 ;  /* 0x0000001b1b197208 */ /* 0x000fc60000000300 */
[----:B------:R-:W-:Y:S01]  /*6580*/  FFMA R21, R20, R21, R24 ;  /* 0x0000001514157223 */ /* 0x000fe20000000018 */
[----:B------:R-:W-:-:S03]  /*6590*/  FSEL R24, R10, 0.11284004896879196167, P0 ;  /* 0x3de718af0a187808 */ /* 0x000fc60000000000 */
[----:B------:R-:W-:Y:S01]  /*65a0*/  FFMA R21, R20, R21, R26 ;  /* 0x0000001514157223 */ /* 0x000fe2000000001a */
[----:B------:R-:W-:-:S03]  /*65b0*/  FSEL R26, R11, -0.37612664699554443359, P0 ;  /* 0xbec093ac0b1a7808 */ /* 0x000fc60000000000 */
[----:B------:R-:W-:Y:S01]  /*65c0*/  FFMA R21, R20, R21, R24 ;  /* 0x0000001514157223 */ /* 0x000fe20000000018 */
[----:B------:R-:W-:-:S03]  /*65d0*/  FSEL R24, R12, 0.12837915122509002686, P0 ;  /* 0x3e0375d30c187808 */ /* 0x000fc60000000000 */
[----:B------:R-:W-:-:S04]  /*65e0*/  FFMA R21, R20, R21, R26 ;  /* 0x0000001514157223 */ /* 0x000fc8000000001a */
[----:B------:R-:W-:Y:S01]  /*65f0*/  FFMA R20, R20, R21, R24 ;  /* 0x0000001514147223 */ /* 0x000fe20000000018 */
[----:B------:R-:W-:Y:S01]  /*6600*/  F2FP.F16.E4M3.UNPACK_B R21, R5 ;  /* 0x00000005ff15723e */ /* 0x000fe200020006ff */
[----:B------:R-:W-:Y:S02]  /*6610*/  HADD2.F32 R24, -RZ, R28.H1_H1 ;  /* 0x3000001cff187230 */ /* 0x000fe40000004100 */
[----:B------:R-:W-:Y:S01]  /*6620*/  FFMA R20, R20, R25, R25 ;  /* 0x0000001914147223 */ /* 0x000fe20000000019 */
[C---:B------:R-:W-:Y:S01]  /*6630*/  FMUL R25, R89.reuse, R138 ;  /* 0x0000008a59197220 */ /* 0x040fe20000400000 */
[--C-:B------:R-:W-:Y:S02]  /*6640*/  HADD2.F32 R28, -RZ, R21.reuse.H0_H0 ;  /* 0x20000015ff1c7230 */ /* 0x100fe40000004100 */
[----:B------:R-:W1:Y:S01]  /*6650*/  @P0 MUFU.EX2 R26, R20 ;  /* 0x00000014001a0308 */ /* 0x000e620000000800 */
[----:B------:R-:W-:Y:S02]  /*6660*/  HADD2.F32 R30, -RZ, R21.H1_H1 ;  /* 0x30000015ff1e7230 */ /* 0x000fe40000004100 */
[----:B------:R-:W-:-:S04]  /*6670*/  FMUL R21, R89, R140 ;  /* 0x0000008c59157220 */ /* 0x000fc80000400000 */
[C---:B------:R-:W-:Y:S01]  /*6680*/  FFMA R24, R90.reuse, R24, R21 ;  /* 0x000000185a187223 */ /* 0x040fe20000000015 */
[C---:B------:R-:W-:Y:S01]  /*6690*/  FFMA R21, R90.reuse, R28, R139 ;  /* 0x0000001c5a157223 */ /* 0x040fe2000000008b */
[----:B------:R-:W-:Y:S02]  /*66a0*/  FFMA R25, R90, R30, R25 ;  /* 0x0000001e5a197223 */ /* 0x000fe40000000019 */
[----:B------:R-:W-:Y:S01]  /*66b0*/  FMUL R43, R24, 0.70710676908493041992 ;  /* 0x3f3504f3182b7820 */ /* 0x000fe20000400000 */
[----:B------:R-:W-:Y:S01]  /*66c0*/  FMUL R36, R21, 0.70710676908493041992 ;  /* 0x3f3504f315247820 */ /* 0x000fe20000400000 */
[C---:B------:R-:W-:Y:S01]  /*66d0*/  FMUL R45, R25.reuse, 0.70710676908493041992 ;  /* 0x3f3504f3192d7820 */ /* 0x040fe20000400000 */
[----:B------:R-:W-:Y:S02]  /*66e0*/  FMUL R25, R25, 0.5 ;  /* 0x3f00000019197820 */ /* 0x000fe40000400000 */
[C---:B------:R-:W-:Y:S01]  /*66f0*/  FMUL R28, R36.reuse, R36 ;  /* 0x00000024241c7220 */ /* 0x040fe20000400000 */
[----:B------:R-:W-:Y:S01]  /*6700*/  FSETP.GE.AND P4, PT, |R36|, 1.0029599666595458984, PT ;  /* 0x3f8060fe2400780b */ /* 0x000fe20003f86200 */
[----:B-1----:R-:W-:Y:S01]  /*6710*/  @P0 FADD R26, -R26, 1 ;  /* 0x3f8000001a1a0421 */ /* 0x002fe20000000100 */
[C---:B------:R-:W-:Y:S01]  /*6720*/  FMUL R30, R45.reuse, R45 ;  /* 0x0000002d2d1e7220 */ /* 0x040fe20000400000 */
[----:B------:R-:W-:-:S02]  /*6730*/  FSETP.GE.AND P5, PT, |R45|, 1.0029599666595458984, PT ;  /* 0x3f8060fe2d00780b */ /* 0x000fc40003fa6200 */
[----:B------:R-:W-:Y:S02]  /*6740*/  FSEL R28, |R36|, R28, P4 ;  /* 0x0000001c241c7208 */ /* 0x000fe40002000200 */
[----:B------:R-:W-:Y:S01]  /*6750*/  @P0 LOP3.LUT R20, R26, 0x80000000, R27, 0xb8, !PT ;  /* 0x800000001a140812 */ /* 0x000fe200078eb81b */
[C---:B------:R-:W-:Y:S01]  /*6760*/  FMUL R26, R43.reuse, R43 ;  /* 0x0000002b2b1a7220 */ /* 0x040fe20000400000 */
[C---:B------:R-:W-:Y:S02]  /*6770*/  FSETP.GE.AND P0, PT, |R43|.reuse, 1.0029599666595458984, PT ;  /* 0x3f8060fe2b00780b */ /* 0x040fe40003f06200 */
[----:B------:R-:W-:Y:S01]  /*6780*/  FSEL R31, R6, 8.4834944573231041431e-05, P4 ;  /* 0x38b1e96a061f7808 */ /* 0x000fe20002000000 */
[----:B------:R-:W-:Y:S01]  /*6790*/  FADD R20, R20, 1 ;  /* 0x3f80000014147421 */ /* 0x000fe20000000000 */
[----:B------:R-:W-:Y:S02]  /*67a0*/  FSEL R26, |R43|, R26, P0 ;  /* 0x0000001a2b1a7208 */ /* 0x000fe40000000200 */
[----:B------:R-:W-:-:S02]  /*67b0*/  FSEL R27, R6, 8.4834944573231041431e-05, P0 ;  /* 0x38b1e96a061b7808 */ /* 0x000fc40000000000 */
[C---:B------:R-:W-:Y:S02]  /*67c0*/  FSEL R29, -R7.reuse, -0.00082130916416645050049, P0 ;  /* 0xba574d20071d7808 */ /* 0x040fe40000000100 */
[----:B------:R-:W-:Y:S02]  /*67d0*/  FSEL R33, -R7, -0.00082130916416645050049, P4 ;  /* 0xba574d2007217808 */ /* 0x000fe40002000100 */
[----:B------:R-:W-:Y:S01]  /*67e0*/  FSEL R32, |R45|, R30, P5 ;  /* 0x0000001e2d207208 */ /* 0x000fe20002800200 */
[----:B------:R-:W-:Y:S01]  /*67f0*/  FFMA R27, R26, R27, R29 ;  /* 0x0000001b1a1b7223 */ /* 0x000fe2000000001d */
[----:B------:R-:W-:Y:S01]  /*6800*/  FSEL R29, R8, 0.0052134888246655464172, P0 ;  /* 0x3baad5ea081d7808 */ /* 0x000fe20000000000 */
[----:B------:R-:W-:Y:S01]  /*6810*/  FFMA R33, R28, R31, R33 ;  /* 0x0000001f1c217223 */ /* 0x000fe20000000021 */
[----:B------:R-:W-:Y:S02]  /*6820*/  FSEL R37, R6, 8.4834944573231041431e-05, P5 ;  /* 0x38b1e96a06257808 */ /* 0x000fe40002800000 */
[----:B------:R-:W-:Y:S01]  /*6830*/  FSEL R39, -R7, -0.00082130916416645050049, P5 ;  /* 0xba574d2007277808 */ /* 0x000fe20002800100 */
[----:B------:R-:W-:Y:S01]  /*6840*/  FFMA R27, R26, R27, R29 ;  /* 0x0000001b1a1b7223 */ /* 0x000fe2000000001d */
[----:B------:R-:W-:-:S02]  /*6850*/  FSEL R35, R8, 0.0052134888246655464172, P4 ;  /* 0x3baad5ea08237808 */ /* 0x000fc40002000000 */
[C---:B------:R-:W-:Y:S01]  /*6860*/  FSEL R31, -R9.reuse, -0.026868773624300956726, P0 ;  /* 0xbcdc1be7091f7808 */ /* 0x040fe20000000100 */
[----:B------:R-:W-:Y:S01]  /*6870*/  FFMA R37, R32, R37, R39 ;  /* 0x0000002520257223 */ /* 0x000fe20000000027 */
[----:B------:R-:W-:Y:S01]  /*6880*/  FSEL R41, R8, 0.0052134888246655464172, P5 ;  /* 0x3baad5ea08297808 */ /* 0x000fe20002800000 */
[----:B------:R-:W-:Y:S01]  /*6890*/  FFMA R33, R28, R33, R35 ;  /* 0x000000211c217223 */ /* 0x000fe20000000023 */
[----:B------:R-:W-:Y:S01]  /*68a0*/  FSEL R29, R10, 0.11284004896879196167, P0 ;  /* 0x3de718af0a1d7808 */ /* 0x000fe20000000000 */
[----:B------:R-:W-:Y:S01]  /*68b0*/  FFMA R27, R26, R27, R31 ;  /* 0x0000001b1a1b7223 */ /* 0x000fe2000000001f */
[----:B------:R-:W-:Y:S01]  /*68c0*/  FSEL R35, -R9, -0.026868773624300956726, P4 ;  /* 0xbcdc1be709237808 */ /* 0x000fe20002000100 */
[----:B------:R-:W-:Y:S01]  /*68d0*/  FFMA R41, R32, R37, R41 ;  /* 0x0000002520297223 */ /* 0x000fe20000000029 */
[----:B------:R-:W-:Y:S01]  /*68e0*/  FSEL R31, R11, -0.37612664699554443359, P0 ;  /* 0xbec093ac0b1f7808 */ /* 0x000fe20000000000 */
        /* <DEDUP_REMOVED lines=17> */
[----:B------:R-:W-:Y:S01]  /*6a00*/  FSEL R28, -|R36|, R36, P4 ;  /* 0x00000024241c7208 */ /* 0x000fe20002000300 */
[----:B------:R-:W-:Y:S01]  /*6a10*/  FFMA R29, R32, R37, R29 ;  /* 0x00000025201d7223 */ /* 0x000fe2000000001d */
[----:B------:R-:W-:Y:S01]  /*6a20*/  FSEL R34, R12, 0.12837915122509002686, P5 ;  /* 0x3e0375d30c227808 */ /* 0x000fe20002800000 */
[----:B------:R-:W-:Y:S01]  /*6a30*/  FFMA R26, R26, R31, R31 ;  /* 0x0000001f1a1a7223 */ /* 0x000fe2000000001f */
[----:B------:R-:W-:Y:S01]  /*6a40*/  FMUL R31, R89, R136 ;  /* 0x00000088591f7220 */ /* 0x000fe20000400000 */
[----:B------:R-:W-:Y:S01]  /*6a50*/  FFMA R27, R27, R28, R28 ;  /* 0x0000001c1b1b7223 */ /* 0x000fe2000000001c */
[----:B------:R-:W-:Y:S01]  /*6a60*/  FSEL R28, -|R45|, R45, P5 ;  /* 0x0000002d2d1c7208 */ /* 0x000fe20002800300 */
[----:B------:R-:W-:Y:S01]  /*6a70*/  FFMA R29, R32, R29, R34 ;  /* 0x0000001d201d7223 */ /* 0x000fe20000000022 */
[----:B------:R-:W1:Y:S03]  /*6a80*/  @P0 MUFU.EX2 R30, R26 ;  /* 0x0000001a001e0308 */ /* 0x000e660000000800 */
[----:B------:R-:W-:Y:S01]  /*6a90*/  FFMA R28, R29, R28, R28 ;  /* 0x0000001c1d1c7223 */ /* 0x000fe2000000001c */
[----:B------:R-:W-:-:S04]  /*6aa0*/  F2FP.F16.E4M3.UNPACK_B R29, R5.H1 ;  /* 0x00000005ff1d723e */ /* 0x000fc800030006ff */
[----:B------:R-:W2:Y:S01]  /*6ab0*/  @P5 MUFU.EX2 R34, R28 ;  /* 0x0000001c00225308 */ /* 0x000ea20000000800 */
[--C-:B------:R-:W-:Y:S02]  /*6ac0*/  HADD2.F32 R35, -RZ, R29.reuse.H0_H0 ;  /* 0x2000001dff237230 */ /* 0x100fe40000004100 */
[----:B------:R-:W-:Y:S02]  /*6ad0*/  HADD2.F32 R38, -RZ, R29.H1_H1 ;  /* 0x3000001dff267230 */ /* 0x000fe40000004100 */
[----:B------:R-:W-:-:S03]  /*6ae0*/  FMUL R29, R89, R137 ;  /* 0x00000089591d7220 */ /* 0x000fc60000400000 */
[----:B------:R-:W3:Y:S01]  /*6af0*/  @P4 MUFU.EX2 R33, R27 ;  /* 0x0000001b00214308 */ /* 0x000ee20000000800 */
[----:B------:R-:W-:Y:S01]  /*6b00*/  FFMA R29, R90, R35, R29 ;  /* 0x000000235a1d7223 */ /* 0x000fe2000000001d */
[----:B-1----:R-:W-:Y:S01]  /*6b10*/  @P0 FADD R32, -R30, 1 ;  /* 0x3f8000001e200421 */ /* 0x002fe20000000100 */
[C---:B------:R-:W-:Y:S01]  /*6b20*/  FFMA R31, R90.reuse, R38, R31 ;  /* 0x000000265a1f7223 */ /* 0x040fe2000000001f */
[----:B------:R-:W-:Y:S01]  /*6b30*/  FFMA R30, R90, R40, R135 ;  /* 0x000000285a1e7223 */ /* 0x000fe20000000087 */
[C---:B------:R-:W-:Y:S01]  /*6b40*/  FMUL R49, R29.reuse, 0.70710676908493041992 ;  /* 0x3f3504f31d317820 */ /* 0x040fe20000400000 */
[----:B------:R-:W-:Y:S01]  /*6b50*/  FMUL R29, R29, 0.5 ;  /* 0x3f0000001d1d7820 */ /* 0x000fe20000400000 */
[----:B------:R-:W-:Y:S01]  /*6b60*/  @P0 LOP3.LUT R26, R32, 0x80000000, R43, 0xb8, !PT ;  /* 0x80000000201a0812 */ /* 0x000fe200078eb82b */
[----:B------:R-:W-:Y:S01]  /*6b70*/  FMUL R51, R31, 0.70710676908493041992 ;  /* 0x3f3504f31f337820 */ /* 0x000fe20000400000 */
[----:B--2---:R-:W-:Y:S01]  /*6b80*/  @P5 FADD R34, -R34, 1 ;  /* 0x3f80000022225421 */ /* 0x004fe20000000100 */
[C---:B------:R-:W-:Y:S01]  /*6b90*/  FMUL R32, R49.reuse, R49 ;  /* 0x0000003131207220 */ /* 0x040fe20000400000 */
[----:B------:R-:W-:Y:S01]  /*6ba0*/  FSETP.GE.AND P0, PT, |R49|, 1.0029599666595458984, PT ;  /* 0x3f8060fe3100780b */ /* 0x000fe20003f06200 */
[----:B------:R-:W-:Y:S01]  /*6bb0*/  FMUL R44, R30, 0.70710676908493041992 ;  /* 0x3f3504f31e2c7820 */ /* 0x000fe20000400000 */
[----:B------:R-:W-:Y:S01]  /*6bc0*/  FADD R26, R26, 1 ;  /* 0x3f8000001a1a7421 */ /* 0x000fe20000000000 */
[----:B------:R-:W-:Y:S01]  /*6bd0*/  @P5 LOP3.LUT R28, R34, 0x80000000, R45, 0xb8, !PT ;  /* 0x80000000221c5812 */ /* 0x000fe200078eb82d */
[----:B------:R-:W-:Y:S01]  /*6be0*/  FMUL R34, R51, R51 ;  /* 0x0000003333227220 */ /* 0x000fe20000400000 */
[----:B------:R-:W-:Y:S01]  /*6bf0*/  FSEL R32, |R49|, R32, P0 ;  /* 0x0000002031207208 */ /* 0x000fe20000000200 */
[----:B---3--:R-:W-:Y:S01]  /*6c00*/  @P4 FADD R33, -R33, 1 ;  /* 0x3f80000021214421 */ /* 0x008fe20000000100 */
[----:B------:R-:W-:Y:S01]  /*6c10*/  FSEL R35, -R7, -0.00082130916416645050049, P0 ;  /* 0xba574d2007237808 */ /* 0x000fe20000000100 */
[----:B------:R-:W-:Y:S01]  /*6c20*/  FADD R28, R28, 1 ;  /* 0x3f8000001c1c7421 */ /* 0x000fe20000000000 */
[----:B------:R-:W-:-:S02]  /*6c30*/  FSETP.GE.AND P5, PT, |R44|, 1.0029599666595458984, PT ;  /* 0x3f8060fe2c00780b */ /* 0x000fc40003fa6200 */
[----:B------:R-:W-:Y:S01]  /*6c40*/  @P4 LOP3.LUT R27, R33, 0x80000000, R36, 0xb8, !PT ;  /* 0x80000000211b4812 */ /* 0x000fe200078eb824 */
[----:B------:R-:W-:Y:S01]  /*6c50*/  FMUL R36, R44, R44 ;  /* 0x0000002c2c247220 */ /* 0x000fe20000400000 */
[----:B------:R-:W-:Y:S01]  /*6c60*/  FSETP.GE.AND P4, PT, |R51|, 1.0029599666595458984, PT ;  /* 0x3f8060fe3300780b */ /* 0x000fe20003f86200 */
[----:B------:R-:W-:Y:S01]  /*6c70*/  FMUL R28, R28, R25 ;  /* 0x000000191c1c7220 */ /* 0x000fe20000400000 */
[C---:B------:R-:W-:Y:S01]  /*6c80*/  FSEL R33, R6.reuse, 8.4834944573231041431e-05, P0 ;  /* 0x38b1e96a06217808 */ /* 0x040fe20000000000 */
[----:B------:R-:W-:Y:S01]  /*6c90*/  FADD R27, R27, 1 ;  /* 0x3f8000001b1b7421 */ /* 0x000fe20000000000 */
[----:B------:R-:W-:Y:S02]  /*6ca0*/  FSEL R34, |R51|, R34, P4 ;  /* 0x0000002233227208 */ /* 0x000fe40002000200 */
[----:B------:R-:W-:Y:S01]  /*6cb0*/  FSEL R37, R6, 8.4834944573231041431e-05, P4 ;  /* 0x38b1e96a06257808 */ /* 0x000fe20002000000 */
[----:B------:R-:W-:Y:S01]  /*6cc0*/  FFMA R33, R32, R33, R35 ;  /* 0x0000002120217223 */ /* 0x000fe20000000023 */
[----:B------:R-:W-:-:S02]  /*6cd0*/  FSEL R39, -R7, -0.00082130916416645050049, P4 ;  /* 0xba574d2007277808 */ /* 0x000fc40002000100 */
[----:B------:R-:W-:Y:S02]  /*6ce0*/  FSEL R35, R8, 0.0052134888246655464172, P0 ;  /* 0x3baad5ea08237808 */ /* 0x000fe40000000000 */
[----:B------:R-:W-:Y:S01]  /*6cf0*/  FSEL R38, |R44|, R36, P5 ;  /* 0x000000242c267208 */ /* 0x000fe20002800200 */
[----:B------:R-:W-:Y:S01]  /*6d00*/  FFMA R39, R34, R37, R39 ;  /* 0x0000002522277223 */ /* 0x000fe20000000027 */
[----:B------:R-:W-:Y:S01]  /*6d10*/  FSEL R43, R6, 8.4834944573231041431e-05, P5 ;  /* 0x38b1e96a062b7808 */ /* 0x000fe20002800000 */
[----:B------:R-:W-:Y:S01]  /*6d20*/  FFMA R33, R32, R33, R35 ;  /* 0x0000002120217223 */ /* 0x000fe20000000023 */
[----:B------:R-:W-:Y:S02]  /*6d30*/  FSEL R45, -R7, -0.00082130916416645050049, P5 ;  /* 0xba574d20072d7808 */ /* 0x000fe40002800100 */
[----:B------:R-:W-:Y:S02]  /*6d40*/  FSEL R41, R8, 0.0052134888246655464172, P4 ;  /* 0x3baad5ea08297808 */ /* 0x000fe40002000000 */
        /* <DEDUP_REMOVED lines=34> */
[----:B------:R-:W1:Y:S01]  /*6f70*/  @P0 MUFU.EX2 R36, R32 ;  /* 0x0000002000240308 */ /* 0x000e620000000800 */
[----:B------:R-:W-:Y:S01]  /*6f80*/  FMUL R39, R89, R132 ;  /* 0x0000008459277220 */ /* 0x000fe20000400000 */
[----:B------:R-:W-:Y:S01]  /*6f90*/  FFMA R37, R90, R46, R37 ;  /* 0x0000002e5a257223 */ /* 0x000fe20000000025 */
[----:B------:R-:W-:Y:S01]  /*6fa0*/  FFMA R34, R35, R34, R34 ;  /* 0x0000002223227223 */ /* 0x000fe20000000022 */
[----:B------:R-:W-:-:S04]  /*6fb0*/  F2FP.F16.E4M3.UNPACK_B R35, R3.H1 ;  /* 0x00000003ff23723e */ /* 0x000fc800030006ff */
[----:B------:R-:W2:Y:S01]  /*6fc0*/  @P4 MUFU.EX2 R40, R33 ;  /* 0x0000002100284308 */ /* 0x000ea20000000800 */
[--C-:B------:R-:W-:Y:S02]  /*6fd0*/  HADD2.F32 R50, -RZ, R35.reuse.H1_H1 ;  /* 0x30000023ff327230 */ /* 0x100fe40000004100 */
[----:B------:R-:W-:Y:S02]  /*6fe0*/  HADD2.F32 R48, -RZ, R35.H0_H0 ;  /* 0x20000023ff307230 */ /* 0x000fe40000004100 */
[----:B------:R-:W-:-:S03]  /*6ff0*/  FMUL R35, R89, R133 ;  /* 0x0000008559237220 */ /* 0x000fc60000400000 */
[----:B------:R-:W3:Y:S01]  /*7000*/  @P5 MUFU.EX2 R41, R34 ;  /* 0x0000002200295308 */ /* 0x000ee20000000800 */
[----:B-1----:R-:W-:Y:S01]  /*7010*/  @P0 FADD R38, -R36, 1 ;  /* 0x3f80000024260421 */ /* 0x002fe20000000100 */
[C---:B------:R-:W-:Y:S01]  /*7020*/  FFMA R36, R90.reuse, R50, R39 ;  /* 0x000000325a247223 */ /* 0x040fe20000000027 */
[----:B------:R-:W-:Y:S01]  /*7030*/  FFMA R35, R90, R48, R35 ;  /* 0x000000305a237223 */ /* 0x000fe20000000023 */
[C---:B------:R-:W-:Y:S01]  /*7040*/  FMUL R50, R37.reuse, 0.70710676908493041992 ;  /* 0x3f3504f325327820 */ /* 0x040fe20000400000 */
[----:B------:R-:W-:Y:S01]  /*7050*/  FMUL R37, R37, 0.5 ;  /* 0x3f00000025257820 */ /* 0x000fe20000400000 */
[----:B------:R-:W-:Y:S01]  /*7060*/  @P0 LOP3.LUT R32, R38, 0x80000000, R49, 0xb8, !PT ;  /* 0x8000000026200812 */ /* 0x000fe200078eb831 */
[----:B------:R-:W-:Y:S01]  /*7070*/  FMUL R55, R35, 0.70710676908493041992 ;  /* 0x3f3504f323377820 */ /* 0x000fe20000400000 */
[----:B------:R-:W-:Y:S01]  /*7080*/  FMUL R38, R50, R50 ;  /* 0x0000003232267220 */ /* 0x000fe20000400000 */
[----:B--2---:R-:W-:Y:S01]  /*7090*/  @P4 FADD R40, -R40, 1 ;  /* 0x3f80000028284421 */ /* 0x004fe20000000100 */
[----:B------:R-:W-:Y:S01]  /*70a0*/  FSETP.GE.AND P0, PT, |R50|, 1.0029599666595458984, PT ;  /* 0x3f8060fe3200780b */ /* 0x000fe20003f06200 */
[----:B------:R-:W-:Y:S01]  /*70b0*/  FMUL R52, R36, 0.70710676908493041992 ;  /* 0x3f3504f324347820 */ /* 0x000fe20000400000 */
[----:B------:R-:W-:-:S02]  /*70c0*/  FADD R32, R32, 1 ;  /* 0x3f80000020207421 */ /* 0x000fc40000000000 */
[----:B------:R-:W-:Y:S01]  /*70d0*/  @P4 LOP3.LUT R33, R40, 0x80000000, R51, 0xb8, !PT ;  /* 0x8000000028214812 */ /* 0x000fe200078eb833 */
[C---:B------:R-:W-:Y:S01]  /*70e0*/  FMUL R40, R55.reuse, R55 ;  /* 0x0000003737287220 */ /* 0x040fe20000400000 */
[----:B------:R-:W-:Y:S01]  /*70f0*/  FSETP.GE.AND P4, PT, |R55|, 1.0029599666595458984, PT ;  /* 0x3f8060fe3700780b */ /* 0x000fe20003f86200 */
[----:B---3--:R-:W-:Y:S01]  /*7100*/  @P5 FADD R41, -R41, 1 ;  /* 0x3f80000029295421 */ /* 0x008fe20000000100 */
[----:B------:R-:W-:Y:S01]  /*7110*/  FSEL R38, |R50|, R38, P0 ;  /* 0x0000002632267208 */ /* 0x000fe20000000200 */
[----:B------:R-:W-:Y:S01]  /*7120*/  FADD R33, R33, 1 ;  /* 0x3f80000021217421 */ /* 0x000fe20000000000 */
[----:B------:R-:W-:Y:S01]  /*7130*/  FSEL R39, R6, 8.4834944573231041431e-05, P0 ;  /* 0x38b1e96a06277808 */ /* 0x000fe20000000000 */
[----:B------:R-:W-:Y:S01]  /*7140*/  FMUL R29, R32, R29 ;  /* 0x0000001d201d7220 */ /* 0x000fe20000400000 */
[----:B------:R-:W-:Y:S01]  /*7150*/  @P5 LOP3.LUT R34, R41, 0x80000000, R44, 0xb8, !PT ;  /* 0x8000000029225812 */ /* 0x000fe200078eb82c */
[----:B------:R-:W-:Y:S01]  /*7160*/  FMUL R44, R52, R52 ;  /* 0x00000034342c7220 */ /* 0x000fe20000400000 */
[----:B------:R-:W-:-:S02]  /*7170*/  FSEL R41, -R7, -0.00082130916416645050049, P0 ;  /* 0xba574d2007297808 */ /* 0x000fc40000000100 */
[----:B------:R-:W-:Y:S01]  /*7180*/  FSEL R40, |R55|, R40, P4 ;  /* 0x0000002837287208 */ /* 0x000fe20002000200 */
[----:B------:R-:W-:Y:S01]  /*7190*/  FADD R34, R34, 1 ;  /* 0x3f80000022227421 */ /* 0x000fe20000000000 */
[----:B------:R-:W-:Y:S01]  /*71a0*/  FSEL R43, R6, 8.4834944573231041431e-05, P4 ;  /* 0x38b1e96a062b7808 */ /* 0x000fe20002000000 */
[----:B------:R-:W-:Y:S01]  /*71b0*/  FFMA R39, R38, R39, R41 ;  /* 0x0000002726277223 */ /* 0x000fe20000000029 */
[----:B------:R-:W-:Y:S02]  /*71c0*/  FSEL R45, -R7, -0.00082130916416645050049, P4 ;  /* 0xba574d20072d7808 */ /* 0x000fe40002000100 */
[----:B------:R-:W-:Y:S02]  /*71d0*/  FSETP.GE.AND P5, PT, |R52|, 1.0029599666595458984, PT ;  /* 0x3f8060fe3400780b */ /* 0x000fe40003fa6200 */
[----:B------:R-:W-:Y:S01]  /*71e0*/  FSEL R41, R8, 0.0052134888246655464172, P0 ;  /* 0x3baad5ea08297808 */ /* 0x000fe20000000000 */
[----:B------:R-:W-:Y:S01]  /*71f0*/  FFMA R45, R40, R43, R45 ;  /* 0x0000002b282d7223 */ /* 0x000fe2000000002d */
[----:B------:R-:W-:-:S02]  /*7200*/  FSEL R46, |R52|, R44, P5 ;  /* 0x0000002c342e7208 */ /* 0x000fc40002800200 */
        /* <DEDUP_REMOVED lines=40> */
[----:B------:R-:W-:-:S04]  /*7490*/  F2FP.F16.E4M3.UNPACK_B R41, R0 ;  /* 0x00000000ff29723e */ /* 0x000fc800020006ff */
[----:B------:R-:W2:Y:S01]  /*74a0*/  @P5 MUFU.EX2 R47, R40 ;  /* 0x00000028002f5308 */ /* 0x000ea20000000800 */
[--C-:B------:R-:W-:Y:S02]  /*74b0*/  HADD2.F32 R48, -RZ, R41.reuse.H0_H0 ;  /* 0x20000029ff307230 */ /* 0x100fe40000004100 */
[----:B------:R-:W-:Y:S02]  /*74c0*/  HADD2.F32 R54, -RZ, R41.H1_H1 ;  /* 0x30000029ff367230 */ /* 0x000fe40000004100 */
[----:B------:R-:W-:Y:S01]  /*74d0*/  FMUL R41, R89, R130 ;  /* 0x0000008259297220 */ /* 0x000fe20000400000 */
[----:B------:R-:W-:Y:S02]  /*74e0*/  FFMA R43, R90, R48, R43 ;  /* 0x000000305a2b7223 */ /* 0x000fe4000000002b */
[----:B------:R-:W3:Y:S01]  /*74f0*/  @P4 MUFU.EX2 R46, R39 ;  /* 0x00000027002e4308 */ /* 0x000ee20000000800 */
[----:B-1----:R-:W-:Y:S01]  /*7500*/  @P0 FADD R45, -R44, 1 ;  /* 0x3f8000002c2d0421 */ /* 0x002fe20000000100 */
[C---:B------:R-:W-:Y:S01]  /*7510*/  FFMA R44, R90.reuse, R54, R41 ;  /* 0x000000365a2c7223 */ /* 0x040fe20000000029 */
[----:B------:R-:W-:Y:S01]  /*7520*/  FMUL R61, R43, 0.70710676908493041992 ;  /* 0x3f3504f32b3d7820 */ /* 0x000fe20000400000 */
[----:B------:R-:W-:-:S02]  /*7530*/  FFMA R41, R90, R56, R129 ;  /* 0x000000385a297223 */ /* 0x000fc40000000081 */
[----:B------:R-:W-:Y:S01]  /*7540*/  @P0 LOP3.LUT R38, R45, 0x80000000, R50, 0xb8, !PT ;  /* 0x800000002d260812 */ /* 0x000fe200078eb832 */
[----:B------:R-:W-:Y:S01]  /*7550*/  FMUL R62, R44, 0.70710676908493041992 ;  /* 0x3f3504f32c3e7820 */ /* 0x000fe20000400000 */
[----:B------:R-:W-:Y:S01]  /*7560*/  FMUL R45, R61, R61 ;  /* 0x0000003d3d2d7220 */ /* 0x000fe20000400000 */
[----:B--2---:R-:W-:Y:S01]  /*7570*/  @P5 FADD R47, -R47, 1 ;  /* 0x3f8000002f2f5421 */ /* 0x004fe20000000100 */
[----:B------:R-:W-:Y:S01]  /*7580*/  FSETP.GE.AND P0, PT, |R61|, 1.0029599666595458984, PT ;  /* 0x3f8060fe3d00780b */ /* 0x000fe20003f06200 */
[----:B------:R-:W-:Y:S01]  /*7590*/  FMUL R64, R41, 0.70710676908493041992 ;  /* 0x3f3504f329407820 */ /* 0x000fe20000400000 */
[----:B------:R-:W-:Y:S01]  /*75a0*/  FADD R38, R38, 1 ;  /* 0x3f80000026267421 */ /* 0x000fe20000000000 */
[----:B------:R-:W-:Y:S01]  /*75b0*/  FMUL R44, R44, 0.5 ;  /* 0x3f0000002c2c7820 */ /* 0x000fe20000400000 */
[----:B------:R-:W-:Y:S01]  /*75c0*/  @P5 LOP3.LUT R40, R47, 0x80000000, R52, 0xb8, !PT ;  /* 0x800000002f285812 */ /* 0x000fe200078eb834 */
[----:B------:R-:W-:Y:S01]  /*75d0*/  FMUL R47, R62, R62 ;  /* 0x0000003e3e2f7220 */ /* 0x000fe20000400000 */
[----:B------:R-:W-:Y:S01]  /*75e0*/  FSEL R45, |R61|, R45, P0 ;  /* 0x0000002d3d2d7208 */ /* 0x000fe20000000200 */
[----:B---3--:R-:W-:Y:S01]  /*75f0*/  @P4 FADD R46, -R46, 1 ;  /* 0x3f8000002e2e4421 */ /* 0x008fe20000000100 */
[----:B------:R-:W-:Y:S01]  /*7600*/  FSEL R48, -R7, -0.00082130916416645050049, P0 ;  /* 0xba574d2007307808 */ /* 0x000fe20000000100 */
[C---:B------:R-:W-:Y:S01]  /*7610*/  FMUL R51, R64.reuse, R64 ;  /* 0x0000004040337220 */ /* 0x040fe20000400000 */
[----:B------:R-:W-:Y:S01]  /*7620*/  FSETP.GE.AND P5, PT, |R64|, 1.0029599666595458984, PT ;  /* 0x3f8060fe4000780b */ /* 0x000fe20003fa6200 */
[----:B------:R-:W-:Y:S01]  /*7630*/  FADD R40, R40, 1 ;  /* 0x3f80000028287421 */ /* 0x000fe20000000000 */
[----:B------:R-:W-:Y:S01]  /*7640*/  @P4 LOP3.LUT R39, R46, 0x80000000, R55, 0xb8, !PT ;  /* 0x800000002e274812 */ /* 0x000fe200078eb837 */
[----:B------:R-:W-:Y:S01]  /*7650*/  FMUL R41, R41, 0.5 ;  /* 0x3f00000029297820 */ /* 0x000fe20000400000 */
[----:B------:R-:W-:Y:S01]  /*7660*/  FSETP.GE.AND P4, PT, |R62|, 1.0029599666595458984, PT ;  /* 0x3f8060fe3e00780b */ /* 0x000fe20003f86200 */
[----:B------:R-:W-:Y:S01]  /*7670*/  FMUL R37, R38, R37 ;  /* 0x0000002526257220 */ /* 0x000fe20000400000 */
[----:B------:R-:W-:Y:S01]  /*7680*/  FSEL R46, R6, 8.4834944573231041431e-05, P0 ;  /* 0x38b1e96a062e7808 */ /* 0x000fe20000000000 */
[----:B------:R-:W-:Y:S01]  /*7690*/  FADD R39, R39, 1 ;  /* 0x3f80000027277421 */ /* 0x000fe20000000000 */
[----:B------:R-:W-:-:S02]  /*76a0*/  FSEL R49, |R62|, R47, P4 ;  /* 0x0000002f3e317208 */ /* 0x000fc40002000200 */
[----:B------:R-:W-:Y:S01]  /*76b0*/  FSEL R50, R6, 8.4834944573231041431e-05, P4 ;  /* 0x38b1e96a06327808 */ /* 0x000fe20002000000 */
[----:B------:R-:W-:Y:S01]  /*76c0*/  FFMA R46, R45, R46, R48 ;  /* 0x0000002e2d2e7223 */ /* 0x000fe20000000030 */
[----:B------:R-:W-:Y:S02]  /*76d0*/  FSEL R52, -R7, -0.00082130916416645050049, P4 ;  /* 0xba574d2007347808 */ /* 0x000fe40002000100 */
[----:B------:R-:W-:Y:S02]  /*76e0*/  FSEL R48, R8, 0.0052134888246655464172, P0 ;  /* 0x3baad5ea08307808 */ /* 0x000fe40000000000 */
[----:B------:R-:W-:Y:S01]  /*76f0*/  FSEL R51, |R64|, R51, P5 ;  /* 0x0000003340337208 */ /* 0x000fe20002800200 */
[----:B------:R-:W-:Y:S01]  /*7700*/  FFMA R52, R49, R50, R52 ;  /* 0x0000003231347223 */ /* 0x000fe20000000034 */
[----:B------:R-:W-:Y:S01]  /*7710*/  FSEL R56, R6, 8.4834944573231041431e-05, P5 ;  /* 0x38b1e96a06387808 */ /* 0x000fe20002800000 */
[----:B------:R-:W-:Y:S01]  /*7720*/  FFMA R46, R45, R46, R48 ;  /* 0x0000002e2d2e7223 */ /* 0x000fe20000000030 */
[----:B------:R-:W-:-:S02]  /*7730*/  FSEL R58, -R7, -0.00082130916416645050049, P5 ;  /* 0xba574d20073a7808 */ /* 0x000fc40002800100 */
[C---:B------:R-:W-:Y:S02]  /*7740*/  FSEL R54, R8.reuse, 0.0052134888246655464172, P4 ;  /* 0x3baad5ea08367808 */ /* 0x040fe40002000000 */
[----:B------:R-:W-:Y:S01]  /*7750*/  FSEL R50, -R9, -0.026868773624300956726, P0 ;  /* 0xbcdc1be709327808 */ /* 0x000fe20000000100 */
[----:B------:R-:W-:Y:S01]  /*7760*/  FFMA R56, R51, R56, R58 ;  /* 0x0000003833387223 */ /* 0x000fe2000000003a */
[----:B------:R-:W-:Y:S01]  /*7770*/  FSEL R60, R8, 0.0052134888246655464172, P5 ;  /* 0x3baad5ea083c7808 */ /* 0x000fe20002800000 */
[----:B------:R-:W-:Y:S01]  /*7780*/  FFMA R52, R49, R52, R54 ;  /* 0x0000003431347223 */ /* 0x000fe20000000036 */
[C---:B------:R-:W-:Y:S01]  /*7790*/  FSEL R48, R10.reuse, 0.11284004896879196167, P0 ;  /* 0x3de718af0a307808 */ /* 0x040fe20000000000 */
[----:B------:R-:W-:Y:S01]  /*77a0*/  FFMA R46, R45, R46, R50 ;  /* 0x0000002e2d2e7223 */ /* 0x000fe20000000032 */
[----:B------:R-:W-:Y:S01]  /*77b0*/  FSEL R54, -R9, -0.026868773624300956726, P4 ;  /* 0xbcdc1be709367808 */ /* 0x000fe20002000100 */
[----:B------:R-:W-:Y:S01]  /*77c0*/  FFMA R60, R51, R56, R60 ;  /* 0x00000038333c7223 */ /* 0x000fe2000000003c */
[----:B------:R-:W-:Y:S01]  /*77d0*/  FSEL R50, R11, -0.37612664699554443359, P0 ;  /* 0xbec093ac0b327808 */ /* 0x000fe20000000000 */
[----:B------:R-:W-:Y:S01]  /*77e0*/  FFMA R46, R45, R46, R48 ;  /* 0x0000002e2d2e7223 */ /* 0x000fe20000000030 */
[----:B------:R-:W-:Y:S01]  /*77f0*/  FSEL R56, R10, 0.11284004896879196167, P4 ;  /* 0x3de718af0a387808 */ /* 0x000fe20002000000 */
        /* <DEDUP_REMOVED lines=9> */
[----:B------:R-:W-:Y:S01]  /*7890*/  FSEL R47, -|R61|, R61, P0 ;  /* 0x0000003d3d2f7208 */ /* 0x000fe20000000300 */
[----:B------:R-:W-:Y:S01]  /*78a0*/  FFMA R50, R49, R52, R50 ;  /* 0x0000003431327223 */ /* 0x000fe20000000032 */
[----:B------:R-:W-:Y:S01]  /*78b0*/  FSEL R52, R11, -0.37612664699554443359, P5 ;  /* 0xbec093ac0b347808 */ /* 0x000fe20002800000 */
[C---:B------:R-:W-:Y:S01]  /*78c0*/  FFMA R54, R51.reuse, R58, R54 ;  /* 0x0000003a33367223 */ /* 0x040fe20000000036 */
[----:B------:R-:W-:Y:S01]  /*78d0*/  FSEL R48, R12, 0.12837915122509002686, P4 ;  /* 0x3e0375d30c307808 */ /* 0x000fe20002000000 */
[----:B------:R-:W-:Y:S01]  /*78e0*/  FFMA R53, R46, R47, R47 ;  /* 0x0000002f2e357223 */ /* 0x000fe2000000002f */
[----:B------:R-:W-:Y:S01]  /*78f0*/  FSEL R47, R12, 0.12837915122509002686, P5 ;  /* 0x3e0375d30c2f7808 */ /* 0x000fe20002800000 */
[----:B------:R-:W-:Y:S01]  /*7900*/  FFMA R52, R51, R54, R52 ;  /* 0x0000003633347223 */ /* 0x000fe20000000034 */
[----:B------:R-:W-:Y:S01]  /*7910*/  FSEL R45, -|R62|, R62, P4 ;  /* 0x0000003e3e2d7208 */ /* 0x000fe20002000300 */
[----:B------:R-:W-:Y:S01]  /*7920*/  FFMA R48, R49, R50, R48 ;  /* 0x0000003231307223 */ /* 0x000fe20000000030 */
[----:B------:R-:W-:Y:S01]  /*7930*/  FSEL R50, -|R64|, R64, P5 ;  /* 0x0000004040327208 */ /* 0x000fe20002800300 */
[----:B------:R-:W-:Y:S01]  /*7940*/  FFMA R47, R51, R52, R47 ;  /* 0x00000034332f7223 */ /* 0x000fe2000000002f */
[----:B------:R-:W1:Y:S01]  /*7950*/  @P0 MUFU.EX2 R46, R53 ;  /* 0x00000035002e0308 */ /* 0x000e620000000800 */
[----:B------:R-:W-:Y:S01]  /*7960*/  FFMA R55, R48, R45, R45 ;  /* 0x0000002d30377223 */ /* 0x000fe2000000002d */
[----:B------:R-:W-:Y:S01]  /*7970*/  F2FP.F16.E4M3.UNPACK_B R45, R4 ;  /* 0x00000004ff2d723e */ /* 0x000fe200020006ff */
[----:B------:R-:W-:Y:S01]  /*7980*/  FFMA R56, R47, R50, R50 ;  /* 0x000000322f387223 */ /* 0x000fe20000000032 */
[----:B------:R-:W-:-:S03]  /*7990*/  FMUL R47, R89, R128 ;  /* 0x00000080592f7220 */ /* 0x000fc60000400000 */
[--C-:B------:R-:W-:Y:S01]  /*79a0*/  HADD2.F32 R50, -RZ, R45.reuse.H0_H0 ;  /* 0x2000002dff327230 */ /* 0x100fe20000004100 */
[----:B------:R-:W2:Y:S01]  /*79b0*/  @P5 MUFU.EX2 R49, R56 ;  /* 0x0000003800315308 */ /* 0x000ea20000000800 */
[C---:B------:R-:W-:Y:S01]  /*79c0*/  FFMA R59, R90.reuse, R57, R47 ;  /* 0x000000395a3b7223 */ /* 0x040fe2000000002f */
[----:B------:R-:W-:Y:S02]  /*79d0*/  HADD2.F32 R52, -RZ, R45.H1_H1 ;  /* 0x3000002dff347230 */ /* 0x000fe40000004100 */
[----:B------:R-:W-:Y:S01]  /*79e0*/  FMUL R45, R89, R126 ;  /* 0x0000007e592d7220 */ /* 0x000fe20000400000 */
[C---:B------:R-:W-:Y:S01]  /*79f0*/  FFMA R127, R90.reuse, R50, R127 ;  /* 0x000000325a7f7223 */ /* 0x040fe2000000007f */
[----:B------:R-:W-:Y:S02]  /*7a00*/  FMUL R63, R59, 0.70710676908493041992 ;  /* 0x3f3504f33b3f7820 */ /* 0x000fe40000400000 */
[----:B------:R-:W-:Y:S01]  /*7a10*/  FFMA R57, R90, R52, R45 ;  /* 0x000000345a397223 */ /* 0x000fe2000000002d */
[----:B------:R-:W3:Y:S01]  /*7a20*/  @P4 MUFU.EX2 R48, R55 ;  /* 0x0000003700304308 */ /* 0x000ee20000000800 */
[----:B-1----:R-:W-:-:S05]  /*7a30*/  @P0 FADD R46, -R46, 1 ;  /* 0x3f8000002e2e0421 */ /* 0x002fca0000000100 */
[----:B------:R-:W-:Y:S01]  /*7a40*/  @P0 LOP3.LUT R53, R46, 0x80000000, R61, 0xb8, !PT ;  /* 0x800000002e350812 */ /* 0x000fe200078eb83d */
[----:B------:R-:W-:Y:S01]  /*7a50*/  FMUL R61, R127, 0.70710676908493041992 ;  /* 0x3f3504f37f3d7820 */ /* 0x000fe20000400000 */
[----:B------:R-:W-:Y:S01]  /*7a60*/  FMUL R46, R63, R63 ;  /* 0x0000003f3f2e7220 */ /* 0x000fe20000400000 */
[----:B--2---:R-:W-:Y:S02]  /*7a70*/  @P5 FADD R49, -R49, 1 ;  /* 0x3f80000031315421 */ /* 0x004fe40000000100 */
[C---:B------:R-:W-:Y:S01]  /*7a80*/  FMUL R45, R61.reuse, R61 ;  /* 0x0000003d3d2d7220 */ /* 0x040fe20000400000 */
[----:B------:R-:W-:Y:S01]  /*7a90*/  FSETP.GE.AND P0, PT, |R61|, 1.0029599666595458984, PT ;  /* 0x3f8060fe3d00780b */ /* 0x000fe20003f06200 */
[----:B------:R-:W-:Y:S01]  /*7aa0*/  FADD R53, R53, 1 ;  /* 0x3f80000035357421 */ /* 0x000fe20000000000 */
[----:B------:R-:W-:Y:S02]  /*7ab0*/  @P5 LOP3.LUT R56, R49, 0x80000000, R64, 0xb8, !PT ;  /* 0x8000000031385812 */ /* 0x000fe400078eb840 */
[----:B------:R-:W-:Y:S01]  /*7ac0*/  FSETP.GE.AND P5, PT, |R63|, 1.0029599666595458984, PT ;  /* 0x3f8060fe3f00780b */ /* 0x000fe20003fa6200 */
[----:B---3--:R-:W-:Y:S01]  /*7ad0*/  @P4 FADD R48, -R48, 1 ;  /* 0x3f80000030304421 */ /* 0x008fe20000000100 */
[----:B------:R-:W-:Y:S01]  /*7ae0*/  FSEL R45, |R61|, R45, P0 ;  /* 0x0000002d3d2d7208 */ /* 0x000fe20000000200 */
[----:B------:R-:W-:Y:S01]  /*7af0*/  FADD R56, R56, 1 ;  /* 0x3f80000038387421 */ /* 0x000fe20000000000 */
[----:B------:R-:W-:-:S02]  /*7b00*/  FSEL R49, |R63|, R46, P5 ;  /* 0x0000002e3f317208 */ /* 0x000fc40002800200 */
[----:B------:R-:W-:Y:S01]  /*7b10*/  @P4 LOP3.LUT R55, R48, 0x80000000, R62, 0xb8, !PT ;  /* 0x8000000030374812 */ /* 0x000fe200078eb83e */
[----:B------:R-:W-:Y:S01]  /*7b20*/  FMUL R62, R57, 0.70710676908493041992 ;  /* 0x3f3504f3393e7820 */ /* 0x000fe20000400000 */
[----:B------:R-:W-:Y:S01]  /*7b30*/  FSEL R50, R6, 8.4834944573231041431e-05, P5 ;  /* 0x38b1e96a06327808 */ /* 0x000fe20002800000 */
[----:B------:R-:W-:Y:S01]  /*7b40*/  FMUL R56, R56, R41 ;  /* 0x0000002938387220 */ /* 0x000fe20000400000 */
[----:B------:R-:W-:Y:S01]  /*7b50*/  FSEL R52, -R7, -0.00082130916416645050049, P5 ;  /* 0xba574d2007347808 */ /* 0x000fe20002800100 */
[C---:B------:R-:W-:Y:S01]  /*7b60*/  FMUL R47, R62.reuse, R62 ;  /* 0x0000003e3e2f7220 */ /* 0x040fe20000400000 */
[----:B------:R-:W-:Y:S01]  /*7b70*/  FSETP.GE.AND P4, PT, |R62|, 1.0029599666595458984, PT ;  /* 0x3f8060fe3e00780b */ /* 0x000fe20003f86200 */
[----:B------:R-:W-:Y:S01]  /*7b80*/  FADD R55, R55, 1 ;  /* 0x3f80000037377421 */ /* 0x000fe20000000000 */
[----:B------:R-:W-:Y:S01]  /*7b90*/  FSEL R46, R6, 8.4834944573231041431e-05, P0 ;  /* 0x38b1e96a062e7808 */ /* 0x000fe20000000000 */
[----:B------:R-:W-:Y:S01]  /*7ba0*/  FFMA R58, R49, R50, R52 ;  /* 0x00000032313a7223 */ /* 0x000fe20000000034 */
[----:B------:R-:W-:Y:S01]  /*7bb0*/  FSEL R48, -R7, -0.00082130916416645050049, P0 ;  /* 0xba574d2007307808 */ /* 0x000fe20000000100 */
[----:B------:R-:W-:Y:S01]  /*7bc0*/  FMUL R55, R55, R44 ;  /* 0x0000002c37377220 */ /* 0x000fe20000400000 */
[----:B------:R-:W-:-:S02]  /*7bd0*/  FSEL R47, |R62|, R47, P4 ;  /* 0x0000002f3e2f7208 */ /* 0x000fc40002000200 */
[----:B------:R-:W-:Y:S01]  /*7be0*/  FSEL R50, R6, 8.4834944573231041431e-05, P4 ;  /* 0x38b1e96a06327808 */ /* 0x000fe20002000000 */
[----:B------:R-:W-:Y:S01]  /*7bf0*/  FFMA R46, R45, R46, R48 ;  /* 0x0000002e2d2e7223 */ /* 0x000fe20000000030 */
[----:B------:R-:W-:Y:S02]  /*7c00*/  FSEL R52, -R7, -0.00082130916416645050049, P4 ;  /* 0xba574d2007347808 */ /* 0x000fe40002000100 */
[C---:B------:R-:W-:Y:S02]  /*7c10*/  FSEL R60, R8.reuse, 0.0052134888246655464172, P5 ;  /* 0x3baad5ea083c7808 */ /* 0x040fe40002800000 */
[C---:B------:R-:W-:Y:S01]  /*7c20*/  FSEL R48, R8.reuse, 0.0052134888246655464172, P0 ;  /* 0x3baad5ea08307808 */ /* 0x040fe20000000000 */
[----:B------:R-:W-:Y:S01]  /*7c30*/  FFMA R50, R47, R50, R52 ;  /* 0x000000322f327223 */ /* 0x000fe20000000034 */
[----:B------:R-:W-:Y:S01]  /*7c40*/  FSEL R52, -R9, -0.026868773624300956726, P5 ;  /* 0xbcdc1be709347808 */ /* 0x000fe20002800100 */
[----:B------:R-:W-:Y:S01]  /*7c50*/  FFMA R58, R49, R58, R60 ;  /* 0x0000003a313a7223 */ /* 0x000fe2000000003c */
[----:B------:R-:W-:Y:S01]  /*7c60*/  FSEL R54, R8, 0.0052134888246655464172, P4 ;  /* 0x3baad5ea08367808 */ /* 0x000fe20002000000 */
[----:B------:R-:W-:Y:S01]  /*7c70*/  FFMA R46, R45, R46, R48 ;  /* 0x0000002e2d2e7223 */ /* 0x000fe20000000030 */
[----:B------:R-:W-:Y:S01]  /*7c80*/  FSEL R48, -R9, -0.026868773624300956726, P0 ;  /* 0xbcdc1be709307808 */ /* 0x000fe20000000100 */
[----:B------:R-:W-:Y:S01]  /*7c90*/  FFMA R58, R49, R58, R52 ;  /* 0x0000003a313a7223 */ /* 0x000fe20000000034 */
[C---:B------:R-:W-:Y:S01]  /*7ca0*/  FSEL R60, R10.reuse, 0.11284004896879196167, P5 ;  /* 0x3de718af0a3c7808 */ /* 0x040fe20002800000 */
[----:B------:R-:W-:Y:S01]  /*7cb0*/  FFMA R54, R47, R50, R54 ;  /* 0x000000322f367223 */ /* 0x000fe20000000036 */
[----:B------:R-:W-:Y:S01]  /*7cc0*/  FSEL R52, -R9, -0.026868773624300956726, P4 ;  /* 0xbcdc1be709347808 */ /* 0x000fe20002000100 */
[----:B------:R-:W-:Y:S01]  /*7cd0*/  FFMA R46, R45, R46, R48 ;  /* 0x0000002e2d2e7223 */ /* 0x000fe20000000030 */
[----:B------:R-:W-:Y:S01]  /*7ce0*/  FSEL R48, R11, -0.37612664699554443359, P5 ;  /* 0xbec093ac0b307808 */ /* 0x000fe20002800000 */
[----:B------:R-:W-:Y:S01]  /*7cf0*/  FFMA R58, R49, R58, R60 ;  /* 0x0000003a313a7223 */ /* 0x000fe2000000003c */
[C---:B------:R-:W-:Y:S01]  /*7d00*/  FSEL R50, R10.reuse, 0.11284004896879196167, P0 ;  /* 0x3de718af0a327808 */ /* 0x040fe20000000000 */
[----:B------:R-:W-:Y:S01]  /*7d10*/  FFMA R52, R47, R54, R52 ;  /* 0x000000362f347223 */ /* 0x000fe20000000034 */
[----:B------:R-:W-:Y:S01]  /*7d20*/  FSEL R54, R10, 0.11284004896879196167, P4 ;  /* 0x3de718af0a367808 */ /* 0x000fe20002000000 */
[----:B------:R-:W-:Y:S01]  /*7d30*/  FFMA R58, R49, R58, R48 ;  /* 0x0000003a313a7223 */ /* 0x000fe20000000030 */
[----:B------:R-:W-:Y:S01]  /*7d40*/  FSEL R48, R11, -0.37612664699554443359, P0 ;  /* 0xbec093ac0b307808 */ /* 0x000fe20000000000 */
[----:B------:R-:W-:Y:S01]  /*7d50*/  FFMA R46, R45, R46, R50 ;  /* 0x0000002e2d2e7223 */ /* 0x000fe20000000032 */
[C---:B------:R-:W-:Y:S01]  /*7d60*/  FSEL R50, R12.reuse, 0.12837915122509002686, P5 ;  /* 0x3e0375d30c327808 */ /* 0x040fe20002800000 */
[----:B------:R-:W-:Y:S01]  /*7d70*/  FFMA R52, R47, R52, R54 ;  /* 0x000000342f347223 */ /* 0x000fe20000000036 */
[----:B------:R-:W-:Y:S01]  /*7d80*/  FSEL R51, -|R63|, R63, P5 ;  /* 0x0000003f3f337208 */ /* 0x000fe20002800300 */
[----:B------:R-:W-:Y:S01]  /*7d90*/  FFMA R46, R45, R46, R48 ;  /* 0x0000002e2d2e7223 */ /* 0x000fe20000000030 */
[----:B------:R-:W-:Y:S01]  /*7da0*/  FSEL R48, R11, -0.37612664699554443359, P4 ;  /* 0xbec093ac0b307808 */ /* 0x000fe20002000000 */
[----:B------:R-:W-:Y:S01]  /*7db0*/  FFMA R58, R49, R58, R50 ;  /* 0x0000003a313a7223 */ /* 0x000fe20000000032 */
[----:B------:R-:W-:-:S02]  /*7dc0*/  FSEL R50, R12, 0.12837915122509002686, P0 ;  /* 0x3e0375d30c327808 */ /* 0x000fc40000000000 */
[----:B------:R-:W-:Y:S01]  /*7dd0*/  FSEL R49, R12, 0.12837915122509002686, P4 ;  /* 0x3e0375d30c317808 */ /* 0x000fe20002000000 */
[----:B------:R-:W-:Y:S01]  /*7de0*/  FFMA R48, R47, R52, R48 ;  /* 0x000000342f307223 */ /* 0x000fe20000000030 */
[----:B------:R-:W-:Y:S01]  /*7df0*/  FFMA R58, R58, R51, R51 ;  /* 0x000000333a3a7223 */ /* 0x000fe20000000033 */
[----:B------:R-:W-:Y:S01]  /*7e00*/  FFMA R46, R45, R46, R50 ;  /* 0x0000002e2d2e7223 */ /* 0x000fe20000000032 */
[----:B------:R-:W-:Y:S01]  /*7e10*/  FSEL R45, -|R61|, R61, P0 ;  /* 0x0000003d3d2d7208 */ /* 0x000fe20000000300 */
[----:B------:R-:W-:Y:S01]  /*7e20*/  FFMA R48, R47, R48, R49 ;  /* 0x000000302f307223 */ /* 0x000fe20000000031 */
[----:B------:R-:W-:Y:S01]  /*7e30*/  FSEL R51, -|R62|, R62, P4 ;  /* 0x0000003e3e337208 */ /* 0x000fe20002000300 */
[----:B------:R-:W1:Y:S02]  /*7e40*/  @P5 MUFU.EX2 R50, R58 ;  /* 0x0000003a00325308 */ /* 0x000e640000000800 */
[----:B------:R-:W-:Y:S02]  /*7e50*/  FFMA R45, R46, R45, R45 ;  /* 0x0000002d2e2d7223 */ /* 0x000fe4000000002d */
[----:B------:R-:W-:-:S04]  /*7e60*/  FFMA R48, R48, R51, R51 ;  /* 0x0000003330307223 */ /* 0x000fc80000000033 */
[----:B------:R-:W2:Y:S08]  /*7e70*/  @P0 MUFU.EX2 R46, R45 ;  /* 0x0000002d002e0308 */ /* 0x000eb00000000800 */
[----:B------:R-:W3:Y:S01]  /*7e80*/  @P4 MUFU.EX2 R47, R48 ;  /* 0x00000030002f4308 */ /* 0x000ee20000000800 */
[----:B-1----:R-:W-:-:S05]  /*7e90*/  @P5 FADD R50, -R50, 1 ;  /* 0x3f80000032325421 */ /* 0x002fca0000000100 */
[----:B------:R-:W-:Y:S01]  /*7ea0*/  @P5 LOP3.LUT R58, R50, 0x80000000, R63, 0xb8, !PT ;  /* 0x80000000323a5812 */ /* 0x000fe200078eb83f */
[----:B--2---:R-:W-:-:S04]  /*7eb0*/  @P0 FADD R46, -R46, 1 ;  /* 0x3f8000002e2e0421 */ /* 0x004fc80000000100 */
[----:B------:R-:W-:Y:S01]  /*7ec0*/  FADD R58, R58, 1 ;  /* 0x3f8000003a3a7421 */ /* 0x000fe20000000000 */
[----:B------:R-:W-:Y:S01]  /*7ed0*/  @P0 LOP3.LUT R45, R46, 0x80000000, R61, 0xb8, !PT ;  /* 0x800000002e2d0812 */ /* 0x000fe200078eb83d */
[----:B------:R-:W-:Y:S01]  /*7ee0*/  FMUL R46, R20, R15 ;  /* 0x0000000f142e7220 */ /* 0x000fe20000400000 */
[----:B------:R-:W-:Y:S01]  /*7ef0*/  FMUL R20, R31, 0.5 ;  /* 0x3f0000001f147820 */ /* 0x000fe20000400000 */
[----:B---3--:R-:W-:Y:S01]  /*7f00*/  @P4 FADD R47, -R47, 1 ;  /* 0x3f8000002f2f4421 */ /* 0x008fe20000000100 */
[----:B------:R-:W-:Y:S01]  /*7f10*/  FMUL R15, R30, 0.5 ;  /* 0x3f0000001e0f7820 */ /* 0x000fe20000400000 */
[----:B------:R-:W-:-:S03]  /*7f20*/  FADD R45, R45, 1 ;  /* 0x3f8000002d2d7421 */ /* 0x000fc60000000000 */
[----:B------:R-:W-:Y:S01]  /*7f30*/  @P4 LOP3.LUT R48, R47, 0x80000000, R62, 0xb8, !PT ;  /* 0x800000002f304812 */ /* 0x000fe200078eb83e */
[----:B------:R-:W-:Y:S01]  /*7f40*/  FMUL R47, R24, 0.5 ;  /* 0x3f000000182f7820 */ /* 0x000fe20000400000 */
[----:B------:R-:W-:Y:S01]  /*7f50*/  FMUL R34, R34, R15 ;  /* 0x0000000f22227220 */ /* 0x000fe20000400000 */
[----:B------:R-:W-:Y:S01]  /*7f60*/  FMUL R24, R21, 0.5 ;  /* 0x3f00000015187820 */ /* 0x000fe20000400000 */
[----:B------:R-:W-:Y:S01]  /*7f70*/  FMUL R15, R36, 0.5 ;  /* 0x3f000000240f7820 */ /* 0x000fe20000400000 */
[----:B------:R-:W-:Y:S01]  /*7f80*/  FMUL R47, R26, R47 ;  /* 0x0000002f1a2f7220 */ /* 0x000fe20000400000 */
[----:B------:R-:W-:Y:S01]  /*7f90*/  FMUL R26, R33, R20 ;  /* 0x00000014211a7220 */ /* 0x000fe20000400000 */
[----:B------:R-:W-:Y:S01]  /*7fa0*/  FMUL R20, R35, 0.5 ;  /* 0x3f00000023147820 */ /* 0x000fe20000400000 */
[----:B------:R-:W-:Y:S01]  /*7fb0*/  FMUL R27, R27, R24 ;  /* 0x000000181b1b7220 */ /* 0x000fe20000400000 */
[----:B------:R-:W-:Y:S01]  /*7fc0*/  FMUL R40, R40, R15 ;  /* 0x0000000f28287220 */ /* 0x000fe20000400000 */
[----:B------:R-:W-:Y:S01]  /*7fd0*/  FMUL R24, R43, 0.5 ;  /* 0x3f0000002b187820 */ /* 0x000fe20000400000 */
[----:B------:R-:W-:Y:S01]  /*7fe0*/  FMUL R39, R39, R20 ;  /* 0x0000001427277220 */ /* 0x000fe20000400000 */
[----:B------:R-:W-:Y:S01]  /*7ff0*/  FMUL R21, R59, 0.5 ;  /* 0x3f0000003b157820 */ /* 0x000fe20000400000 */
[----:B------:R-:W-:Y:S01]  /*8000*/  FMUL R20, R127, 0.5 ;  /* 0x3f0000007f147820 */ /* 0x000fe20000400000 */
[----:B------:R-:W-:Y:S01]  /*8010*/  FMUL R15, R57, 0.5 ;  /* 0x3f000000390f7820 */ /* 0x000fe20000400000 */
[----:B------:R-:W-:Y:S01]  /*8020*/  FADD R48, R48, 1 ;  /* 0x3f80000030307421 */ /* 0x000fe20000000000 */
[----:B------:R-:W-:Y:S01]  /*8030*/  FMUL R24, R53, R24 ;  /* 0x0000001835187220 */ /* 0x000fe20000400000 */
[----:B------:R-:W-:Y:S01]  /*8040*/  FMUL R21, R58, R21 ;  /* 0x000000153a157220 */ /* 0x000fe20000400000 */
[----:B------:R-:W-:Y:S01]  /*8050*/  FMUL R20, R45, R20 ;  /* 0x000000142d147220 */ /* 0x000fe20000400000 */
[----:B------:R-:W-:Y:S01]  /*8060*/  FMUL R15, R48, R15 ;  /* 0x0000000f300f7220 */ /* 0x000fe20000400000 */
[----:B------:R-:W-:-:S02]  /*8070*/  F2FP.SATFINITE.E4M3.F32.PACK_AB_MERGE_C R47, R47, R46, RZ ;  /* 0x0000002e2f2f723e */ /* 0x000fc400048070ff */
[----:B------:R-:W-:Y:S02]  /*8080*/  F2FP.SATFINITE.E4M3.F32.PACK_AB_MERGE_C R27, R28, R27, RZ ;  /* 0x0000001b1c1b723e */ /* 0x000fe400048070ff */
[----:B------:R-:W-:Y:S02]  /*8090*/  F2FP.SATFINITE.E4M3.F32.PACK_AB_MERGE_C R29, R26, R29, RZ ;  /* 0x0000001d1a1d723e */ /* 0x000fe400048070ff */
[----:B------:R-:W-:Y:S02]  /*80a0*/  F2FP.SATFINITE.E4M3.F32.PACK_AB_MERGE_C R34, R37, R34, RZ ;  /* 0x000000222522723e */ /* 0x000fe400048070ff */
[----:B------:R-:W-:Y:S02]  /*80b0*/  F2FP.SATFINITE.E4M3.F32.PACK_AB_MERGE_C R40, R40, R39, RZ ;  /* 0x000000272828723e */ /* 0x000fe400048070ff */
[----:B------:R-:W-:Y:S02]  /*80c0*/  F2FP.SATFINITE.E4M3.F32.PACK_AB_MERGE_C R24, R55, R24, RZ ;  /* 0x000000183718723e */ /* 0x000fe400048070ff */
[----:B------:R-:W-:-:S02]  /*80d0*/  F2FP.SATFINITE.E4M3.F32.PACK_AB_MERGE_C R56, R21, R56, RZ ;  /* 0x000000381538723e */ /* 0x000fc400048070ff */
[----:B------:R-:W-:Y:S01]  /*80e0*/  F2FP.SATFINITE.E4M3.F32.PACK_AB_MERGE_C R15, R15, R20, RZ ;  /* 0x000000140f0f723e */ /* 0x000fe200048070ff */
[----:B------:R-:W-:Y:S06]  /*80f0*/  @P1 BRA `(.L_x_72) ;  /* 0x0000000000041947 */ /* 0x000fec0003800000 */
[----:B------:R-:W-:-:S04]  /*8100*/  DEPBAR.LE SB0, 0x1 ;  /* 0x000080400000791a */ /* 0x000fc80000000000 */
.L_x_72:
[----:B------:R-:W-:Y:S05]  /*8110*/  WARPSYNC.ALL ;  /* 0x0000000000007948 */ /* 0x000fea0003800000 */
[----:B------:R-:W-:Y:S06]  /*8120*/  BAR.SYNC.DEFER_BLOCKING 0x1, 0x100 ;  /* 0x0044000000007b1d */ /* 0x000fec0000010000 */
        /* <DEDUP_REMOVED lines=19> */
[----:B------:R-:W-:Y:S02]  /*8260*/  UIADD3 UR4, UR50, 0x5100, URZ ;  /* 0x0000510032047890 */ /* 0x000fe4000fffe03f */
[----:B------:R-:W-:Y:S01]  /*8270*/  UIADD3.X UR9, URZ, UR43, URZ, UP0, !UPT ;  /* 0x0000002b3f097290 */ /* 0x000fe200087fe43f */
[----:B------:R-:W-:Y:S01]  /*8280*/  UMOV UR5, UR45 ;  /* 0x0000002d00057c82 */ /* 0x000fe20008000000 */
[----:B------:R-:W-:-:S07]  /*8290*/  UMOV UR7, UR47 ;  /* 0x0000002f00077c82 */ /* 0x000fce0008000000 */
[----:B------:R1:W-:Y:S02]  /*82a0*/  UTMASTG.3D [UR4], [UR8] ;  /* 0x00000004080073b5 */ /* 0x0003e40008010000 */
[----:B-1----:R0:W-:Y:S02]  /*82b0*/  UTMACMDFLUSH ;  /* 0x00000000000079b7 */ /* 0x0021e40000000000 */
.L_x_74:
[----:B------:R-:W-:Y:S05]  /*82c0*/  BSYNC B0 ;  /* 0x0000000000007941 */ /* 0x000fea0003800000 */
.L_x_73:
[----:B------:R-:W-:Y:S04]  /*82d0*/  BSSY B0, `(.L_x_75) ;  /* 0x000002e000007945 */ /* 0x000fe80003800000 */
[----:B------:R-:W-:Y:S05]  /*82e0*/  @P3 BRA `(.L_x_76) ;  /* 0x0000000000b03947 */ /* 0x000fea0003800000 */
[----:B------:R-:W-:-:S13]  /*82f0*/  ISETP.NE.AND P4, PT, R91, 0x3, PT ;  /* 0x000000035b00780c */ /* 0x000fda0003f85270 */
[----:B------:R-:W-:Y:S05]  /*8300*/  @!P4 BRA `(.L_x_77) ;  /* 0x000000000004c947 */ /* 0x000fea0003800000 */
[----:B------:R-:W-:Y:S01]  /*8310*/  BPT.TRAP 0x1 ;  /* 0x000000040000795c */ /* 0x000fe20000300000 */
.L_x_77:
[----:B------:R-:W-:Y:S01]  /*8320*/  LEA R25, R121, UR50, 0x3 ;  /* 0x0000003279197c11 */ /* 0x000fe2000f8e18ff */
[----:B------:R-:W-:Y:S01]  /*8330*/  BSSY B1, `(.L_x_78) ;  /* 0x0000004000017945 */ /* 0x000fe20003800000 */
[----:B------:R-:W-:-:S04]  /*8340*/  SHF.L.U32 R20, R120, 0x1f, RZ ;  /* 0x0000001f78147819 */ /* 0x000fc800000006ff */
[----:B------:R-:W1:Y:S02]  /*8350*/  SYNCS.PHASECHK.TRANS64.TRYWAIT P0, [R25+URZ+0xa0], R20 ;  /* 0x0000a014190075a7 */ /* 0x000e64000800017f */
[----:B-1----:R-:W-:Y:S05]  /*8360*/  @!P0 BRA `(.L_x_79) ;  /* 0x00000074009c8947 */ /* 0x002fea0003800000 */
.L_x_180:
[----:B------:R-:W-:Y:S05]  /*8370*/  BSYNC B1 ;  /* 0x0000000000017941 */ /* 0x000fea0003800000 */
.L_x_78:
[----:B------:R-:W-:Y:S04]  /*8380*/  BSSY B1, `(.L_x_80) ;  /* 0x0000011000017945 */ /* 0x000fe80003800000 */
[----:B------:R-:W-:Y:S05]  /*8390*/  @P2 BRA `(.L_x_81) ;  /* 0x00000000003c2947 */ /* 0x000fea0003800000 */
[----:B------:R-:W-:-:S05]  /*83a0*/  IMAD R26, R121, 0x1000, R42 ;  /* 0x00001000791a7824 */ /* 0x000fca00078e022a */
[----:B------:R-:W-:Y:S01]  /*83b0*/  IADD3 R3, R26, UR50, RZ ;  /* 0x000000321a037c10 */ /* 0x000fe2000fffe0ff */
[----:B------:R-:W-:Y:S04]  /*83c0*/  LDS.U16 R4, [R26+UR50+0x200] ;  /* 0x000200321a047984 */ /* 0x000fe80008000400 */
[----:B------:R-:W-:Y:S01]  /*83d0*/  IMAD.IADD R27, R3, 0x1, R14 ;  /* 0x00000001031b7824 */ /* 0x000fe200078e020e */
[----:B------:R-:W-:Y:S04]  /*83e0*/  LDS.U16 R5, [R26+UR50+0x208] ;  /* 0x000208321a057984 */ /* 0x000fe80008000400 */
[----:B------:R-:W2:Y:S04]  /*83f0*/  LDS.U16 R3, [R26+UR50+0x100] ;  /* 0x000100321a037984 */ /* 0x000ea80008000400 */
[----:B------:R-:W3:Y:S04]  /*8400*/  LDS.U16 R0, [R26+UR50+0x108] ;  /* 0x000108321a007984 */ /* 0x000ee80008000400 */
[----:B------:R-:W-:Y:S04]  /*8410*/  LDS.U16 R15, [R27+0x200] ;  /* 0x000200001b0f7984 */ /* 0x000fe80000000400 */
[----:B-1----:R-:W1:Y:S04]  /*8420*/  LDS.U16 R20, [R27+0x100] ;  /* 0x000100001b147984 */ /* 0x002e680000000400 */
[----:B------:R-:W-:Y:S04]  /*8430*/  LDS.U16 R21, [R27+0x208] ;  /* 0x000208001b157984 */ /* 0x000fe80000000400 */
[----:B------:R-:W4:Y:S01]  /*8440*/  LDS.U16 R24, [R27+0x108] ;  /* 0x000108001b187984 */ /* 0x000f220000000400 */
[----:B--2---:R-:W-:-:S02]  /*8450*/  PRMT R4, R3, 0x5410, R4 ;  /* 0x0000541003047816 */ /* 0x004fc40000000004 */
[----:B---3--:R-:W-:Y:S02]  /*8460*/  PRMT R5, R0, 0x5410, R5 ;  /* 0x0000541000057816 */ /* 0x008fe40000000005 */
[----:B-1----:R-:W-:Y:S02]  /*8470*/  PRMT R3, R20, 0x5410, R15 ;  /* 0x0000541014037816 */ /* 0x002fe4000000000f */
[----:B----4-:R-:W-:-:S07]  /*8480*/  PRMT R0, R24, 0x5410, R21 ;  /* 0x0000541018007816 */ /* 0x010fce0000000015 */
.L_x_81:
[----:B------:R-:W-:Y:S05]  /*8490*/  BSYNC B1 ;  /* 0x0000000000017941 */ /* 0x000fea0003800000 */
.L_x_80:
        /* <DEDUP_REMOVED lines=8> */
.L_x_82:
[----:B-1----:R-:W1:Y:S01]  /*8520*/  S2R R20, SR_CgaCtaId ;  /* 0x0000000000147919 */ /* 0x002e620000008800 */
[----:B------:R-:W-:Y:S01]  /*8530*/  VIADD R15, R25, 0xc0 ;  /* 0x000000c0190f7836 */ /* 0x000fe20000000000 */
[----:B------:R-:W-:-:S04]  /*8540*/  IADD3 R121, R121, 0x1, RZ ;  /* 0x0000000179797810 */ /* 0x000fc80007ffe0ff */
[----:B------:R-:W-:-:S04]  /*8550*/  ISETP.NE.AND P0, PT, R121, 0x4, PT ;  /* 0x000000047900780c */ /* 0x000fc80003f05270 */
[----:B------:R-:W-:Y:S02]  /*8560*/  SEL R121, R121, RZ, P0 ;  /* 0x000000ff79797207 */ /* 0x000fe40000000000 */
[----:B-1----:R-:W-:-:S04]  /*8570*/  PRMT R15, R20, 0x654, R15 ;  /* 0x00000654140f7816 */ /* 0x002fc8000000000f */
[----:B--2---:R1:W-:Y:S02]  /*8580*/  SYNCS.ARRIVE.TRANS64.RED.A1T0 RZ, [R15+URZ], RZ ;  /* 0x000000ff0fff79a7 */ /* 0x0043e4000810043f */
[----:B-1----:R-:W-:-:S04]  /*8590*/  SEL R15, RZ, 0x1, P0 ;  /* 0x00000001ff0f7807 */ /* 0x002fc80000000000 */
[----:B------:R-:W-:-:S07]  /*85a0*/  LOP3.LUT R120, R120, R15, RZ, 0x3c, !PT ;  /* 0x0000000f78787212 */ /* 0x000fce00078e3cff */
.L_x_76:
[----:B------:R-:W-:Y:S05]  /*85b0*/  BSYNC B0 ;  /* 0x0000000000007941 */ /* 0x000fea0003800000 */
.L_x_75:
        /* <DEDUP_REMOVED lines=466> */
.L_x_83:
        /* <DEDUP_REMOVED lines=27> */
.L_x_85:
[----:B------:R-:W-:Y:S05]  /*a490*/  BSYNC B0 ;  /* 0x0000000000007941 */ /* 0x000fea0003800000 */
.L_x_84:
[----:B------:R-:W-:Y:S04]  /*a4a0*/  BSSY B0, `(.L_x_86) ;  /* 0x000002f000007945 */ /* 0x000fe80003800000 */
[----:B------:R-:W-:Y:S05]  /*a4b0*/  @P3 BRA `(.L_x_87) ;  /* 0x0000000000b43947 */ /* 0x000fea0003800000 */
[----:B------:R-:W-:-:S13]  /*a4c0*/  ISETP.NE.AND P3, PT, R91, 0x3, PT ;  /* 0x000000035b00780c */ /* 0x000fda0003f65270 */
[----:B------:R-:W-:Y:S05]  /*a4d0*/  @!P3 BRA `(.L_x_88) ;  /* 0x000000000004b947 */ /* 0x000fea0003800000 */
[----:B------:R-:W-:Y:S01]  /*a4e0*/  BPT.TRAP 0x1 ;  /* 0x000000040000795c */ /* 0x000fe20000300000 */
.L_x_88:
[----:B------:R-:W-:Y:S01]  /*a4f0*/  SHF.L.U32 R15, R120, 0x1f, RZ ;  /* 0x0000001f780f7819 */ /* 0x000fe200000006ff */
[----:B------:R-:W-:Y:S01]  /*a500*/  BSSY B1, `(.L_x_89) ;  /* 0x0000004000017945 */ /* 0x000fe20003800000 */
[----:B------:R-:W-:-:S04]  /*a510*/  LEA R20, R121, UR50, 0x3 ;  /* 0x0000003279147c11 */ /* 0x000fc8000f8e18ff */
[----:B------:R-:W1:Y:S02]  /*a520*/  SYNCS.PHASECHK.TRANS64.TRYWAIT P0, [R20+URZ+0xa0], R15 ;  /* 0x0000a00f140075a7 */ /* 0x000e64000800017f */
[----:B-1----:R-:W-:Y:S05]  /*a530*/  @!P0 BRA `(.L_x_90) ;  /* 0x00000054003c8947 */ /* 0x002fea0003800000 */
.L_x_181:
[----:B------:R-:W-:Y:S05]  /*a540*/  BSYNC B1 ;  /* 0x0000000000017941 */ /* 0x000fea0003800000 */
.L_x_89:
[----:B------:R-:W-:Y:S04]  /*a550*/  BSSY B1, `(.L_x_91) ;  /* 0x0000011000017945 */ /* 0x000fe80003800000 */
[----:B------:R-:W-:Y:S05]  /*a560*/  @P2 BRA `(.L_x_92) ;  /* 0x00000000003c2947 */ /* 0x000fea0003800000 */
[----:B------:R-:W-:-:S04]  /*a570*/  IMAD R0, R121, 0x1000, R42 ;  /* 0x0000100079007824 */ /* 0x000fc800078e022a */
[----:B------:R-:W-:Y:S01]  /*a580*/  VIADD R3, R0, UR50 ;  /* 0x0000003200037c36 */ /* 0x000fe20008000000 */
[----:B------:R-:W-:Y:S04]  /*a590*/  LDS.U16 R4, [R0+UR50+0x200] ;  /* 0x0002003200047984 */ /* 0x000fe80008000400 */
[----:B------:R-:W-:Y:S01]  /*a5a0*/  IADD3 R25, R14, R3, RZ ;  /* 0x000000030e197210 */ /* 0x000fe20007ffe0ff */
[----:B------:R-:W-:Y:S04]  /*a5b0*/  LDS.U16 R5, [R0+UR50+0x208] ;  /* 0x0002083200057984 */ /* 0x000fe80008000400 */
[----:B------:R-:W2:Y:S04]  /*a5c0*/  LDS.U16 R3, [R0+UR50+0x100] ;  /* 0x0001003200037984 */ /* 0x000ea80008000400 */
        /* <DEDUP_REMOVED lines=9> */
.L_x_92:
[----:B------:R-:W-:Y:S05]  /*a660*/  BSYNC B1 ;  /* 0x0000000000017941 */ /* 0x000fea0003800000 */
.L_x_91:
        /* <DEDUP_REMOVED lines=8> */
.L_x_93:
[----:B-1----:R-:W1:Y:S01]  /*a6f0*/  S2R R15, SR_CgaCtaId ;  /* 0x00000000000f7919 */ /* 0x002e620000008800 */
[C---:B------:R-:W-:Y:S01]  /*a700*/  LEA R14, R121.reuse, UR50, 0x3 ;  /* 0x00000032790e7c11 */ /* 0x040fe2000f8e18ff */
[----:B------:R-:W-:-:S04]  /*a710*/  VIADD R121, R121, 0x1 ;  /* 0x0000000179797836 */ /* 0x000fc80000000000 */
[----:B------:R-:W-:Y:S01]  /*a720*/  VIADD R14, R14, 0xc0 ;  /* 0x000000c00e0e7836 */ /* 0x000fe20000000000 */
[----:B------:R-:W-:-:S04]  /*a730*/  ISETP.NE.AND P0, PT, R121, 0x4, PT ;  /* 0x000000047900780c */ /* 0x000fc80003f05270 */
[----:B------:R-:W-:Y:S02]  /*a740*/  SEL R121, R121, RZ, P0 ;  /* 0x000000ff79797207 */ /* 0x000fe40000000000 */
[----:B-1----:R-:W-:Y:S02]  /*a750*/  PRMT R14, R15, 0x654, R14 ;  /* 0x000006540f0e7816 */ /* 0x002fe4000000000e */
[----:B------:R-:W-:Y:S02]  /*a760*/  SEL R15, RZ, 0x1, P0 ;  /* 0x00000001ff0f7807 */ /* 0x000fe40000000000 */
[----:B--2---:R1:W-:Y:S02]  /*a770*/  SYNCS.ARRIVE.TRANS64.RED.A1T0 RZ, [R14+URZ], RZ ;  /* 0x000000ff0eff79a7 */ /* 0x0043e4000810043f */
[----:B------:R-:W-:-:S07]  /*a780*/  LOP3.LUT R120, R120, R15, RZ, 0x3c, !PT ;  /* 0x0000000f78787212 */ /* 0x000fce00078e3cff */
.L_x_87:
[----:B------:R-:W-:Y:S05]  /*a790*/  BSYNC B0 ;  /* 0x0000000000007941 */ /* 0x000fea0003800000 */
.L_x_86:
[----:B------:R-:W-:Y:S01]  /*a7a0*/  F2FP.F16.E4M3.UNPACK_B R21, R4 ;  /* 0x00000004ff15723e */ /* 0x000fe200020006ff */
[C---:B------:R-:W-:Y:S01]  /*a7b0*/  FMUL R107, R89.reuse, R107 ;  /* 0x0000006b596b7220 */ /* 0x040fe20000400000 */
[----:B------:R-:W-:Y:S01]  /*a7c0*/  F2FP.F16.E4M3.UNPACK_B R26, R5.H1 ;  /* 0x00000005ff1a723e */ /* 0x000fe200030006ff */
[C---:B------:R-:W-:Y:S01]  /*a7d0*/  FMUL R101, R89.reuse, R101 ;  /* 0x0000006559657220 */ /* 0x040fe20000400000 */
[C---:B------:R-:W-:Y:S01]  /*a7e0*/  FMUL R106, R89.reuse, R106 ;  /* 0x0000006a596a7220 */ /* 0x040fe20000400000 */
[--C-:B------:R-:W-:Y:S02]  /*a7f0*/  HADD2.F32 R15, -RZ, R21.reuse.H0_H0 ;  /* 0x20000015ff0f7230 */ /* 0x100fe40000004100 */
[C---:B------:R-:W-:Y:S01]  /*a800*/  FMUL R28, R89.reuse, R105 ;  /* 0x00000069591c7220 */ /* 0x040fe20000400000 */
[----:B------:R-:W-:Y:S02]  /*a810*/  HADD2.F32 R21, -RZ, R21.H1_H1 ;  /* 0x30000015ff157230 */ /* 0x000fe40000004100 */
[C---:B------:R-:W-:Y:S01]  /*a820*/  FMUL R99, R89.reuse, R99 ;  /* 0x0000006359637220 */ /* 0x040fe20000400000 */
[----:B------:R-:W-:Y:S01]  /*a830*/  FMUL R95, R89, R95 ;  /* 0x0000005f595f7220 */ /* 0x000fe20000400000 */
[----:B-1----:R-:W-:Y:S01]  /*a840*/  FFMA R14, R90, R15, R107 ;  /* 0x0000000f5a0e7223 */ /* 0x002fe2000000006b */
[----:B------:R-:W-:Y:S01]  /*a850*/  F2FP.F16.E4M3.UNPACK_B R15, R5 ;  /* 0x00000005ff0f723e */ /* 0x000fe200020006ff */
[----:B------:R-:W-:-:S02]  /*a860*/  HADD2.F32 R5, -RZ, R26.H0_H0 ;  /* 0x2000001aff057230 */ /* 0x000fc40000004100 */
[----:B------:R-:W-:Y:S02]  /*a870*/  FMUL R36, R14, 0.70710676908493041992 ;  /* 0x3f3504f30e247820 */ /* 0x000fe40000400000 */
[----:B------:R-:W-:Y:S02]  /*a880*/  HADD2.F32 R25, -RZ, R15.H0_H0 ;  /* 0x2000000fff197230 */ /* 0x000fe40000004100 */
[C---:B------:R-:W-:Y:S01]  /*a890*/  FMUL R20, R36.reuse, R36 ;  /* 0x0000002424147220 */ /* 0x040fe20000400000 */
[----:B------:R-:W-:-:S04]  /*a8a0*/  FSETP.GE.AND P5, PT, |R36|, 1.0029599666595458984, PT ;  /* 0x3f8060fe2400780b */ /* 0x000fc80003fa6200 */
[----:B------:R-:W-:Y:S01]  /*a8b0*/  FSEL R30, |R36|, R20, P5 ;  /* 0x00000014241e7208 */ /* 0x000fe20002800200 */
[----:B------:R-:W-:Y:S01]  /*a8c0*/  FMUL R20, R89, R102 ;  /* 0x0000006659147220 */ /* 0x000fe20000400000 */
[----:B------:R-:W-:Y:S02]  /*a8d0*/  FSEL R27, R6, 8.4834944573231041431e-05, P5 ;  /* 0x38b1e96a061b7808 */ /* 0x000fe40002800000 */
[----:B------:R-:W-:Y:S02]  /*a8e0*/  FSEL R29, -R7, -0.00082130916416645050049, P5 ;  /* 0xba574d20071d7808 */ /* 0x000fe40002800100 */
[----:B------:R-:W-:Y:S02]  /*a8f0*/  FSEL R31, R8, 0.0052134888246655464172, P5 ;  /* 0x3baad5ea081f7808 */ /* 0x000fe40002800000 */
[----:B------:R-:W-:Y:S01]  /*a900*/  FSEL R24, -R9, -0.026868773624300956726, P5 ;  /* 0xbcdc1be709187808 */ /* 0x000fe20002800100 */
[----:B------:R-:W-:Y:S01]  /*a910*/  FFMA R29, R30, R27, R29 ;  /* 0x0000001b1e1d7223 */ /* 0x000fe2000000001d */
[----:B------:R-:W-:-:S02]  /*a920*/  HADD2.F32 R27, -RZ, R15.H1_H1 ;  /* 0x3000000fff1b7230 */ /* 0x000fc40000004100 */
[----:B------:R-:W-:Y:S01]  /*a930*/  FMUL R15, R89, R103 ;  /* 0x00000067590f7220 */ /* 0x000fe20000400000 */
[----:B------:R-:W-:Y:S01]  /*a940*/  FSEL R33, R12, 0.12837915122509002686, P5 ;  /* 0x3e0375d30c217808 */ /* 0x000fe20002800000 */
[----:B------:R-:W-:Y:S01]  /*a950*/  FFMA R29, R30, R29, R31 ;  /* 0x0000001d1e1d7223 */ /* 0x000fe2000000001f */
[----:B------:R-:W-:Y:S01]  /*a960*/  FSEL R31, R11, -0.37612664699554443359, P5 ;  /* 0xbec093ac0b1f7808 */ /* 0x000fe20002800000 */
[----:B------:R-:W-:Y:S01]  /*a970*/  FFMA R20, R90, R27, R20 ;  /* 0x0000001b5a147223 */ /* 0x000fe20000000014 */
[----:B------:R-:W-:Y:S01]  /*a980*/  FSEL R27, R10, 0.11284004896879196167, P5 ;  /* 0x3de718af0a1b7808 */ /* 0x000fe20002800000 */
[----:B------:R-:W-:Y:S01]  /*a990*/  FFMA R29, R30, R29, R24 ;  /* 0x0000001d1e1d7223 */ /* 0x000fe20000000018 */
[----:B------:R-:W-:Y:S01]  /*a9a0*/  F2FP.F16.E4M3.UNPACK_B R24, R4.H1 ;  /* 0x00000004ff18723e */ /* 0x000fe200030006ff */
[C---:B------:R-:W-:Y:S01]  /*a9b0*/  FFMA R15, R90.reuse, R25, R15 ;  /* 0x000000195a0f7223 */ /* 0x040fe2000000000f */
[----:B------:R-:W-:Y:S01]  /*a9c0*/  FFMA R4, R90, R5, R101 ;  /* 0x000000055a047223 */ /* 0x000fe20000000065 */
[----:B------:R-:W-:Y:S01]  /*a9d0*/  FFMA R27, R30, R29, R27 ;  /* 0x0000001d1e1b7223 */ /* 0x000fe2000000001b */
[----:B------:R-:W-:Y:S01]  /*a9e0*/  FFMA R5, R90, R21, R106 ;  /* 0x000000155a057223 */ /* 0x000fe2000000006a */
[----:B------:R-:W-:-:S02]  /*a9f0*/  HADD2.F32 R25, -RZ, R24.H0_H0 ;  /* 0x20000018ff197230 */ /* 0x000fc40000004100 */
[C---:B------:R-:W-:Y:S01]  /*aa00*/  FMUL R29, R89.reuse, R104 ;  /* 0x00000068591d7220 */ /* 0x040fe20000400000 */
[----:B------:R-:W-:Y:S01]  /*aa10*/  FFMA R31, R30, R27, R31 ;  /* 0x0000001b1e1f7223 */ /* 0x000fe2000000001f */
[----:B------:R-:W-:Y:S01]  /*aa20*/  HADD2.F32 R27, -RZ, R26.H1_H1 ;  /* 0x3000001aff1b7230 */ /* 0x000fe20000004100 */
[----:B------:R-:W-:Y:S01]  /*aa30*/  FSEL R26, -|R36|, R36, P5 ;  /* 0x00000024241a7208 */ /* 0x000fe20002800300 */
[----:B------:R-:W-:Y:S01]  /*aa40*/  FFMA R21, R90, R25, R28 ;  /* 0x000000195a157223 */ /* 0x000fe2000000001c */
[----:B------:R-:W-:Y:S01]  /*aa50*/  FFMA R31, R30, R31, R33 ;  /* 0x0000001f1e1f7223 */ /* 0x000fe20000000021 */
[----:B------:R-:W-:Y:S02]  /*aa60*/  HADD2.F32 R25, -RZ, R24.H1_H1 ;  /* 0x30000018ff197230 */ /* 0x000fe40000004100 */
[----:B------:R-:W-:Y:S01]  /*aa70*/  FMUL R24, R89, R100 ;  /* 0x0000006459187220 */ /* 0x000fe20000400000 */
[----:B------:R-:W-:Y:S01]  /*aa80*/  FMUL R46, R21, 0.70710676908493041992 ;  /* 0x3f3504f3152e7820 */ /* 0x000fe20000400000 */
[----:B------:R-:W-:Y:S01]  /*aa90*/  FFMA R26, R31, R26, R26 ;  /* 0x0000001a1f1a7223 */ /* 0x000fe2000000001a */
[----:B------:R-:W-:Y:S01]  /*aaa0*/  FMUL R44, R5, 0.70710676908493041992 ;  /* 0x3f3504f3052c7820 */ /* 0x000fe20000400000 */
[C---:B------:R-:W-:Y:S01]  /*aab0*/  FFMA R24, R90.reuse, R27, R24 ;  /* 0x0000001b5a187223 */ /* 0x040fe20000000018 */
[----:B------:R-:W-:Y:S01]  /*aac0*/  FFMA R25, R90, R25, R29 ;  /* 0x000000195a197223 */ /* 0x000fe2000000001d */
[----:B------:R-:W1:Y:S01]  /*aad0*/  @P5 MUFU.EX2 R27, R26 ;  /* 0x0000001a001b5308 */ /* 0x000e620000000800 */
[----:B------:R-:W-:Y:S01]  /*aae0*/  FMUL R29, R46, R46 ;  /* 0x0000002e2e1d7220 */ /* 0x000fe20000400000 */
[----:B------:R-:W-:Y:S01]  /*aaf0*/  FMUL R28, R44, R44 ;  /* 0x0000002c2c1c7220 */ /* 0x000fe20000400000 */
[----:B------:R-:W-:Y:S01]  /*ab00*/  FMUL R48, R25, 0.70710676908493041992 ;  /* 0x3f3504f319307820 */ /* 0x000fe20000400000 */
[----:B------:R-:W-:Y:S01]  /*ab10*/  FSETP.GE.AND P3, PT, |R46|, 1.0029599666595458984, PT ;  /* 0x3f8060fe2e00780b */ /* 0x000fe20003f66200 */
[----:B------:R-:W-:Y:S01]  /*ab20*/  FMUL R49, R15, 0.70710676908493041992 ;  /* 0x3f3504f30f317820 */ /* 0x000fe20000400000 */
[----:B------:R-:W-:Y:S01]  /*ab30*/  FSETP.GE.AND P2, PT, |R44|, 1.0029599666595458984, PT ;  /* 0x3f8060fe2c00780b */ /* 0x000fe20003f46200 */
[C---:B------:R-:W-:Y:S01]  /*ab40*/  FMUL R30, R48.reuse, R48 ;  /* 0x00000030301e7220 */ /* 0x040fe20000400000 */
[----:B------:R-:W-:Y:S01]  /*ab50*/  FSETP.GE.AND P4, PT, |R48|, 1.0029599666595458984, PT ;  /* 0x3f8060fe3000780b */ /* 0x000fe20003f86200 */
[----:B------:R-:W-:Y:S01]  /*ab60*/  FMUL R51, R20, 0.70710676908493041992 ;  /* 0x3f3504f314337820 */ /* 0x000fe20000400000 */
[----:B------:R-:W-:Y:S01]  /*ab70*/  FSEL R32, |R46|, R29, P3 ;  /* 0x0000001d2e207208 */ /* 0x000fe20001800200 */
[----:B------:R-:W-:Y:S01]  /*ab80*/  FMUL R55, R4, 0.70710676908493041992 ;  /* 0x3f3504f304377820 */ /* 0x000fe20000400000 */
[----:B------:R-:W-:Y:S01]  /*ab90*/  FSEL R28, |R44|, R28, P2 ;  /* 0x0000001c2c1c7208 */ /* 0x000fe20001000200 */
[----:B------:R-:W-:Y:S01]  /*aba0*/  FMUL R57, R24, 0.70710676908493041992 ;  /* 0x3f3504f318397820 */ /* 0x000fe20000400000 */
[C---:B------:R-:W-:Y:S01]  /*abb0*/  FSEL R29, R6.reuse, 8.4834944573231041431e-05, P2 ;  /* 0x38b1e96a061d7808 */ /* 0x040fe20001000000 */
[----:B------:R-:W-:Y:S01]  /*abc0*/  FMUL R25, R25, 0.5 ;  /* 0x3f00000019197820 */ /* 0x000fe20000400000 */
[----:B------:R-:W-:Y:S01]  /*abd0*/  FSEL R31, -R7, -0.00082130916416645050049, P2 ;  /* 0xba574d20071f7808 */ /* 0x000fe20001000100 */
[----:B-1----:R-:W-:Y:S01]  /*abe0*/  @P5 FADD R27, -R27, 1 ;  /* 0x3f8000001b1b5421 */ /* 0x002fe20000000100 */
[----:B------:R-:W-:Y:S01]  /*abf0*/  FSEL R33, R6, 8.4834944573231041431e-05, P3 ;  /* 0x38b1e96a06217808 */ /* 0x000fe20001800000 */
[----:B------:R-:W-:Y:S01]  /*ac00*/  FMUL R15, R15, 0.5 ;  /* 0x3f0000000f0f7820 */ /* 0x000fe20000400000 */
[----:B------:R-:W-:Y:S01]  /*ac10*/  FSEL R35, -R7, -0.00082130916416645050049, P3 ;  /* 0xba574d2007237808 */ /* 0x000fe20001800100 */
[----:B------:R-:W-:Y:S01]  /*ac20*/  FFMA R29, R28, R29, R31 ;  /* 0x0000001d1c1d7223 */ /* 0x000fe2000000001f */
[----:B------:R-:W-:Y:S01]  /*ac30*/  FSEL R34, |R48|, R30, P4 ;  /* 0x0000001e30227208 */ /* 0x000fe20002000200 */
[----:B------:R-:W-:Y:S01]  /*ac40*/  FMUL R30, R49, R49 ;  /* 0x00000031311e7220 */ /* 0x000fe20000400000 */
[----:B------:R-:W-:Y:S01]  /*ac50*/  @P5 LOP3.LUT R26, R27, 0x80000000, R36, 0xb8, !PT ;  /* 0x800000001b1a5812 */ /* 0x000fe200078eb824 */
[----:B------:R-:W-:Y:S01]  /*ac60*/  FMUL R27, R51, R51 ;  /* 0x00000033331b7220 */ /* 0x000fe20000400000 */
[----:B------:R-:W-:Y:S01]  /*ac70*/  FSETP.GE.AND P0, PT, |R49|, 1.0029599666595458984, PT ;  /* 0x3f8060fe3100780b */ /* 0x000fe20003f06200 */
[----:B------:R-:W-:Y:S01]  /*ac80*/  FFMA R33, R32, R33, R35 ;  /* 0x0000002120217223 */ /* 0x000fe20000000023 */
[----:B------:R-:W-:Y:S01]  /*ac90*/  FSETP.GE.AND P5, PT, |R51|, 1.0029599666595458984, PT ;  /* 0x3f8060fe3300780b */ /* 0x000fe20003fa6200 */
[----:B------:R-:W-:Y:S01]  /*aca0*/  FADD R26, R26, 1 ;  /* 0x3f8000001a1a7421 */ /* 0x000fe20000000000 */
[----:B------:R-:W-:Y:S01]  /*acb0*/  FSEL R37, R6, 8.4834944573231041431e-05, P4 ;  /* 0x38b1e96a06257808 */ /* 0x000fe20002000000 */
[----:B------:R-:W-:Y:S01]  /*acc0*/  FMUL R20, R20, 0.5 ;  /* 0x3f00000014147820 */ /* 0x000fe20000400000 */
[----:B------:R-:W-:-:S02]  /*acd0*/  FSEL R39, -R7, -0.00082130916416645050049, P4 ;  /* 0xba574d2007277808 */ /* 0x000fc40002000100 */
[----:B------:R-:W-:Y:S02]  /*ace0*/  FSEL R38, |R49|, R30, P0 ;  /* 0x0000001e31267208 */ /* 0x000fe40000000200 */
[----:B------:R-:W-:Y:S01]  /*acf0*/  FSEL R31, R6, 8.4834944573231041431e-05, P0 ;  /* 0x38b1e96a061f7808 */ /* 0x000fe20000000000 */
[----:B------:R-:W-:Y:S01]  /*ad00*/  FFMA R37, R34, R37, R39 ;  /* 0x0000002522257223 */ /* 0x000fe20000000027 */
[----:B------:R-:W-:Y:S02]  /*ad10*/  FSEL R35, -R7, -0.00082130916416645050049, P0 ;  /* 0xba574d2007237808 */ /* 0x000fe40000000100 */
[----:B------:R-:W-:Y:S02]  /*ad20*/  FSEL R40, |R51|, R27, P5 ;  /* 0x0000001b33287208 */ /* 0x000fe40002800200 */
[----:B------:R-:W-:Y:S01]  /*ad30*/  FSEL R27, R8, 0.0052134888246655464172, P2 ;  /* 0x3baad5ea081b7808 */ /* 0x000fe20001000000 */
[----:B------:R-:W-:Y:S01]  /*ad40*/  FFMA R39, R38, R31, R35 ;  /* 0x0000001f26277223 */ /* 0x000fe20000000023 */
[----:B------:R-:W-:-:S02]  /*ad50*/  FSEL R31, R8, 0.0052134888246655464172, P3 ;  /* 0x3baad5ea081f7808 */ /* 0x000fc40001800000 */
[----:B------:R-:W-:Y:S01]  /*ad60*/  FSEL R35, R8, 0.0052134888246655464172, P4 ;  /* 0x3baad5ea08237808 */ /* 0x000fe20002000000 */
[----:B------:R-:W-:Y:S01]  /*ad70*/  FFMA R27, R28, R29, R27 ;  /* 0x0000001d1c1b7223 */ /* 0x000fe2000000001b */
[----:B------:R-:W-:Y:S01]  /*ad80*/  FSEL R29, -R9, -0.026868773624300956726, P2 ;  /* 0xbcdc1be7091d7808 */ /* 0x000fe20001000100 */
[----:B------:R-:W-:Y:S01]  /*ad90*/  FFMA R31, R32, R33, R31 ;  /* 0x00000021201f7223 */ /* 0x000fe2000000001f */
[----:B------:R-:W-:Y:S01]  /*ada0*/  FSEL R41, R6, 8.4834944573231041431e-05, P5 ;  /* 0x38b1e96a06297808 */ /* 0x000fe20002800000 */
[----:B------:R-:W-:Y:S01]  /*adb0*/  FFMA R35, R34, R37, R35 ;  /* 0x0000002522237223 */ /* 0x000fe20000000023 */
[----:B------:R-:W-:Y:S01]  /*adc0*/  FSEL R43, -R7, -0.00082130916416645050049, P5 ;  /* 0xba574d20072b7808 */ /* 0x000fe20002800100 */
[----:B------:R-:W-:Y:S01]  /*add0*/  FFMA R27, R28, R27, R29 ;  /* 0x0000001b1c1b7223 */ /* 0x000fe2000000001d */
[C---:B------:R-:W-:Y:S02]  /*ade0*/  FSEL R33, -R9.reuse, -0.026868773624300956726, P3 ;  /* 0xbcdc1be709217808 */ /* 0x040fe40001800100 */
[----:B------:R-:W-:Y:S01]  /*adf0*/  FSEL R37, -R9, -0.026868773624300956726, P4 ;  /* 0xbcdc1be709257808 */ /* 0x000fe20002000100 */
[----:B------:R-:W-:Y:S01]  /*ae00*/  FFMA R43, R40, R41, R43 ;  /* 0x00000029282b7223 */ /* 0x000fe2000000002b */
[----:B------:R-:W-:Y:S01]  /*ae10*/  FSEL R29, R10, 0.11284004896879196167, P2 ;  /* 0x3de718af0a1d7808 */ /* 0x000fe20001000000 */
[----:B------:R-:W-:Y:S01]  /*ae20*/  FFMA R33, R32, R31, R33 ;  /* 0x0000001f20217223 */ /* 0x000fe20000000021 */
[----:B------:R-:W-:Y:S01]  /*ae30*/  FSEL R41, R8, 0.0052134888246655464172, P0 ;  /* 0x3baad5ea08297808 */ /* 0x000fe20000000000 */
        /* <DEDUP_REMOVED lines=9> */
[----:B------:R-:W-:Y:S01]  /*aed0*/  FSEL R31, R11, -0.37612664699554443359, P3 ;  /* 0xbec093ac0b1f7808 */ /* 0x000fe20001800000 */
[----:B------:R-:W-:Y:S01]  /*aee0*/  FFMA R27, R28, R27, R29 ;  /* 0x0000001b1c1b7223 */ /* 0x000fe2000000001d */
[----:B------:R-:W-:Y:S01]  /*aef0*/  FSEL R29, R12, 0.12837915122509002686, P3 ;  /* 0x3e0375d30c1d7808 */ /* 0x000fe20001800000 */
[----:B------:R-:W-:Y:S01]  /*af00*/  FFMA R41, R38, R39, R41 ;  /* 0x0000002726297223 */ /* 0x000fe20000000029 */
[----:B------:R-:W-:Y:S01]  /*af10*/  FSEL R45, R8, 0.0052134888246655464172, P5 ;  /* 0x3baad5ea082d7808 */ /* 0x000fe20002800000 */
[----:B------:R-:W-:Y:S01]  /*af20*/  FFMA R31, R32, R33, R31 ;  /* 0x00000021201f7223 */ /* 0x000fe2000000001f */
[----:B------:R-:W-:-:S02]  /*af30*/  FSEL R39, R10, 0.11284004896879196167, P4 ;  /* 0x3de718af0a277808 */ /* 0x000fc40002000000 */
[----:B------:R-:W-:Y:S01]  /*af40*/  FSEL R28, -|R46|, R46, P3 ;  /* 0x0000002e2e1c7208 */ /* 0x000fe20001800300 */
[----:B------:R-:W-:Y:S01]  /*af50*/  FFMA R29, R32, R31, R29 ;  /* 0x0000001f201d7223 */ /* 0x000fe2000000001d */
[----:B------:R-:W-:Y:S01]  /*af60*/  FSEL R35, R11, -0.37612664699554443359, P4 ;  /* 0xbec093ac0b237808 */ /* 0x000fe20002000000 */
[----:B------:R-:W-:Y:S01]  /*af70*/  FFMA R43, R40, R43, R45 ;  /* 0x0000002b282b7223 */ /* 0x000fe2000000002d */
[----:B------:R-:W-:Y:S01]  /*af80*/  FFMA R37, R34, R37, R39 ;  /* 0x0000002522257223 */ /* 0x000fe20000000027 */
[----:B------:R-:W-:Y:S01]  /*af90*/  FSEL R45, -R9, -0.026868773624300956726, P5 ;  /* 0xbcdc1be7092d7808 */ /* 0x000fe20002800100 */
[----:B------:R-:W-:Y:S01]  /*afa0*/  FFMA R29, R29, R28, R28 ;  /* 0x0000001c1d1d7223 */ /* 0x000fe2000000001c */
[----:B------:R-:W-:Y:S01]  /*afb0*/  FSEL R33, R12, 0.12837915122509002686, P4 ;  /* 0x3e0375d30c217808 */ /* 0x000fe20002000000 */
[----:B------:R-:W-:Y:S01]  /*afc0*/  FFMA R37, R34, R37, R35 ;  /* 0x0000002522257223 */ /* 0x000fe20000000023 */
[----:B------:R-:W-:Y:S01]  /*afd0*/  FSEL R39, R10, 0.11284004896879196167, P0 ;  /* 0x3de718af0a277808 */ /* 0x000fe20000000000 */
[----:B------:R-:W-:Y:S01]  /*afe0*/  FFMA R45, R40, R43, R45 ;  /* 0x0000002b282d7223 */ /* 0x000fe2000000002d */
[----:B------:R-:W1:Y:S01]  /*aff0*/  @P3 MUFU.EX2 R36, R29 ;  /* 0x0000001d00243308 */ /* 0x000e620000000800 */
[----:B------:R-:W-:Y:S01]  /*b000*/  FSEL R43, R11, -0.37612664699554443359, P0 ;  /* 0xbec093ac0b2b7808 */ /* 0x000fe20000000000 */
[----:B------:R-:W-:Y:S01]  /*b010*/  FFMA R37, R34, R37, R33 ;  /* 0x0000002522257223 */ /* 0x000fe20000000021 */
[----:B------:R-:W-:Y:S01]  /*b020*/  FSEL R30, -|R44|, R44, P2 ;  /* 0x0000002c2c1e7208 */ /* 0x000fe20001000300 */
[----:B------:R-:W-:Y:S01]  /*b030*/  FFMA R39, R38, R41, R39 ;  /* 0x0000002926277223 */ /* 0x000fe20000000027 */
[----:B------:R-:W-:Y:S01]  /*b040*/  F2FP.F16.E4M3.UNPACK_B R31, R3 ;  /* 0x00000003ff1f723e */ /* 0x000fe200020006ff */
[----:B------:R-:W-:Y:S01]  /*b050*/  FMUL R32, R89, R97 ;  /* 0x0000006159207220 */ /* 0x000fe20000400000 */
[----:B------:R-:W-:Y:S01]  /*b060*/  FSEL R47, R10, 0.11284004896879196167, P5 ;  /* 0x3de718af0a2f7808 */ /* 0x000fe20002800000 */
[----:B------:R-:W-:Y:S01]  /*b070*/  FFMA R39, R38, R39, R43 ;  /* 0x0000002726277223 */ /* 0x000fe2000000002b */
[----:B------:R-:W-:Y:S01]  /*b080*/  F2FP.F16.E4M3.UNPACK_B R34, R3.H1 ;  /* 0x00000003ff22723e */ /* 0x000fe200030006ff */
[----:B------:R-:W-:Y:S01]  /*b090*/  FFMA R27, R27, R30, R30 ;  /* 0x0000001e1b1b7223 */ /* 0x000fe2000000001e */
[--C-:B------:R-:W-:Y:S01]  /*b0a0*/  HADD2.F32 R33, -RZ, R31.reuse.H0_H0 ;  /* 0x2000001fff217230 */ /* 0x100fe20000004100 */
[----:B------:R-:W-:Y:S01]  /*b0b0*/  FSEL R43, R11, -0.37612664699554443359, P5 ;  /* 0xbec093ac0b2b7808 */ /* 0x000fe20002800000 */
[----:B------:R-:W-:Y:S01]  /*b0c0*/  HADD2.F32 R3, -RZ, R31.H1_H1 ;  /* 0x3000001fff037230 */ /* 0x000fe20000004100 */
[----:B------:R-:W-:Y:S01]  /*b0d0*/  FSEL R30, -|R48|, R48, P4 ;  /* 0x00000030301e7208 */ /* 0x000fe20002000300 */
[----:B------:R-:W-:Y:S01]  /*b0e0*/  FFMA R45, R40, R45, R47 ;  /* 0x0000002d282d7223 */ /* 0x000fe2000000002f */
[--C-:B------:R-:W-:Y:S01]  /*b0f0*/  HADD2.F32 R31, -RZ, R34.reuse.H0_H0 ;  /* 0x20000022ff1f7230 */ /* 0x100fe20000004100 */
[----:B------:R-:W-:Y:S01]  /*b100*/  FSEL R41, R12, 0.12837915122509002686, P0 ;  /* 0x3e0375d30c297808 */ /* 0x000fe20000000000 */
[----:B------:R-:W-:Y:S01]  /*b110*/  FFMA R28, R90, R33, R99 ;  /* 0x000000215a1c7223 */ /* 0x000fe20000000063 */
[----:B------:R-:W-:Y:S01]  /*b120*/  FSEL R47, R12, 0.12837915122509002686, P5 ;  /* 0x3e0375d30c2f7808 */ /* 0x000fe20002800000 */
[----:B------:R-:W-:Y:S01]  /*b130*/  FFMA R43, R40, R45, R43 ;  /* 0x0000002d282b7223 */ /* 0x000fe2000000002b */
[----:B------:R-:W-:Y:S01]  /*b140*/  FFMA R30, R37, R30, R30 ;  /* 0x0000001e251e7223 */ /* 0x000fe2000000001e */
[----:B------:R-:W-:Y:S01]  /*b150*/  FFMA R31, R90, R31, R32 ;  /* 0x0000001f5a1f7223 */ /* 0x000fe20000000020 */
[----:B------:R-:W-:Y:S01]  /*b160*/  FFMA R39, R38, R39, R41 ;  /* 0x0000002726277223 */ /* 0x000fe20000000029 */
[----:B------:R-:W-:Y:S01]  /*b170*/  FSEL R32, -|R49|, R49, P0 ;  /* 0x0000003131207208 */ /* 0x000fe20000000300 */
[----:B------:R-:W2:Y:S01]  /*b180*/  @P2 MUFU.EX2 R35, R27 ;  /* 0x0000001b00232308 */ /* 0x000ea20000000800 */
[----:B------:R-:W-:Y:S01]  /*b190*/  FMUL R33, R89, R98 ;  /* 0x0000006259217220 */ /* 0x000fe20000400000 */
[----:B------:R-:W-:Y:S01]  /*b1a0*/  FSEL R38, -|R51|, R51, P5 ;  /* 0x0000003333267208 */ /* 0x000fe20002800300 */
[----:B------:R-:W-:Y:S01]  /*b1b0*/  FFMA R43, R40, R43, R47 ;  /* 0x0000002b282b7223 */ /* 0x000fe2000000002f */
[----:B-1----:R-:W-:Y:S01]  /*b1c0*/  @P3 FADD R36, -R36, 1 ;  /* 0x3f80000024243421 */ /* 0x002fe20000000100 */
[----:B------:R-:W-:Y:S01]  /*b1d0*/  FFMA R3, R90, R3, R33 ;  /* 0x000000035a037223 */ /* 0x000fe20000000021 */
[----:B------:R-:W-:Y:S01]  /*b1e0*/  FFMA R32, R39, R32, R32 ;  /* 0x0000002027207223 */ /* 0x000fe20000000020 */
[----:B------:R-:W-:Y:S01]  /*b1f0*/  FFMA R33, R43, R38, R38 ;  /* 0x000000262b217223 */ /* 0x000fe20000000026 */
[----:B------:R-:W1:Y:S01]  /*b200*/  @P4 MUFU.EX2 R37, R30 ;  /* 0x0000001e00254308 */ /* 0x000e620000000800 */
[----:B------:R-:W-:Y:S01]  /*b210*/  @P3 LOP3.LUT R29, R36, 0x80000000, R46, 0xb8, !PT ;  /* 0x80000000241d3812 */ /* 0x000fe200078eb82e */
[----:B------:R-:W-:Y:S01]  /*b220*/  FMUL R58, R28, 0.70710676908493041992 ;  /* 0x3f3504f31c3a7820 */ /* 0x000fe20000400000 */
[C---:B------:R-:W-:Y:S01]  /*b230*/  FMUL R40, R57.reuse, R57 ;  /* 0x0000003939287220 */ /* 0x040fe20000400000 */
[----:B------:R-:W-:Y:S01]  /*b240*/  FSETP.GE.AND P3, PT, |R57|, 1.0029599666595458984, PT ;  /* 0x3f8060fe3900780b */ /* 0x000fe20003f66200 */
[----:B------:R-:W-:Y:S01]  /*b250*/  FMUL R59, R3, 0.70710676908493041992 ;  /* 0x3f3504f3033b7820 */ /* 0x000fe20000400000 */
[----:B------:R-:W-:Y:S01]  /*b260*/  FMUL R61, R31, 0.70710676908493041992 ;  /* 0x3f3504f31f3d7820 */ /* 0x000fe20000400000 */
[----:B------:R-:W-:Y:S01]  /*b270*/  FMUL R43, R58, R58 ;  /* 0x0000003a3a2b7220 */ /* 0x000fe20000400000 */
[----:B------:R-:W3:Y:S01]  /*b280*/  @P0 MUFU.EX2 R36, R32 ;  /* 0x0000002000240308 */ /* 0x000ee20000000800 */
[----:B--2---:R-:W-:Y:S01]  /*b290*/  @P2 FADD R35, -R35, 1 ;  /* 0x3f80000023232421 */ /* 0x004fe20000000100 */
[----:B------:R-:W-:Y:S01]  /*b2a0*/  FSEL R41, |R57|, R40, P3 ;  /* 0x0000002839297208 */ /* 0x000fe20001800200 */
[----:B------:R-:W-:Y:S01]  /*b2b0*/  FMUL R3, R3, 0.5 ;  /* 0x3f00000003037820 */ /* 0x000fe20000400000 */
[----:B------:R-:W-:Y:S01]  /*b2c0*/  FSEL R46, R6, 8.4834944573231041431e-05, P3 ;  /* 0x38b1e96a062e7808 */ /* 0x000fe20001800000 */
[----:B------:R-:W-:Y:S01]  /*b2d0*/  FADD R29, R29, 1 ;  /* 0x3f8000001d1d7421 */ /* 0x000fe20000000000 */
[----:B------:R-:W-:Y:S01]  /*b2e0*/  @P2 LOP3.LUT R27, R35, 0x80000000, R44, 0xb8, !PT ;  /* 0x80000000231b2812 */ /* 0x000fe200078eb82c */
[----:B------:R-:W-:Y:S01]  /*b2f0*/  HADD2.F32 R35, -RZ, R34.H1_H1 ;  /* 0x30000022ff237230 */ /* 0x000fe20000004100 */
[----:B------:R-:W2:Y:S01]  /*b300*/  @P5 MUFU.EX2 R38, R33 ;  /* 0x0000002100265308 */ /* 0x000ea20000000800 */
[----:B-1----:R-:W-:Y:S01]  /*b310*/  @P4 FADD R37, -R37, 1 ;  /* 0x3f80000025254421 */ /* 0x002fe20000000100 */
[----:B------:R-:W-:Y:S01]  /*b320*/  FMUL R34, R55, R55 ;  /* 0x0000003737227220 */ /* 0x000fe20000400000 */
[----:B------:R-:W-:Y:S01]  /*b330*/  FSETP.GE.AND P2, PT, |R58|, 1.0029599666595458984, PT ;  /* 0x3f8060fe3a00780b */ /* 0x000fe20003f46200 */
[----:B------:R-:W-:Y:S01]  /*b340*/  FADD R27, R27, 1 ;  /* 0x3f8000001b1b7421 */ /* 0x000fe20000000000 */
[----:B------:R-:W-:Y:S01]  /*b350*/  FMUL R31, R31, 0.5 ;  /* 0x3f0000001f1f7820 */ /* 0x000fe20000400000 */
[----:B------:R-:W-:Y:S01]  /*b360*/  @P4 LOP3.LUT R30, R37, 0x80000000, R48, 0xb8, !PT ;  /* 0x80000000251e4812 */ /* 0x000fe200078eb830 */
[----:B------:R-:W-:Y:S01]  /*b370*/  FMUL R37, R89, R96 ;  /* 0x0000006059257220 */ /* 0x000fe20000400000 */
[C---:B------:R-:W-:Y:S01]  /*b380*/  FSETP.GE.AND P4, PT, |R55|.reuse, 1.0029599666595458984, PT ;  /* 0x3f8060fe3700780b */ /* 0x040fe20003f86200 */
[----:B---3--:R-:W-:Y:S01]  /*b390*/  @P0 FADD R36, -R36, 1 ;  /* 0x3f80000024240421 */ /* 0x008fe20000000100 */
[----:B------:R-:W-:Y:S01]  /*b3a0*/  FSEL R43, |R58|, R43, P2 ;  /* 0x0000002b3a2b7208 */ /* 0x000fe20001000200 */
[----:B------:R-:W-:Y:S01]  /*b3b0*/  FADD R30, R30, 1 ;  /* 0x3f8000001e1e7421 */ /* 0x000fe20000000000 */
[----:B------:R-:W-:Y:S01]  /*b3c0*/  FSEL R39, |R55|, R34, P4 ;  /* 0x0000002237277208 */ /* 0x000fe20002000200 */
[----:B------:R-:W-:Y:S01]  /*b3d0*/  FFMA R34, R90, R35, R37 ;  /* 0x000000235a227223 */ /* 0x000fe20000000025 */
[----:B------:R-:W-:Y:S01]  /*b3e0*/  FSEL R40, R6, 8.4834944573231041431e-05, P4 ;  /* 0x38b1e96a06287808 */ /* 0x000fe20002000000 */
[----:B------:R-:W-:Y:S01]  /*b3f0*/  FMUL R35, R59, R59 ;  /* 0x0000003b3b237220 */ /* 0x000fe20000400000 */
[----:B------:R-:W-:Y:S01]  /*b400*/  FSEL R44, -R7, -0.00082130916416645050049, P4 ;  /* 0xba574d20072c7808 */ /* 0x000fe20002000100 */
[----:B--2---:R-:W-:Y:S01]  /*b410*/  @P5 FADD R38, -R38, 1 ;  /* 0x3f80000026265421 */ /* 0x004fe20000000100 */
[----:B------:R-:W-:Y:S01]  /*b420*/  @P0 LOP3.LUT R32, R36, 0x80000000, R49, 0xb8, !PT ;  /* 0x8000000024200812 */ /* 0x000fe200078eb831 */
[----:B------:R-:W-:Y:S01]  /*b430*/  FMUL R36, R61, R61 ;  /* 0x0000003d3d247220 */ /* 0x000fe20000400000 */
[----:B------:R-:W-:Y:S01]  /*b440*/  FSETP.GE.AND P0, PT, |R59|, 1.0029599666595458984, PT ;  /* 0x3f8060fe3b00780b */ /* 0x000fe20003f06200 */
[----:B------:R-:W-:Y:S01]  /*b450*/  FFMA R40, R39, R40, R44 ;  /* 0x0000002827287223 */ /* 0x000fe2000000002c */
[----:B------:R-:W-:Y:S01]  /*b460*/  @P5 LOP3.LUT R33, R38, 0x80000000, R51, 0xb8, !PT ;  /* 0x8000000026215812 */ /* 0x000fe200078eb833 */
[----:B------:R-:W-:Y:S01]  /*b470*/  FADD R32, R32, 1 ;  /* 0x3f80000020207421 */ /* 0x000fe20000000000 */
[----:B------:R-:W-:Y:S01]  /*b480*/  FSETP.GE.AND P5, PT, |R61|, 1.0029599666595458984, PT ;  /* 0x3f8060fe3d00780b */ /* 0x000fe20003fa6200 */
[----:B------:R-:W-:Y:S01]  /*b490*/  FMUL R25, R30, R25 ;  /* 0x000000191e197220 */ /* 0x000fe20000400000 */
[----:B------:R-:W-:Y:S01]  /*b4a0*/  FSEL R50, R6, 8.4834944573231041431e-05, P2 ;  /* 0x38b1e96a06327808 */ /* 0x000fe20001000000 */
[----:B------:R-:W-:Y:S01]  /*b4b0*/  FADD R33, R33, 1 ;  /* 0x3f80000021217421 */ /* 0x000fe20000000000 */
[C---:B------:R-:W-:Y:S01]  /*b4c0*/  FSEL R52, -R7.reuse, -0.00082130916416645050049, P2 ;  /* 0xba574d2007347808 */ /* 0x040fe20001000100 */
[----:B------:R-:W-:Y:S01]  /*b4d0*/  FMUL R15, R32, R15 ;  /* 0x0000000f200f7220 */ /* 0x000fe20000400000 */
[----:B------:R-:W-:Y:S01]  /*b4e0*/  FSEL R48, -R7, -0.00082130916416645050049, P3 ;  /* 0xba574d2007307808 */ /* 0x000fe20001800100 */
[----:B------:R-:W-:Y:S01]  /*b4f0*/  FMUL R20, R33, R20 ;  /* 0x0000001421147220 */ /* 0x000fe20000400000 */
[----:B------:R-:W-:Y:S01]  /*b500*/  FSEL R47, |R59|, R35, P0 ;  /* 0x000000233b2f7208 */ /* 0x000fe20000000200 */
[----:B------:R-:W-:Y:S01]  /*b510*/  FFMA R50, R43, R50, R52 ;  /* 0x000000322b327223 */ /* 0x000fe20000000034 */
[----:B------:R-:W-:Y:S01]  /*b520*/  FSEL R38, R6, 8.4834944573231041431e-05, P0 ;  /* 0x38b1e96a06267808 */ /* 0x000fe20000000000 */
[----:B------:R-:W-:Y:S01]  /*b530*/  FFMA R46, R41, R46, R48 ;  /* 0x0000002e292e7223 */ /* 0x000fe20000000030 */
[----:B------:R-:W-:-:S02]  /*b540*/  FSEL R44, -R7, -0.00082130916416645050049, P0 ;  /* 0xba574d20072c7808 */ /* 0x000fc40000000100 */
[----:B------:R-:W-:Y:S02]  /*b550*/  FSEL R49, |R61|, R36, P5 ;  /* 0x000000243d317208 */ /* 0x000fe40002800200 */
[----:B------:R-:W-:Y:S01]  /*b560*/  FSEL R36, R8, 0.0052134888246655464172, P4 ;  /* 0x3baad5ea08247808 */ /* 0x000fe20002000000 */
[----:B------:R-:W-:Y:S01]  /*b570*/  FFMA R48, R47, R38, R44 ;  /* 0x000000262f307223 */ /* 0x000fe2000000002c */
[----:B------:R-:W-:Y:S02]  /*b580*/  FSEL R52, R6, 8.4834944573231041431e-05, P5 ;  /* 0x38b1e96a06347808 */ /* 0x000fe40002800000 */
[----:B------:R-:W-:Y:S01]  /*b590*/  FSEL R54, -R7, -0.00082130916416645050049, P5 ;  /* 0xba574d2007367808 */ /* 0x000fe20002800100 */
[----:B------:R-:W-:Y:S01]  /*b5a0*/  FFMA R36, R39, R40, R36 ;  /* 0x0000002827247223 */ /* 0x000fe20000000024 */
[C---:B------:R-:W-:Y:S02]  /*b5b0*/  FSEL R44, R8.reuse, 0.0052134888246655464172, P2 ;  /* 0x3baad5ea082c7808 */ /* 0x040fe40001000000 */
[C---:B------:R-:W-:Y:S01]  /*b5c0*/  FSEL R40, R8.reuse, 0.0052134888246655464172, P0 ;  /* 0x3baad5ea08287808 */ /* 0x040fe20000000000 */
[----:B------:R-:W-:Y:S01]  /*b5d0*/  FFMA R52, R49, R52, R54 ;  /* 0x0000003431347223 */ /* 0x000fe20000000036 */
[C---:B------:R-:W-:Y:S01]  /*b5e0*/  FSEL R38, R8.reuse, 0.0052134888246655464172, P3 ;  /* 0x3baad5ea08267808 */ /* 0x040fe20001800000 */
[----:B------:R-:W-:Y:S01]  /*b5f0*/  FFMA R44, R43, R50, R44 ;  /* 0x000000322b2c7223 */ /* 0x000fe2000000002c */
[----:B------:R-:W-:Y:S01]  /*b600*/  FSEL R54, R8, 0.0052134888246655464172, P5 ;  /* 0x3baad5ea08367808 */ /* 0x000fe20002800000 */
[----:B------:R-:W-:Y:S01]  /*b610*/  FFMA R50, R47, R48, R40 ;  /* 0x000000302f327223 */ /* 0x000fe20000000028 */
[----:B------:R-:W-:Y:S01]  /*b620*/  FSEL R48, -R9, -0.026868773624300956726, P2 ;  /* 0xbcdc1be709307808 */ /* 0x000fe20001000100 */
[----:B------:R-:W-:Y:S01]  /*b630*/  FFMA R46, R41, R46, R38 ;  /* 0x0000002e292e7223 */ /* 0x000fe20000000026 */
[----:B------:R-:W-:Y:S01]  /*b640*/  FSEL R38, -R9, -0.026868773624300956726, P4 ;  /* 0xbcdc1be709267808 */ /* 0x000fe20002000100 */
[----:B------:R-:W-:Y:S01]  /*b650*/  FFMA R54, R49, R52, R54 ;  /* 0x0000003431367223 */ /* 0x000fe20000000036 */
[----:B------:R-:W-:Y:S01]  /*b660*/  FSEL R40, -R9, -0.026868773624300956726, P3 ;  /* 0xbcdc1be709287808 */ /* 0x000fe20001800100 */
[----:B------:R-:W-:Y:S01]  /*b670*/  FFMA R48, R43, R44, R48 ;  /* 0x0000002c2b307223 */ /* 0x000fe20000000030 */
[----:B------:R-:W-:Y:S01]  /*b680*/  FSEL R52, -R9, -0.026868773624300956726, P0 ;  /* 0xbcdc1be709347808 */ /* 0x000fe20000000100 */
[----:B------:R-:W-:Y:S01]  /*b690*/  FFMA R36, R39, R36, R38 ;  /* 0x0000002427247223 */ /* 0x000fe20000000026 */
[C---:B------:R-:W-:Y:S01]  /*b6a0*/  FSEL R44, R10.reuse, 0.11284004896879196167, P3 ;  /* 0x3de718af0a2c7808 */ /* 0x040fe20001800000 */
[----:B------:R-:W-:Y:S01]  /*b6b0*/  FFMA R46, R41, R46, R40 ;  /* 0x0000002e292e7223 */ /* 0x000fe20000000028 */
[C---:B------:R-:W-:Y:S01]  /*b6c0*/  FSEL R38, R10.reuse, 0.11284004896879196167, P4 ;  /* 0x3de718af0a267808 */ /* 0x040fe20002000000 */
[----:B------:R-:W-:Y:S01]  /*b6d0*/  FFMA R52, R47, R50, R52 ;  /* 0x000000322f347223 */ /* 0x000fe20000000034 */
[----:B------:R-:W-:Y:S01]  /*b6e0*/  FSEL R50, R10, 0.11284004896879196167, P2 ;  /* 0x3de718af0a327808 */ /* 0x000fe20001000000 */
[----:B------:R-:W-:Y:S01]  /*b6f0*/  FFMA R44, R41, R46, R44 ;  /* 0x0000002e292c7223 */ /* 0x000fe2000000002c */
[----:B------:R-:W-:Y:S01]  /*b700*/  FSEL R40, R11, -0.37612664699554443359, P4 ;  /* 0xbec093ac0b287808 */ /* 0x000fe20002000000 */
[----:B------:R-:W-:Y:S01]  /*b710*/  FFMA R36, R39, R36, R38 ;  /* 0x0000002427247223 */ /* 0x000fe20000000026 */
[----:B------:R-:W-:Y:S01]  /*b720*/  FSEL R46, R11, -0.37612664699554443359, P2 ;  /* 0xbec093ac0b2e7808 */ /* 0x000fe20001000000 */
[----:B------:R-:W-:Y:S01]  /*b730*/  FFMA R48, R43, R48, R50 ;  /* 0x000000302b307223 */ /* 0x000fe20000000032 */
[C---:B------:R-:W-:Y:S01]  /*b740*/  FSEL R38, R12.reuse, 0.12837915122509002686, P4 ;  /* 0x3e0375d30c267808 */ /* 0x040fe20002000000 */
[----:B------:R-:W-:Y:S01]  /*b750*/  FFMA R36, R39, R36, R40 ;  /* 0x0000002427247223 */ /* 0x000fe20000000028 */
[----:B------:R-:W-:Y:S01]  /*b760*/  FSEL R40, R11, -0.37612664699554443359, P3 ;  /* 0xbec093ac0b287808 */ /* 0x000fe20001800000 */
[----:B------:R-:W-:Y:S01]  /*b770*/  FFMA R46, R43, R48, R46 ;  /* 0x000000302b2e7223 */ /* 0x000fe2000000002e */
[C---:B------:R-:W-:Y:S01]  /*b780*/  FSEL R48, R12.reuse, 0.12837915122509002686, P2 ;  /* 0x3e0375d30c307808 */ /* 0x040fe20001000000 */
[----:B------:R-:W-:Y:S01]  /*b790*/  FFMA R36, R39, R36, R38 ;  /* 0x0000002427247223 */ /* 0x000fe20000000026 */
[----:B------:R-:W-:Y:S01]  /*b7a0*/  FSEL R35, -|R55|, R55, P4 ;  /* 0x0000003737237208 */ /* 0x000fe20002000300 */
[----:B------:R-:W-:Y:S01]  /*b7b0*/  FFMA R40, R41, R44, R40 ;  /* 0x0000002c29287223 */ /* 0x000fe20000000028 */
[----:B------:R-:W-:Y:S01]  /*b7c0*/  FSEL R56, -R9, -0.026868773624300956726, P5 ;  /* 0xbcdc1be709387808 */ /* 0x000fe20002800100 */
[----:B------:R-:W-:Y:S01]  /*b7d0*/  FFMA R46, R43, R46, R48 ;  /* 0x0000002e2b2e7223 */ /* 0x000fe20000000030 */
[----:B------:R-:W-:Y:S01]  /*b7e0*/  FSEL R44, R12, 0.12837915122509002686, P3 ;  /* 0x3e0375d30c2c7808 */ /* 0x000fe20001800000 */
[----:B------:R-:W-:Y:S01]  /*b7f0*/  FFMA R38, R36, R35, R35 ;  /* 0x0000002324267223 */ /* 0x000fe20000000023 */
[----:B------:R-:W-:Y:S01]  /*b800*/  FSEL R48, R10, 0.11284004896879196167, P0 ;  /* 0x3de718af0a307808 */ /* 0x000fe20000000000 */
[----:B------:R-:W-:Y:S01]  /*b810*/  FFMA R54, R49, R54, R56 ;  /* 0x0000003631367223 */ /* 0x000fe20000000038 */
[----:B------:R-:W-:Y:S01]  /*b820*/  FSEL R37, -|R58|, R58, P2 ;  /* 0x0000003a3a257208 */ /* 0x000fe20001000300 */
[----:B------:R-:W-:Y:S01]  /*b830*/  FFMA R44, R41, R40, R44 ;  /* 0x00000028292c7223 */ /* 0x000fe2000000002c */
[----:B------:R-:W-:Y:S01]  /*b840*/  F2FP.F16.E4M3.UNPACK_B R36, R0 ;  /* 0x00000000ff24723e */ /* 0x000fe200020006ff */
[----:B------:R-:W-:Y:S01]  /*b850*/  FFMA R48, R47, R52, R48 ;  /* 0x000000342f307223 */ /* 0x000fe20000000030 */
[----:B------:R-:W-:Y:S01]  /*b860*/  FSEL R35, -|R57|, R57, P3 ;  /* 0x0000003939237208 */ /* 0x000fe20001800300 */
[----:B------:R-:W-:Y:S01]  /*b870*/  FFMA R46, R46, R37, R37 ;  /* 0x000000252e2e7223 */ /* 0x000fe20000000025 */
[----:B------:R-:W-:Y:S01]  /*b880*/  FSEL R56, R10, 0.11284004896879196167, P5 ;  /* 0x3de718af0a387808 */ /* 0x000fe20002800000 */
[--C-:B------:R-:W-:Y:S01]  /*b890*/  HADD2.F32 R37, -RZ, R36.reuse.H1_H1 ;  /* 0x30000024ff257230 */ /* 0x100fe20000004100 */
[----:B------:R-:W-:Y:S01]  /*b8a0*/  FSEL R50, R11, -0.37612664699554443359, P0 ;  /* 0xbec093ac0b327808 */ /* 0x000fe20000000000 */
[----:B------:R-:W-:Y:S01]  /*b8b0*/  FFMA R44, R44, R35, R35 ;  /* 0x000000232c2c7223 */ /* 0x000fe20000000023 */
[----:B------:R-:W-:Y:S01]  /*b8c0*/  F2FP.F16.E4M3.UNPACK_B R0, R0.H1 ;  /* 0x00000000ff00723e */ /* 0x000fe200030006ff */
[----:B------:R-:W-:Y:S01]  /*b8d0*/  FFMA R54, R49, R54, R56 ;  /* 0x0000003631367223 */ /* 0x000fe20000000038 */
[----:B------:R-:W-:Y:S01]  /*b8e0*/  FSEL R52, R11, -0.37612664699554443359, P5 ;  /* 0xbec093ac0b347808 */ /* 0x000fe20002800000 */
[----:B------:R-:W-:Y:S01]  /*b8f0*/  FFMA R48, R47, R48, R50 ;  /* 0x000000302f307223 */ /* 0x000fe20000000032 */
[----:B------:R-:W-:Y:S01]  /*b900*/  FMUL R41, R89, R94 ;  /* 0x0000005e59297220 */ /* 0x000fe20000400000 */
[----:B------:R-:W-:Y:S01]  /*b910*/  HADD2.F32 R35, -RZ, R36.H0_H0 ;  /* 0x20000024ff237230 */ /* 0x000fe20000004100 */
[----:B------:R-:W-:Y:S01]  /*b920*/  FSEL R50, R12, 0.12837915122509002686, P0 ;  /* 0x3e0375d30c327808 */ /* 0x000fe20000000000 */
[----:B------:R-:W-:-:S02]  /*b930*/  HADD2.F32 R39, -RZ, R0.H0_H0 ;  /* 0x20000000ff277230 */ /* 0x000fc40000004100 */
[----:B------:R-:W-:Y:S01]  /*b940*/  FMUL R36, R89, R93 ;  /* 0x0000005d59247220 */ /* 0x000fe20000400000 */
[----:B------:R-:W-:Y:S01]  /*b950*/  FSEL R56, R12, 0.12837915122509002686, P5 ;  /* 0x3e0375d30c387808 */ /* 0x000fe20002800000 */
[----:B------:R-:W-:Y:S01]  /*b960*/  FFMA R52, R49, R54, R52 ;  /* 0x0000003631347223 */ /* 0x000fe20000000034 */
[C---:B------:R-:W-:Y:S01]  /*b970*/  FFMA R51, R90.reuse, R37, R41 ;  /* 0x000000255a337223 */ /* 0x040fe20000000029 */
[----:B------:R-:W1:Y:S01]  /*b980*/  @P3 MUFU.EX2 R43, R44 ;  /* 0x0000002c002b3308 */ /* 0x000e620000000800 */
[----:B------:R-:W-:Y:S01]  /*b990*/  FSEL R37, -|R59|, R59, P0 ;  /* 0x0000003b3b257208 */ /* 0x000fe20000000300 */
[C---:B------:R-:W-:Y:S01]  /*b9a0*/  FFMA R53, R90.reuse, R39, R36 ;  /* 0x000000275a357223 */ /* 0x040fe20000000024 */
[----:B------:R-:W-:Y:S01]  /*b9b0*/  FFMA R48, R47, R48, R50 ;  /* 0x000000302f307223 */ /* 0x000fe20000000032 */
[----:B------:R-:W-:Y:S01]  /*b9c0*/  FSEL R39, -|R61|, R61, P5 ;  /* 0x0000003d3d277208 */ /* 0x000fe20002800300 */
[----:B------:R-:W-:Y:S01]  /*b9d0*/  FFMA R52, R49, R52, R56 ;  /* 0x0000003431347223 */ /* 0x000fe20000000038 */
[----:B------:R-:W-:Y:S01]  /*b9e0*/  FFMA R35, R90, R35, R95 ;  /* 0x000000235a237223 */ /* 0x000fe2000000005f */
[----:B------:R-:W-:Y:S01]  /*b9f0*/  FFMA R48, R48, R37, R37 ;  /* 0x0000002530307223 */ /* 0x000fe20000000025 */
[----:B------:R-:W2:Y:S01]  /*ba00*/  @P4 MUFU.EX2 R40, R38 ;  /* 0x0000002600284308 */ /* 0x000ea20000000800 */
[----:B------:R-:W-:Y:S01]  /*ba10*/  FFMA R52, R52, R39, R39 ;  /* 0x0000002734347223 */ /* 0x000fe20000000027 */
[----:B------:R-:W-:-:S02]  /*ba20*/  HADD2.F32 R37, -RZ, R0.H1_H1 ;  /* 0x30000000ff257230 */ /* 0x000fc40000004100 */
[----:B------:R-:W-:Y:S01]  /*ba30*/  FMUL R39, R89, R92 ;  /* 0x0000005c59277220 */ /* 0x000fe20000400000 */
[----:B------:R-:W-:Y:S01]  /*ba40*/  FMUL R62, R53, 0.70710676908493041992 ;  /* 0x3f3504f3353e7820 */ /* 0x000fe20000400000 */
[----:B------:R-:W-:Y:S01]  /*ba50*/  FMUL R60, R51, 0.70710676908493041992 ;  /* 0x3f3504f3333c7820 */ /* 0x000fe20000400000 */
[----:B------:R-:W-:Y:S01]  /*ba60*/  F2FP.SATFINITE.E4M3.F32.PACK_AB_MERGE_C R15, R20, R15, RZ ;  /* 0x0000000f140f723e */ /* 0x000fe200048070ff */
[----:B------:R-:W-:Y:S01]  /*ba70*/  FFMA R49, R90, R37, R39 ;  /* 0x000000255a317223 */ /* 0x000fe20000000027 */
[----:B------:R-:W3:Y:S01]  /*ba80*/  @P2 MUFU.EX2 R45, R46 ;  /* 0x0000002e002d2308 */ /* 0x000ee20000000800 */
[----:B-1----:R-:W-:Y:S02]  /*ba90*/  @P3 FADD R43, -R43, 1 ;  /* 0x3f8000002b2b3421 */ /* 0x002fe40000000100 */
[----:B------:R-:W-:-:S03]  /*baa0*/  FMUL R63, R49, 0.70710676908493041992 ;  /* 0x3f3504f3313f7820 */ /* 0x000fc60000400000 */
[----:B------:R-:W-:Y:S01]  /*bab0*/  @P3 LOP3.LUT R44, R43, 0x80000000, R57, 0xb8, !PT ;  /* 0x800000002b2c3812 */ /* 0x000fe200078eb839 */
[----:B------:R-:W-:Y:S01]  /*bac0*/  FMUL R57, R35, 0.70710676908493041992 ;  /* 0x3f3504f323397820 */ /* 0x000fe20000400000 */
[----:B------:R-:W1:Y:S01]  /*bad0*/  @P0 MUFU.EX2 R36, R48 ;  /* 0x0000003000240308 */ /* 0x000e620000000800 */
[----:B--2---:R-:W-:Y:S01]  /*bae0*/  @P4 FADD R40, -R40, 1 ;  /* 0x3f80000028284421 */ /* 0x004fe20000000100 */
[C---:B------:R-:W-:Y:S01]  /*baf0*/  FSETP.GE.AND P3, PT, |R60|.reuse, 1.0029599666595458984, PT ;  /* 0x3f8060fe3c00780b */ /* 0x040fe20003f66200 */
[----:B------:R-:W-:Y:S01]  /*bb00*/  FMUL R41, R57, R57 ;  /* 0x0000003939297220 */ /* 0x000fe20000400000 */
[----:B------:R-:W-:Y:S01]  /*bb10*/  FMUL R43, R60, R60 ;  /* 0x0000003c3c2b7220 */ /* 0x000fe20000400000 */
[----:B------:R-:W-:Y:S01]  /*bb20*/  FADD R44, R44, 1 ;  /* 0x3f8000002c2c7421 */ /* 0x000fe20000000000 */
[----:B------:R-:W-:Y:S01]  /*bb30*/  @P4 LOP3.LUT R38, R40, 0x80000000, R55, 0xb8, !PT ;  /* 0x8000000028264812 */ /* 0x000fe200078eb837 */
[----:B------:R-:W-:Y:S01]  /*bb40*/  FMUL R55, R34, 0.70710676908493041992 ;  /* 0x3f3504f322377820 */ /* 0x000fe20000400000 */
[----:B------:R-:W2:Y:S01]  /*bb50*/  @P5 MUFU.EX2 R0, R52 ;  /* 0x0000003400005308 */ /* 0x000ea20000000800 */
[----:B---3--:R-:W-:Y:S01]  /*bb60*/  @P2 FADD R45, -R45, 1 ;  /* 0x3f8000002d2d2421 */ /* 0x008fe20000000100 */
[----:B------:R-:W-:Y:S01]  /*bb70*/  FSETP.GE.AND P4, PT, |R57|, 1.0029599666595458984, PT ;  /* 0x3f8060fe3900780b */ /* 0x000fe20003f86200 */
[----:B------:R-:W-:Y:S01]  /*bb80*/  FMUL R40, R55, R55 ;  /* 0x0000003737287220 */ /* 0x000fe20000400000 */
[----:B------:R-:W-:Y:S01]  /*bb90*/  FSEL R56, R6, 8.4834944573231041431e-05, P3 ;  /* 0x38b1e96a06387808 */ /* 0x000fe20001800000 */
[----:B------:R-:W-:Y:S01]  /*bba0*/  FADD R38, R38, 1 ;  /* 0x3f80000026267421 */ /* 0x000fe20000000000 */
[----:B------:R-:W-:-:S02]  /*bbb0*/  @P2 LOP3.LUT R46, R45, 0x80000000, R58, 0xb8, !PT ;  /* 0x800000002d2e2812 */ /* 0x000fc400078eb83a */
[----:B------:R-:W-:Y:S01]  /*bbc0*/  FSEL R45, |R57|, R41, P4 ;  /* 0x00000029392d7208 */ /* 0x000fe20002000200 */
[----:B-1----:R-:W-:Y:S01]  /*bbd0*/  @P0 FADD R36, -R36, 1 ;  /* 0x3f80000024240421 */ /* 0x002fe20000000100 */
[----:B------:R-:W-:Y:S01]  /*bbe0*/  FSEL R50, R6, 8.4834944573231041431e-05, P4 ;  /* 0x38b1e96a06327808 */ /* 0x000fe20002000000 */
[----:B------:R-:W-:Y:S01]  /*bbf0*/  FADD R46, R46, 1 ;  /* 0x3f8000002e2e7421 */ /* 0x000fe20000000000 */
[----:B------:R-:W-:Y:S02]  /*bc00*/  FSEL R54, -R7, -0.00082130916416645050049, P4 ;  /* 0xba574d2007367808 */ /* 0x000fe40002000100 */
[----:B------:R-:W-:Y:S01]  /*bc10*/  @P0 LOP3.LUT R48, R36, 0x80000000, R59, 0xb8, !PT ;  /* 0x8000000024300812 */ /* 0x000fe200078eb83b */
[C---:B------:R-:W-:Y:S01]  /*bc20*/  FMUL R36, R62.reuse, R62 ;  /* 0x0000003e3e247220 */ /* 0x040fe20000400000 */
[----:B------:R-:W-:Y:S01]  /*bc30*/  FSETP.GE.AND P0, PT, |R62|, 1.0029599666595458984, PT ;  /* 0x3f8060fe3e00780b */ /* 0x000fe20003f06200 */
[----:B--2---:R-:W-:Y:S01]  /*bc40*/  @P5 FADD R0, -R0, 1 ;  /* 0x3f80000000005421 */ /* 0x004fe20000000100 */
[----:B------:R-:W-:Y:S01]  /*bc50*/  FSETP.GE.AND P2, PT, |R55|, 1.0029599666595458984, PT ;  /* 0x3f8060fe3700780b */ /* 0x000fe20003f46200 */
[----:B------:R-:W-:Y:S01]  /*bc60*/  FFMA R50, R45, R50, R54 ;  /* 0x000000322d327223 */ /* 0x000fe20000000036 */
[----:B------:R-:W-:Y:S01]  /*bc70*/  FSEL R39, |R62|, R36, P0 ;  /* 0x000000243e277208 */ /* 0x000fe20000000200 */
[----:B------:R-:W-:Y:S01]  /*bc80*/  FADD R48, R48, 1 ;  /* 0x3f80000030307421 */ /* 0x000fe20000000000 */
[----:B------:R-:W-:Y:S01]  /*bc90*/  @P5 LOP3.LUT R52, R0, 0x80000000, R61, 0xb8, !PT ;  /* 0x8000000000345812 */ /* 0x000fe200078eb83d */
[C---:B------:R-:W-:Y:S01]  /*bca0*/  FMUL R0, R63.reuse, R63 ;  /* 0x0000003f3f007220 */ /* 0x040fe20000400000 */
[----:B------:R-:W-:-:S02]  /*bcb0*/  FSETP.GE.AND P5, PT, |R63|, 1.0029599666595458984, PT ;  /* 0x3f8060fe3f00780b */ /* 0x000fc40003fa6200 */
[----:B------:R-:W-:Y:S01]  /*bcc0*/  FSEL R41, R6, 8.4834944573231041431e-05, P2 ;  /* 0x38b1e96a06297808 */ /* 0x000fe20001000000 */
[----:B------:R-:W-:Y:S01]  /*bcd0*/  FADD R52, R52, 1 ;  /* 0x3f80000034347421 */ /* 0x000fe20000000000 */
[C---:B------:R-:W-:Y:S02]  /*bce0*/  FSEL R36, R6.reuse, 8.4834944573231041431e-05, P0 ;  /* 0x38b1e96a06247808 */ /* 0x040fe40000000000 */
[----:B------:R-:W-:Y:S01]  /*bcf0*/  FSEL R54, R6, 8.4834944573231041431e-05, P5 ;  /* 0x38b1e96a06367808 */ /* 0x000fe20002800000 */
[----:B------:R-:W-:Y:S01]  /*bd00*/  FMUL R31, R52, R31 ;  /* 0x0000001f341f7220 */ /* 0x000fe20000400000 */
[----:B------:R-:W-:Y:S02]  /*bd10*/  FSEL R47, |R60|, R43, P3 ;  /* 0x0000002b3c2f7208 */ /* 0x000fe40001800200 */
[----:B------:R-:W-:Y:S02]  /*bd20*/  FSEL R6, -R7, -0.00082130916416645050049, P0 ;  /* 0xba574d2007067808 */ /* 0x000fe40000000100 */
[----:B------:R-:W-:-:S02]  /*bd30*/  FSEL R40, |R55|, R40, P2 ;  /* 0x0000002837287208 */ /* 0x000fc40001000200 */
[----:B------:R-:W-:Y:S01]  /*bd40*/  FSEL R43, -R7, -0.00082130916416645050049, P2 ;  /* 0xba574d20072b7808 */ /* 0x000fe20001000100 */
[----:B------:R-:W-:Y:S01]  /*bd50*/  FFMA R36, R39, R36, R6 ;  /* 0x0000002427247223 */ /* 0x000fe20000000006 */
[----:B------:R-:W-:Y:S02]  /*bd60*/  FSEL R58, -R7, -0.00082130916416645050049, P3 ;  /* 0xba574d20073a7808 */ /* 0x000fe40001800100 */
[----:B------:R-:W-:Y:S01]  /*bd70*/  FSEL R6, R8, 0.0052134888246655464172, P3 ;  /* 0x3baad5ea08067808 */ /* 0x000fe20001800000 */
[----:B------:R-:W-:Y:S01]  /*bd80*/  FFMA R41, R40, R41, R43 ;  /* 0x0000002928297223 */ /* 0x000fe2000000002b */
[----:B------:R-:W-:Y:S01]  /*bd90*/  FSEL R43, |R63|, R0, P5 ;  /* 0x000000003f2b7208 */ /* 0x000fe20002800200 */
[----:B------:R-:W-:Y:S01]  /*bda0*/  FFMA R56, R47, R56, R58 ;  /* 0x000000382f387223 */ /* 0x000fe2000000003a */
[----:B------:R-:W-:Y:S02]  /*bdb0*/  FSEL R58, -R7, -0.00082130916416645050049, P5 ;  /* 0xba574d20073a7808 */ /* 0x000fe40002800100 */
[C---:B------:R-:W-:Y:S01]  /*bdc0*/  FSEL R7, R8.reuse, 0.0052134888246655464172, P2 ;  /* 0x3baad5ea08077808 */ /* 0x040fe20001000000 */
[----:B------:R-:W-:Y:S01]  /*bdd0*/  FFMA R56, R47, R56, R6 ;  /* 0x000000382f387223 */ /* 0x000fe20000000006 */
[----:B------:R-:W-:Y:S01]  /*bde0*/  FSEL R0, R8, 0.0052134888246655464172, P4 ;  /* 0x3baad5ea08007808 */ /* 0x000fe20002000000 */
[----:B------:R-:W-:Y:S01]  /*bdf0*/  FFMA R54, R43, R54, R58 ;  /* 0x000000362b367223 */ /* 0x000fe2000000003a */
[C---:B------:R-:W-:Y:S01]  /*be00*/  FSEL R37, -R9.reuse, -0.026868773624300956726, P2 ;  /* 0xbcdc1be709257808 */ /* 0x040fe20001000100 */
[----:B------:R-:W-:Y:S01]  /*be10*/  FFMA R7, R40, R41, R7 ;  /* 0x0000002928077223 */ /* 0x000fe20000000007 */
[----:B------:R-:W-:Y:S01]  /*be20*/  FSEL R6, -R9, -0.026868773624300956726, P4 ;  /* 0xbcdc1be709067808 */ /* 0x000fe20002000100 */
[C---:B------:R-:W-:Y:S01]  /*be30*/  FFMA R0, R45.reuse, R50, R0 ;  /* 0x000000322d007223 */ /* 0x040fe20000000000 */
[----:B------:R-:W-:Y:S01]  /*be40*/  FSEL R50, R8, 0.0052134888246655464172, P0 ;  /* 0x3baad5ea08327808 */ /* 0x000fe20000000000 */
[----:B------:R-:W-:Y:S01]  /*be50*/  FFMA R7, R40, R7, R37 ;  /* 0x0000000728077223 */ /* 0x000fe20000000025 */
[----:B------:R-:W-:Y:S01]  /*be60*/  FSEL R58, R8, 0.0052134888246655464172, P5 ;  /* 0x3baad5ea083a7808 */ /* 0x000fe20002800000 */
[----:B------:R-:W-:Y:S01]  /*be70*/  FFMA R0, R45, R0, R6 ;  /* 0x000000002d007223 */ /* 0x000fe20000000006 */
[----:B------:R-:W-:Y:S01]  /*be80*/  FSEL R8, -R9, -0.026868773624300956726, P3 ;  /* 0xbcdc1be709087808 */ /* 0x000fe20001800100 */
[----:B------:R-:W-:Y:S01]  /*be90*/  FFMA R36, R39, R36, R50 ;  /* 0x0000002427247223 */ /* 0x000fe20000000032 */
[C---:B------:R-:W-:Y:S01]  /*bea0*/  FSEL R37, R10.reuse, 0.11284004896879196167, P2 ;  /* 0x3de718af0a257808 */ /* 0x040fe20001000000 */
[----:B------:R-:W-:Y:S01]  /*beb0*/  FFMA R54, R43, R54, R58 ;  /* 0x000000362b367223 */ /* 0x000fe2000000003a */
[----:B------:R-:W-:Y:S01]  /*bec0*/  FSEL R6, R10, 0.11284004896879196167, P4 ;  /* 0x3de718af0a067808 */ /* 0x000fe20002000000 */
[----:B------:R-:W-:Y:S01]  /*bed0*/  FFMA R56, R47, R56, R8 ;  /* 0x000000382f387223 */ /* 0x000fe20000000008 */
[C---:B------:R-:W-:Y:S01]  /*bee0*/  FSEL R50, -R9.reuse, -0.026868773624300956726, P0 ;  /* 0xbcdc1be709327808 */ /* 0x040fe20000000100 */
[----:B------:R-:W-:Y:S01]  /*bef0*/  FFMA R7, R40, R7, R37 ;  /* 0x0000000728077223 */ /* 0x000fe20000000025 */
[----:B------:R-:W-:Y:S01]  /*bf00*/  FSEL R8, -R9, -0.026868773624300956726, P5 ;  /* 0xbcdc1be709087808 */ /* 0x000fe20002800100 */
[----:B------:R-:W-:Y:S01]  /*bf10*/  FFMA R6, R45, R0, R6 ;  /* 0x000000002d067223 */ /* 0x000fe20000000006 */
[----:B------:R-:W-:Y:S01]  /*bf20*/  FSEL R9, R11, -0.37612664699554443359, P2 ;  /* 0xbec093ac0b097808 */ /* 0x000fe20001000000 */
[----:B------:R-:W-:Y:S01]  /*bf30*/  FFMA R50, R39, R36, R50 ;  /* 0x0000002427327223 */ /* 0x000fe20000000032 */
[----:B------:R-:W-:Y:S01]  /*bf40*/  FSEL R0, R10, 0.11284004896879196167, P3 ;  /* 0x3de718af0a007808 */ /* 0x000fe20001800000 */
[----:B------:R-:W-:Y:S01]  /*bf50*/  FFMA R58, R43, R54, R8 ;  /* 0x000000362b3a7223 */ /* 0x000fe20000000008 */
[----:B------:R-:W-:Y:S01]  /*bf60*/  FSEL R36, R11, -0.37612664699554443359, P3 ;  /* 0xbec093ac0b247808 */ /* 0x000fe20001800000 */
[----:B------:R-:W-:Y:S01]  /*bf70*/  FFMA R7, R40, R7, R9 ;  /* 0x0000000728077223 */ /* 0x000fe20000000009 */
[----:B------:R-:W-:Y:S01]  /*bf80*/  FSEL R9, R12, 0.12837915122509002686, P2 ;  /* 0x3e0375d30c097808 */ /* 0x000fe20001000000 */
[----:B------:R-:W-:Y:S01]  /*bf90*/  FFMA R56, R47, R56, R0 ;  /* 0x000000382f387223 */ /* 0x000fe20000000000 */
[----:B------:R-:W-:-:S02]  /*bfa0*/  FSEL R8, R11, -0.37612664699554443359, P4 ;  /* 0xbec093ac0b087808 */ /* 0x000fc40002000000 */
[----:B------:R-:W-:Y:S01]  /*bfb0*/  FSEL R0, -|R55|, R55, P2 ;  /* 0x0000003737007208 */ /* 0x000fe20001000300 */
[----:B------:R-:W-:Y:S01]  /*bfc0*/  FFMA R7, R40, R7, R9 ;  /* 0x0000000728077223 */ /* 0x000fe20000000009 */
[----:B------:R-:W-:Y:S01]  /*bfd0*/  FFMA R56, R47, R56, R36 ;  /* 0x000000382f387223 */ /* 0x000fe20000000024 */
[----:B------:R-:W-:Y:S01]  /*bfe0*/  FSEL R36, R12, 0.12837915122509002686, P4 ;  /* 0x3e0375d30c247808 */ /* 0x000fe20002000000 */
[----:B------:R-:W-:Y:S01]  /*bff0*/  FFMA R6, R45, R6, R8 ;  /* 0x000000062d067223 */ /* 0x000fe20000000008 */
[----:B------:R-:W-:Y:S01]  /*c000*/  FFMA R8, R7, R0, R0 ;  /* 0x0000000007087223 */ /* 0x000fe20000000000 */
[----:B------:R-:W-:Y:S02]  /*c010*/  FSEL R54, R10, 0.11284004896879196167, P0 ;  /* 0x3de718af0a367808 */ /* 0x000fe40000000000 */
[----:B------:R-:W-:Y:S01]  /*c020*/  FSEL R7, -|R57|, R57, P4 ;  /* 0x0000003939077208 */ /* 0x000fe20002000300 */
        /* <DEDUP_REMOVED lines=16> */
[----:B------:R-:W1:Y:S01]  /*c130*/  @P3 MUFU.EX2 R7, R40 ;  /* 0x0000002800073308 */ /* 0x000e620000000800 */
[----:B------:R-:W-:Y:S01]  /*c140*/  FFMA R10, R39, R36, R10 ;  /* 0x00000024270a7223 */ /* 0x000fe2000000000a */
[----:B------:R-:W-:Y:S01]  /*c150*/  FSEL R12, -|R63|, R63, P5 ;  /* 0x0000003f3f0c7208 */ /* 0x000fe20002800300 */
[----:B------:R-:W-:-:S02]  /*c160*/  FFMA R37, R43, R50, R37 ;  /* 0x000000322b257223 */ /* 0x000fc40000000025 */
[----:B------:R-:W-:Y:S02]  /*c170*/  FFMA R10, R10, R11, R11 ;  /* 0x0000000b0a0a7223 */ /* 0x000fe4000000000b */
[----:B------:R-:W-:Y:S01]  /*c180*/  FFMA R12, R37, R12, R12 ;  /* 0x0000000c250c7223 */ /* 0x000fe2000000000c */
[----:B------:R-:W2:Y:S08]  /*c190*/  @P2 MUFU.EX2 R0, R8 ;  /* 0x0000000800002308 */ /* 0x000eb00000000800 */
[----:B------:R-:W3:Y:S01]  /*c1a0*/  @P0 MUFU.EX2 R11, R10 ;  /* 0x0000000a000b0308 */ /* 0x000ee20000000800 */
[----:B-1----:R-:W-:-:S05]  /*c1b0*/  @P3 FADD R7, -R7, 1 ;  /* 0x3f80000007073421 */ /* 0x002fca0000000100 */
[----:B------:R-:W-:Y:S01]  /*c1c0*/  @P3 LOP3.LUT R40, R7, 0x80000000, R60, 0xb8, !PT ;  /* 0x8000000007283812 */ /* 0x000fe200078eb83c */
[----:B------:R-:W-:Y:S01]  /*c1d0*/  FMUL R7, R14, 0.5 ;  /* 0x3f0000000e077820 */ /* 0x000fe20000400000 */
[----:B------:R-:W1:Y:S01]  /*c1e0*/  @P4 MUFU.EX2 R6, R9 ;  /* 0x0000000900064308 */ /* 0x000e620000000800 */
[----:B--2---:R-:W-:Y:S02]  /*c1f0*/  @P2 FADD R0, -R0, 1 ;  /* 0x3f80000000002421 */ /* 0x004fe40000000100 */
[----:B------:R-:W-:Y:S01]  /*c200*/  FMUL R26, R26, R7 ;  /* 0x000000071a1a7220 */ /* 0x000fe20000400000 */
[----:B------:R-:W-:Y:S01]  /*c210*/  FMUL R7, R24, 0.5 ;  /* 0x3f00000018077820 */ /* 0x000fe20000400000 */
[----:B------:R-:W-:Y:S01]  /*c220*/  FADD R40, R40, 1 ;  /* 0x3f80000028287421 */ /* 0x000fe20000000000 */
[----:B------:R-:W-:Y:S01]  /*c230*/  @P2 LOP3.LUT R8, R0, 0x80000000, R55, 0xb8, !PT ;  /* 0x8000000000082812 */ /* 0x000fe200078eb837 */
[----:B------:R-:W-:Y:S01]  /*c240*/  FMUL R0, R5, 0.5 ;  /* 0x3f00000005007820 */ /* 0x000fe20000400000 */
[----:B------:R-:W2:Y:S01]  /*c250*/  @P5 MUFU.EX2 R36, R12 ;  /* 0x0000000c00245308 */ /* 0x000ea20000000800 */
[----:B---3--:R-:W-:Y:S01]  /*c260*/  @P0 FADD R11, -R11, 1 ;  /* 0x3f8000000b0b0421 */ /* 0x008fe20000000100 */
[----:B------:R-:W-:Y:S01]  /*c270*/  FMUL R5, R4, 0.5 ;  /* 0x3f00000004057820 */ /* 0x000fe20000400000 */
[----:B------:R-:W-:Y:S01]  /*c280*/  FADD R8, R8, 1 ;  /* 0x3f80000008087421 */ /* 0x000fe20000000000 */
[----:B------:R-:W-:Y:S01]  /*c290*/  FMUL R27, R27, R0 ;  /* 0x000000001b1b7220 */ /* 0x000fe20000400000 */
[----:B------:R-:W-:Y:S01]  /*c2a0*/  FMUL R0, R35, 0.5 ;  /* 0x3f00000023007820 */ /* 0x000fe20000400000 */
[----:B------:R-:W-:Y:S01]  /*c2b0*/  @P0 LOP3.LUT R10, R11, 0x80000000, R62, 0xb8, !PT ;  /* 0x800000000b0a0812 */ /* 0x000fe200078eb83e */
[----:B------:R-:W-:Y:S01]  /*c2c0*/  FMUL R38, R38, R5 ;  /* 0x0000000526267220 */ /* 0x000fe20000400000 */
[----:B------:R-:W-:Y:S01]  /*c2d0*/  FMUL R11, R44, R7 ;  /* 0x000000072c0b7220 */ /* 0x000fe20000400000 */
[----:B-1----:R-:W-:Y:S01]  /*c2e0*/  @P4 FADD R6, -R6, 1 ;  /* 0x3f80000006064421 */ /* 0x002fe20000000100 */
[----:B------:R-:W-:Y:S01]  /*c2f0*/  FMUL R5, R28, 0.5 ;  /* 0x3f0000001c057820 */ /* 0x000fe20000400000 */
[----:B------:R-:W-:Y:S01]  /*c300*/  FMUL R7, R34, 0.5 ;  /* 0x3f00000022077820 */ /* 0x000fe20000400000 */
[----:B------:R-:W-:Y:S01]  /*c310*/  FADD R10, R10, 1 ;  /* 0x3f8000000a0a7421 */ /* 0x000fe20000000000 */
[----:B------:R-:W-:Y:S01]  /*c320*/  F2FP.SATFINITE.E4M3.F32.PACK_AB_MERGE_C R27, R27, R26, RZ ;  /* 0x0000001a1b1b723e */ /* 0x000fe200048070ff */
[----:B------:R-:W-:Y:S01]  /*c330*/  FMUL R46, R46, R5 ;  /* 0x000000052e2e7220 */ /* 0x000fe20000400000 */
[----:B------:R-:W-:Y:S01]  /*c340*/  @P4 LOP3.LUT R9, R6, 0x80000000, R57, 0xb8, !PT ;  /* 0x8000000006094812 */ /* 0x000fe200078eb839 */
[----:B------:R-:W-:Y:S01]  /*c350*/  FMUL R6, R21, 0.5 ;  /* 0x3f00000015067820 */ /* 0x000fe20000400000 */
[----:B--2---:R-:W-:Y:S01]  /*c360*/  @P5 FADD R36, -R36, 1 ;  /* 0x3f80000024245421 */ /* 0x004fe20000000100 */
[----:B------:R-:W-:Y:S01]  /*c370*/  FMUL R21, R48, R3 ;  /* 0x0000000330157220 */ /* 0x000fe20000400000 */
[----:B------:R-:W-:Y:S01]  /*c380*/  FMUL R8, R8, R7 ;  /* 0x0000000708087220 */ /* 0x000fe20000400000 */
[----:B------:R-:W-:Y:S01]  /*c390*/  FMUL R3, R51, 0.5 ;  /* 0x3f00000033037820 */ /* 0x000fe20000400000 */
[----:B------:R-:W-:Y:S01]  /*c3a0*/  FMUL R5, R53, 0.5 ;  /* 0x3f00000035057820 */ /* 0x000fe20000400000 */
[----:B------:R-:W-:Y:S01]  /*c3b0*/  @P5 LOP3.LUT R12, R36, 0x80000000, R63, 0xb8, !PT ;  /* 0x80000000240c5812 */ /* 0x000fe200078eb83f */
[----:B------:R-:W-:Y:S01]  /*c3c0*/  FMUL R7, R49, 0.5 ;  /* 0x3f00000031077820 */ /* 0x000fe20000400000 */
[----:B------:R-:W-:Y:S01]  /*c3d0*/  FADD R9, R9, 1 ;  /* 0x3f80000009097421 */ /* 0x000fe20000000000 */
[----:B------:R-:W-:Y:S01]  /*c3e0*/  FMUL R6, R29, R6 ;  /* 0x000000061d067220 */ /* 0x000fe20000400000 */
[----:B------:R-:W-:Y:S01]  /*c3f0*/  FMUL R3, R40, R3 ;  /* 0x0000000328037220 */ /* 0x000fe20000400000 */
[----:B------:R-:W-:Y:S01]  /*c400*/  FADD R12, R12, 1 ;  /* 0x3f8000000c0c7421 */ /* 0x000fe20000000000 */
[----:B------:R-:W-:Y:S01]  /*c410*/  FMUL R0, R9, R0 ;  /* 0x0000000009007220 */ /* 0x000fe20000400000 */
[----:B------:R-:W-:Y:S01]  /*c420*/  FMUL R10, R10, R5 ;  /* 0x000000050a0a7220 */ /* 0x000fe20000400000 */
[----:B------:R-:W-:Y:S01]  /*c430*/  F2FP.SATFINITE.E4M3.F32.PACK_AB_MERGE_C R25, R25, R6, RZ ;  /* 0x000000061919723e */ /* 0x000fe200048070ff */
[----:B------:R-:W-:Y:S01]  /*c440*/  FMUL R7, R12, R7 ;  /* 0x000000070c077220 */ /* 0x000fe20000400000 */
[----:B------:R-:W-:-:S02]  /*c450*/  F2FP.SATFINITE.E4M3.F32.PACK_AB_MERGE_C R11, R11, R38, RZ ;  /* 0x000000260b0b723e */ /* 0x000fc400048070ff */
[----:B------:R-:W-:Y:S02]  /*c460*/  F2FP.SATFINITE.E4M3.F32.PACK_AB_MERGE_C R46, R21, R46, RZ ;  /* 0x0000002e152e723e */ /* 0x000fe400048070ff */
[----:B------:R-:W-:Y:S02]  /*c470*/  F2FP.SATFINITE.E4M3.F32.PACK_AB_MERGE_C R8, R8, R31, RZ ;  /* 0x0000001f0808723e */ /* 0x000fe400048070ff */
[----:B------:R-:W-:Y:S02]  /*c480*/  F2FP.SATFINITE.E4M3.F32.PACK_AB_MERGE_C R0, R3, R0, RZ ;  /* 0x000000000300723e */ /* 0x000fe400048070ff */
[----:B------:R-:W-:Y:S01]  /*c490*/  F2FP.SATFINITE.E4M3.F32.PACK_AB_MERGE_C R10, R7, R10, RZ ;  /* 0x0000000a070a723e */ /* 0x000fe200048070ff */
[----:B------:R-:W-:Y:S06]  /*c4a0*/  @P1 BRA `(.L_x_94) ;  /* 0x0000000000041947 */ /* 0x000fec0003800000 */
[----:B------:R-:W-:-:S04]  /*c4b0*/  DEPBAR.LE SB0, 0x1 ;  /* 0x000080400000791a */ /* 0x000fc80000000000 */
.L_x_94:
[----:B------:R-:W-:Y:S05]  /*c4c0*/  WARPSYNC.ALL ;  /* 0x0000000000007948 */ /* 0x000fea0003800000 */
[----:B------:R-:W-:Y:S01]  /*c4d0*/  BAR.SYNC.DEFER_BLOCKING 0x1, 0x100 ;  /* 0x0044000000007b1d */ /* 0x000fe20000010000 */
[----:B------:R-:W-:-:S05]  /*c4e0*/  IADD3 R16, P0, R16, UR38, RZ ;  /* 0x0000002610107c10 */ /* 0x000fca000ff1e0ff */
        /* <DEDUP_REMOVED lines=20> */
[----:B------:R-:W-:Y:S02]  /*c630*/  UIADD3 UR4, UR50, 0x5100, URZ ;  /* 0x0000510032047890 */ /* 0x000fe4000fffe03f */
[----:B------:R-:W-:Y:S01]  /*c640*/  UIADD3.X UR9, URZ, UR43, URZ, UP0, !UPT ;  /* 0x0000002b3f097290 */ /* 0x000fe200087fe43f */
[----:B------:R-:W-:-:S08]  /*c650*/  UMOV UR7, UR47 ;  /* 0x0000002f00077c82 */ /* 0x000fd00008000000 */
[----:B------:R1:W-:Y:S02]  /*c660*/  UTMASTG.3D [UR4], [UR8] ;  /* 0x00000004080073b5 */ /* 0x0003e40008010000 */
[----:B-1----:R0:W-:Y:S02]  /*c670*/  UTMACMDFLUSH ;  /* 0x00000000000079b7 */ /* 0x0021e40000000000 */
.L_x_96:
[----:B------:R-:W-:Y:S05]  /*c680*/  BSYNC B0 ;  /* 0x0000000000007941 */ /* 0x000fea0003800000 */
.L_x_95:
[----:B------:R-:W-:Y:S01]  /*c690*/  ULDC.64 UR4, c[0x0][0x8f8] ;  /* 0x00023e0000047ab9 */ /* 0x000fe20000000a00 */
[----:B------:R-:W-:Y:S01]  /*c6a0*/  IADD3.X R17, R17, UR37, RZ, P0, !PT ;  /* 0x0000002511117c10 */ /* 0x000fe200087fe4ff */
[----:B------:R-:W-:Y:S01]  /*c6b0*/  UMOV UR47, 0xffffffff ;  /* 0xffffffff002f7882 */ /* 0x000fe20000000000 */
[----:B------:R-:W-:Y:S01]  /*c6c0*/  ISETP.GE.U32.AND P0, PT, R16, UR4, PT ;  /* 0x0000000410007c0c */ /* 0x000fe2000bf06070 */
[----:B------:R-:W-:Y:S01]  /*c6d0*/  IMAD.MOV.U32 R7, RZ, RZ, -0x1 ;  /* 0xffffffffff077424 */ /* 0x000fe200078e00ff */
[----:B------:R-:W-:Y:S02]  /*c6e0*/  PRMT R0, RZ, 0x7610, R0 ;  /* 0x00007610ff007816 */ /* 0x000fe40000000000 */
[----:B------:R-:W-:Y:S02]  /*c6f0*/  ISETP.GE.U32.AND.EX P0, PT, R17, UR5, PT, P0 ;  /* 0x0000000511007c0c */ /* 0x000fe4000bf06100 */
[----:B------:R-:W-:-:S11]  /*c700*/  MOV R3, 0xffffffff ;  /* 0xffffffff00037802 */ /* 0x000fd60000000f00 */
[----:B------:R-:W-:Y:S05]  /*c710*/  @P0 BRA `(.L_x_97) ;  /* 0x0000000400680947 */ /* 0x000fea0003800000 */
[----:B------:R-:W1:Y:S01]  /*c720*/  S2R R12, SR_CTAID.X ;  /* 0x00000000000c7919 */ /* 0x000e620000002500 */
[----:B------:R-:W2:Y:S01]  /*c730*/  LDC.64 R10, c[0x0][0x8d0] ;  /* 0x00023400ff0a7b82 */ /* 0x000ea20000000a00 */
[----:B------:R-:W-:Y:S01]  /*c740*/  ULDC UR4, c[0x0][0x150] ;  /* 0x0000540000047ab9 */ /* 0x000fe20000000800 */
[----:B------:R-:W-:Y:S01]  /*c750*/  IMAD.MOV.U32 R8, RZ, RZ, R16 ;  /* 0x000000ffff087224 */ /* 0x000fe200078e0010 */
[----:B------:R-:W3:Y:S01]  /*c760*/  S2R R26, SR_CTAID.Y ;  /* 0x00000000001a7919 */ /* 0x000ee20000002600 */
[----:B------:R-:W-:-:S04]  /*c770*/  MOV R9, R17 ;  /* 0x0000001100097202 */ /* 0x000fc80000000f00 */
[----:B------:R-:W4:Y:S08]  /*c780*/  LDC R25, c[0x0][0x144] ;  /* 0x00005100ff197b82 */ /* 0x000f300000000800 */
[----:B------:R-:W3:Y:S08]  /*c790*/  LDC R0, c[0x0][0x8d8] ;  /* 0x00023600ff007b82 */ /* 0x000ef00000000800 */
[----:B------:R-:W3:Y:S01]  /*c7a0*/  LDC.64 R20, c[0x0][0x8c8] ;  /* 0x00023200ff147b82 */ /* 0x000ee20000000a00 */
[----:B--2---:R-:W-:-:S04]  /*c7b0*/  ISETP.NE.U32.AND P0, PT, R10, RZ, PT ;  /* 0x000000ff0a00720c */ /* 0x004fc80003f05070 */
[----:B------:R-:W-:Y:S02]  /*c7c0*/  ISETP.NE.AND.EX P0, PT, R11, RZ, PT, P0 ;  /* 0x000000ff0b00720c */ /* 0x000fe40003f05300 */
[----:B-1----:R-:W-:-:S05]  /*c7d0*/  I2FP.F32.U32 R3, R12 ;  /* 0x0000000c00037245 */ /* 0x002fca0000201000 */
[----:B------:R-:W-:-:S04]  /*c7e0*/  FMUL R3, R3, UR4 ;  /* 0x0000000403037c20 */ /* 0x000fc80008400000 */
[----:B------:R1:W2:Y:S02]  /*c7f0*/  F2I.U32.TRUNC.NTZ R24, R3 ;  /* 0x0000000300187305 */ /* 0x0002a4000020f000 */
[----:B----4-:R-:W-:Y:S05]  /*c800*/  @!P0 BRA `(.L_x_98) ;  /* 0x0000000000288947 */ /* 0x010fea0003800000 */
[----:B-1----:R-:W1:Y:S02]  /*c810*/  LDC R3, c[0x0][0x8dc] ;  /* 0x00023700ff037b82 */ /* 0x002e640000000800 */
[----:B-1----:R-:W-:-:S05]  /*c820*/  IADD3 R3, P0, R16, R3, RZ ;  /* 0x0000000310037210 */ /* 0x002fca0007f1e0ff */
        /* <DEDUP_REMOVED lines=8> */
.L_x_98:
[----:B------:R-:W4:Y:S01]  /*c8b0*/  LDC.64 R14, c[0x0][0x8e8] ;  /* 0x00023a00ff0e7b82 */ /* 0x000f220000000a00 */
[-CC-:B---3--:R-:W-:Y:S01]  /*c8c0*/  SHF.R.U64 R32, R8, R0.reuse, R9.reuse ;  /* 0x0000000008207219 */ /* 0x188fe20000001209 */
[----:B--2---:R-:W-:Y:S01]  /*c8d0*/  IMAD.MOV R24, RZ, RZ, -R24 ;  /* 0x000000ffff187224 */ /* 0x004fe200078e0a18 */
[----:B------:R-:W-:Y:S01]  /*c8e0*/  SHF.R.U32.HI R0, RZ, R0, R9 ;  /* 0x00000000ff007219 */ /* 0x000fe20000011609 */
[----:B------:R-:W-:Y:S01]  /*c8f0*/  ULDC UR4, c[0x0][0x154] ;  /* 0x0000550000047ab9 */ /* 0x000fe20000000800 */
[----:B-1----:R-:W-:Y:S01]  /*c900*/  IADD3 R3, P0, RZ, -R32, RZ ;  /* 0x80000020ff037210 */ /* 0x002fe20007f1e0ff */
[----:B------:R-:W-:Y:S01]  /*c910*/  IMAD R28, R25, R24, R12 ;  /* 0x00000018191c7224 */ /* 0x000fe200078e020c */
[----:B------:R-:W-:Y:S01]  /*c920*/  MOV R7, 0x1 ;  /* 0x0000000100077802 */ /* 0x000fe20000000f00 */
[----:B------:R-:W1:Y:S01]  /*c930*/  LDC R6, c[0x0][0x8c0] ;  /* 0x00023000ff067b82 */ /* 0x000e620000000800 */
[----:B------:R-:W-:-:S05]  /*c940*/  IADD3.X R5, RZ, ~R0, RZ, P0, !PT ;  /* 0x80000000ff057210 */ /* 0x000fca00007fe4ff */
[-C--:B------:R-:W-:Y:S02]  /*c950*/  IMAD R0, R5, R20.reuse, RZ ;  /* 0x0000001405007224 */ /* 0x080fe400078e02ff */
[----:B------:R-:W2:Y:S01]  /*c960*/  LDC R8, c[0x0][0x8b0] ;  /* 0x00022c00ff087b82 */ /* 0x000ea20000000800 */
[----:B------:R-:W-:-:S04]  /*c970*/  IMAD.WIDE.U32 R4, R3, R20, R16 ;  /* 0x0000001403047225 */ /* 0x000fc800078e0010 */
[----:B------:R-:W-:Y:S01]  /*c980*/  IMAD R3, R3, R21, R0 ;  /* 0x0000001503037224 */ /* 0x000fe200078e0200 */
[----:B------:R-:W-:Y:S02]  /*c990*/  I2FP.F32.U32 R0, R26 ;  /* 0x0000001a00007245 */ /* 0x000fe40000201000 */
[----:B------:R-:W3:Y:S01]  /*c9a0*/  LDC R30, c[0x0][0x900] ;  /* 0x00024000ff1e7b82 */ /* 0x000ee20000000800 */
[----:B----4-:R-:W-:Y:S02]  /*c9b0*/  ISETP.NE.U32.AND P0, PT, R14, RZ, PT ;  /* 0x000000ff0e00720c */ /* 0x010fe40003f05070 */
[----:B------:R-:W-:Y:S01]  /*c9c0*/  IADD3 R3, R5, R3, RZ ;  /* 0x0000000305037210 */ /* 0x000fe20007ffe0ff */
[----:B------:R-:W-:Y:S01]  /*c9d0*/  FMUL R0, R0, UR4 ;  /* 0x0000000400007c20 */ /* 0x000fe20008400000 */
[----:B------:R-:W-:Y:S01]  /*c9e0*/  ISETP.NE.AND.EX P0, PT, R15, RZ, PT, P0 ;  /* 0x000000ff0f00720c */ /* 0x000fe20003f05300 */
[----:B------:R-:W-:Y:S02]  /*c9f0*/  IMAD.MOV.U32 R5, RZ, RZ, -0x1 ;  /* 0xffffffffff057424 */ /* 0x000fe400078e00ff */
[----:B------:R-:W4:Y:S01]  /*ca00*/  LDC R21, c[0x0][0x148] ;  /* 0x00005200ff157b82 */ /* 0x000f220000000800 */
[-CC-:B-1----:R-:W-:Y:S01]  /*ca10*/  SHF.R.U64 R12, R4, R6.reuse, R3.reuse ;  /* 0x00000006040c7219 */ /* 0x182fe20000001203 */
[----:B------:R1:W1:Y:S01]  /*ca20*/  F2I.U32.TRUNC.NTZ R20, R0 ;  /* 0x0000000000147305 */ /* 0x000262000020f000 */
[----:B------:R-:W-:-:S05]  /*ca30*/  SHF.R.U32.HI R3, RZ, R6, R3 ;  /* 0x00000006ff037219 */ /* 0x000fca0000011603 */
[----:B------:R-:W1:Y:S01]  /*ca40*/  LDC R24, c[0x0][0x8a8] ;  /* 0x00022a00ff187b82 */ /* 0x000e620000000800 */
[-CC-:B--2---:R-:W-:Y:S02]  /*ca50*/  SHF.R.U64 R10, R12, R8.reuse, R3.reuse ;  /* 0x000000080c0a7219 */ /* 0x184fe40000001203 */
[----:B------:R-:W-:-:S05]  /*ca60*/  SHF.R.U32.HI R3, RZ, R8, R3 ;  /* 0x00000008ff037219 */ /* 0x000fca0000011603 */
[----:B------:R-:W2:Y:S01]  /*ca70*/  LDC R27, c[0x0][0x8f0] ;  /* 0x00023c00ff1b7b82 */ /* 0x000ea20000000800 */
[-C--:B---3--:R-:W-:Y:S02]  /*ca80*/  SHF.L.U32 R4, R5, R30.reuse, RZ ;  /* 0x0000001e05047219 */ /* 0x088fe400000006ff */
[-CC-:B------:R-:W-:Y:S02]  /*ca90*/  SHF.R.U64 R13, R10, R30.reuse, R3.reuse ;  /* 0x0000001e0a0d7219 */ /* 0x180fe40000001203 */
[----:B------:R-:W-:Y:S02]  /*caa0*/  SHF.R.U32.HI R5, RZ, R30, R3 ;  /* 0x0000001eff057219 */ /* 0x000fe40000011603 */
[----:B------:R-:W-:Y:S01]  /*cab0*/  LOP3.LUT R25, RZ, R4, RZ, 0x33, !PT ;  /* 0x00000004ff197212 */ /* 0x000fe200078e33ff */
[----:B------:R-:W3:Y:S01]  /*cac0*/  LDC R29, c[0x0][0x8e0] ;  /* 0x00023800ff1d7b82 */ /* 0x000ee20000000800 */
[----:B------:R-:W-:Y:S01]  /*cad0*/  SHF.L.U32 R30, R7, R30, RZ ;  /* 0x0000001e071e7219 */ /* 0x000fe200000006ff */
[----:B------:R-:W-:-:S06]  /*cae0*/  IMAD.MOV.U32 R4, RZ, RZ, R13 ;  /* 0x000000ffff047224 */ /* 0x000fcc00078e000d */
[----:B------:R-:W1:Y:S01]  /*caf0*/  LDC R31, c[0x0][0x8b8] ;  /* 0x00022e00ff1f7b82 */ /* 0x000e620000000800 */
[----:B------:R-:W-:Y:S05]  /*cb00*/  @!P0 BRA `(.L_x_99) ;  /* 0x0000000000288947 */ /* 0x000fea0003800000 */
[----:B-1----:R-:W1:Y:S02]  /*cb10*/  LDC R0, c[0x0][0x8f4] ;  /* 0x00023d00ff007b82 */ /* 0x002e640000000800 */
[----:B-1----:R-:W-:-:S04]  /*cb20*/  IADD3 R3, P0, R13, R0, RZ ;  /* 0x000000000d037210 */ /* 0x002fc80007f1e0ff */
[----:B------:R-:W-:-:S05]  /*cb30*/  IADD3.X R11, RZ, R5, RZ, P0, !PT ;  /* 0x00000005ff0b7210 */ /* 0x000fca00007fe4ff */
[----:B------:R-:W-:-:S04]  /*cb40*/  IMAD.WIDE.U32 R4, R11, R14, RZ ;  /* 0x0000000e0b047225 */ /* 0x000fc800078e00ff */
[----:B------:R-:W-:-:S04]  /*cb50*/  IMAD.WIDE.U32 R6, P0, R3, R15, R4 ;  /* 0x0000000f03067225 */ /* 0x000fc80007800004 */
[----:B------:R-:W-:Y:S01]  /*cb60*/  IMAD.WIDE.U32 R4, R3, R14, RZ ;  /* 0x0000000e03047225 */ /* 0x000fe200078e00ff */
[----:B------:R-:W-:-:S03]  /*cb70*/  MOV R8, R7 ;  /* 0x0000000700087202 */ /* 0x000fc60000000f00 */
[----:B------:R-:W-:Y:S01]  /*cb80*/  IMAD.X R9, RZ, RZ, RZ, P0 ;  /* 0x000000ffff097224 */ /* 0x000fe200000e06ff */
[----:B------:R-:W-:-:S05]  /*cb90*/  IADD3 RZ, P0, R5, R6, RZ ;  /* 0x0000000605ff7210 */ /* 0x000fca0007f1e0ff */
[----:B------:R-:W-:-:S08]  /*cba0*/  IMAD.WIDE.U32.X R4, R11, R15, R8, P0 ;  /* 0x0000000f0b047225 */ /* 0x000fd000000e0408 */
.L_x_99:
[----:B------:R-:W-:Y:S01]  /*cbb0*/  ISETP.NE.AND P0, PT, R2, 0x1, PT ;  /* 0x000000010200780c */ /* 0x000fe20003f05270 */
[----:B-1----:R-:W-:Y:S01]  /*cbc0*/  IMAD.MOV R20, RZ, RZ, -R20 ;  /* 0x000000ffff147224 */ /* 0x002fe200078e0a14 */
[----:B--2---:R-:W-:Y:S02]  /*cbd0*/  SHF.R.U64 R0, R4, R27, R5 ;  /* 0x0000001b04007219 */ /* 0x004fe40000001205 */
[----:B------:R-:W-:Y:S02]  /*cbe0*/  LOP3.LUT R3, R10, R25, RZ, 0xc0, !PT ;  /* 0x000000190a037212 */ /* 0x000fe400078ec0ff */
[----:B------:R-:W-:Y:S01]  /*cbf0*/  IADD3 R5, R24, -0x1, RZ ;  /* 0xffffffff18057810 */ /* 0x000fe20007ffe0ff */
[----:B------:R-:W-:Y:S01]  /*cc00*/  IMAD.MOV R4, RZ, RZ, -R0 ;  /* 0x000000ffff047224 */ /* 0x000fe200078e0a00 */
[----:B------:R-:W-:Y:S01]  /*cc10*/  R2UR UR47, R32 ;  /* 0x00000000202f72ca */ /* 0x000fe200000e0000 */
[----:B------:R-:W-:Y:S01]  /*cc20*/  IMAD R3, R30, R0, R3 ;  /* 0x000000001e037224 */ /* 0x000fe200078e0203 */
[----:B------:R-:W-:Y:S01]  /*cc30*/  LOP3.LUT R5, R12, R5, RZ, 0xc0, !PT ;  /* 0x000000050c057212 */ /* 0x000fe200078ec0ff */
[----:B---3--:R-:W-:Y:S01]  /*cc40*/  IMAD R0, R4, R29, R13 ;  /* 0x0000001d04007224 */ /* 0x008fe200078e020d */
[----:B------:R-:W-:Y:S01]  /*cc50*/  MOV R4, 0x1 ;  /* 0x0000000100047802 */ /* 0x000fe20000000f00 */
[----:B----4-:R-:W-:-:S02]  /*cc60*/  @P0 IMAD R28, R21, R20, R26 ;  /* 0x00000014151c0224 */ /* 0x010fc400078e021a */
[----:B------:R-:W-:Y:S02]  /*cc70*/  IMAD R0, R0, R24, R5 ;  /* 0x0000001800007224 */ /* 0x000fe400078e0205 */
[----:B------:R-:W-:-:S05]  /*cc80*/  IMAD R3, R3, R31, R28 ;  /* 0x0000001f03037224 */ /* 0x000fca00078e021c */
[----:B------:R-:W-:Y:S02]  /*cc90*/  SEL R7, R0, R3, !P0 ;  /* 0x0000000300077207 */ /* 0x000fe40004000000 */
[----:B------:R-:W-:Y:S02]  /*cca0*/  SEL R3, R3, R0, !P0 ;  /* 0x0000000003037207 */ /* 0x000fe40004000000 */
[----:B------:R-:W-:-:S07]  /*ccb0*/  PRMT R0, R4, 0x7610, R0 ;  /* 0x0000761004007816 */ /* 0x000fce0000000000 */
.L_x_97:
[----:B------:R-:W-:Y:S01]  /*ccc0*/  LOP3.LUT P0, RZ, R0, 0xff, RZ, 0xc0, !PT ;  /* 0x000000ff00ff7812 */ /* 0x000fe2000780c0ff */
[----:B------:R-:W-:-:S04]  /*ccd0*/  UIMAD.WIDE.U32 UR4, UR51, -0x33333333, URZ ;  /* 0xcccccccd330478a5 */ /* 0x000fc8000f8e003f */
[----:B------:R-:W-:-:S04]  /*cce0*/  USHF.R.U32.HI UR4, URZ, 0x3, UR5 ;  /* 0x000000033f047899 */ /* 0x000fc80008011605 */
[----:B------:R-:W-:-:S04]  /*ccf0*/  UIMAD UR4, UR4, -0xa, UR51 ;  /* 0xfffffff6040478a4 */ /* 0x000fc8000f8e0233 */
[----:B------:R-:W-:Y:S08]  /*cd00*/  @P0 BRA `(.L_x_100) ;  /* 0xffffff4800940947 */ /* 0x000ff0000383ffff */
[----:B------:R-:W-:-:S04]  /*cd10*/  DEPBAR.LE SB0, 0x0 ;  /* 0x000080000000791a */ /* 0x000fc80000000000 */
[----:B------:R-:W-:Y:S05]  /*cd20*/  EXIT ;  /* 0x000000000000794d */ /* 0x000fea0003800000 */
.L_x_13:
[----:B------:R-:W-:Y:S01]  /*cd30*/  ULDC.64 UR4, c[0x0][0x8f8] ;  /* 0x00023e0000047ab9 */ /* 0x000fe20000000a00 */
[----:B------:R-:W-:Y:S01]  /*cd40*/  PRMT R12, RZ, 0x7610, R12 ;  /* 0x00007610ff0c7816 */ /* 0x000fe2000000000c */
[----:B------:R-:W-:Y:S01]  /*cd50*/  IMAD.MOV.U32 R20, RZ, RZ, -0x1 ;  /* 0xffffffffff147424 */ /* 0x000fe200078e00ff */
[----:B------:R-:W-:Y:S01]  /*cd60*/  ISETP.GE.U32.AND P1, PT, R16, UR4, PT ;  /* 0x0000000410007c0c */ /* 0x000fe2000bf26070 */
[----:B------:R-:W-:Y:S01]  /*cd70*/  IMAD.MOV.U32 R6, RZ, RZ, -0x1 ;  /* 0xffffffffff067424 */ /* 0x000fe200078e00ff */
[----:B------:R-:W-:Y:S02]  /*cd80*/  MOV R7, 0xffffffff ;  /* 0xffffffff00077802 */ /* 0x000fe40000000f00 */
[----:B------:R-:W-:-:S13]  /*cd90*/  ISETP.GE.U32.AND.EX P1, PT, R17, UR5, PT, P1 ;  /* 0x0000000511007c0c */ /* 0x000fda000bf26110 */
[----:B------:R-:W-:Y:S05]  /*cda0*/  @P1 BRA `(.L_x_101) ;  /* 0x0000000400281947 */ /* 0x000fea0003800000 */
[----:B------:R-:W2:Y:S01]  /*cdb0*/  LDC.64 R20, c[0x0][0x8d0] ;  /* 0x00023400ff147b82 */ /* 0x000ea20000000a00 */
[----:B------:R-:W-:Y:S01]  /*cdc0*/  MOV R14, R16 ;  /* 0x00000010000e7202 */ /* 0x000fe20000000f00 */
[----:B------:R-:W-:-:S06]  /*cdd0*/  IMAD.MOV.U32 R15, RZ, RZ, R17 ;  /* 0x000000ffff0f7224 */ /* 0x000fcc00078e0011 */
[----:B------:R-:W3:Y:S08]  /*cde0*/  LDC R26, c[0x0][0x8d8] ;  /* 0x00023600ff1a7b82 */ /* 0x000ef00000000800 */
[----:B------:R-:W4:Y:S01]  /*cdf0*/  LDC.64 R28, c[0x0][0x8c8] ;  /* 0x00023200ff1c7b82 */ /* 0x000f220000000a00 */
[----:B--2---:R-:W-:-:S04]  /*ce00*/  ISETP.NE.U32.AND P1, PT, R20, RZ, PT ;  /* 0x000000ff1400720c */ /* 0x004fc80003f25070 */
[----:B------:R-:W-:-:S13]  /*ce10*/  ISETP.NE.AND.EX P1, PT, R21, RZ, PT, P1 ;  /* 0x000000ff1500720c */ /* 0x000fda0003f25310 */
[----:B---34-:R-:W-:Y:S05]  /*ce20*/  @!P1 BRA `(.L_x_102) ;  /* 0x0000000000289947 */ /* 0x018fea0003800000 */
[----:B------:R-:W2:Y:S02]  /*ce30*/  LDC R7, c[0x0][0x8dc] ;  /* 0x00023700ff077b82 */ /* 0x000ea40000000800 */
[----:B--2---:R-:W-:-:S04]  /*ce40*/  IADD3 R15, P1, R16, R7, RZ ;  /* 0x00000007100f7210 */ /* 0x004fc80007f3e0ff */
        /* <DEDUP_REMOVED lines=8> */
.L_x_102:
[----:B------:R-:W2:Y:S01]  /*ced0*/  LDC.64 R30, c[0x0][0x8e8] ;  /* 0x00023a00ff1e7b82 */ /* 0x000ea20000000a00 */
[-CC-:B------:R-:W-:Y:S02]  /*cee0*/  SHF.R.U64 R22, R14, R26.reuse, R15.reuse ;  /* 0x0000001a0e167219 */ /* 0x180fe4000000120f */
[----:B------:R-:W-:Y:S02]  /*cef0*/  SHF.R.U32.HI R6, RZ, R26, R15 ;  /* 0x0000001aff067219 */ /* 0x000fe4000001160f */
[----:B------:R-:W-:Y:S02]  /*cf00*/  IADD3 R13, P1, RZ, -R22, RZ ;  /* 0x80000016ff0d7210 */ /* 0x000fe40007f3e0ff */
[----:B------:R-:W-:Y:S01]  /*cf10*/  MOV R32, 0x1 ;  /* 0x0000000100207802 */ /* 0x000fe20000000f00 */
[----:B------:R-:W3:Y:S02]  /*cf20*/  LDC R14, c[0x0][0x8c0] ;  /* 0x00023000ff0e7b82 */ /* 0x000ee40000000800 */
[----:B------:R-:W-:-:S04]  /*cf30*/  IMAD.X R7, RZ, RZ, ~R6, P1 ;  /* 0x000000ffff077224 */ /* 0x000fc800008e0e06 */
[-C--:B------:R-:W-:Y:S02]  /*cf40*/  IMAD R12, R7, R28.reuse, RZ ;  /* 0x0000001c070c7224 */ /* 0x080fe400078e02ff */
[----:B------:R-:W4:Y:S01]  /*cf50*/  LDC R26, c[0x0][0x8b0] ;  /* 0x00022c00ff1a7b82 */ /* 0x000f220000000800 */
[----:B------:R-:W-:-:S04]  /*cf60*/  IMAD.WIDE.U32 R6, R13, R28, R16 ;  /* 0x0000001c0d067225 */ /* 0x000fc800078e0010 */
[----:B------:R-:W-:Y:S02]  /*cf70*/  IMAD R13, R13, R29, R12 ;  /* 0x0000001d0d0d7224 */ /* 0x000fe400078e020c */
[----:B------:R-:W-:Y:S01]  /*cf80*/  IMAD.MOV.U32 R12, RZ, RZ, -0x1 ;  /* 0xffffffffff0c7424 */ /* 0x000fe200078e00ff */
[----:B------:R-:W5:Y:S01]  /*cf90*/  LDC R27, c[0x0][0x900] ;  /* 0x00024000ff1b7b82 */ /* 0x000f620000000800 */
[----:B--2---:R-:W-:Y:S02]  /*cfa0*/  ISETP.NE.U32.AND P1, PT, R30, RZ, PT ;  /* 0x000000ff1e00720c */ /* 0x004fe40003f25070 */
[----:B------:R-:W-:Y:S02]  /*cfb0*/  IADD3 R7, R7, R13, RZ ;  /* 0x0000000d07077210 */ /* 0x000fe40007ffe0ff */
[----:B------:R-:W-:-:S03]  /*cfc0*/  ISETP.NE.AND.EX P1, PT, R31, RZ, PT, P1 ;  /* 0x000000ff1f00720c */ /* 0x000fc60003f25310 */
[----:B------:R-:W2:Y:S01]  /*cfd0*/  LDC R25, c[0x0][0x8a8] ;  /* 0x00022a00ff197b82 */ /* 0x000ea20000000800 */
[-CC-:B---3--:R-:W-:Y:S02]  /*cfe0*/  SHF.R.U64 R20, R6, R14.reuse, R7.reuse ;  /* 0x0000000e06147219 */ /* 0x188fe40000001207 */
[----:B------:R-:W-:-:S05]  /*cff0*/  SHF.R.U32.HI R7, RZ, R14, R7 ;  /* 0x0000000eff077219 */ /* 0x000fca0000011607 */
[----:B------:R-:W3:Y:S01]  /*d000*/  LDC R28, c[0x0][0x8f0] ;  /* 0x00023c00ff1c7b82 */ /* 0x000ee20000000800 */
[-CC-:B----4-:R-:W-:Y:S02]  /*d010*/  SHF.R.U64 R23, R20, R26.reuse, R7.reuse ;  /* 0x0000001a14177219 */ /* 0x190fe40000001207 */
[----:B------:R-:W-:-:S05]  /*d020*/  SHF.R.U32.HI R6, RZ, R26, R7 ;  /* 0x0000001aff067219 */ /* 0x000fca0000011607 */
[----:B------:R-:W4:Y:S01]  /*d030*/  LDC R29, c[0x0][0x8e0] ;  /* 0x00023800ff1d7b82 */ /* 0x000f220000000800 */
[-CC-:B-----5:R-:W-:Y:S02]  /*d040*/  SHF.R.U64 R26, R23, R27.reuse, R6.reuse ;  /* 0x0000001b171a7219 */ /* 0x1a0fe40000001206 */
[-C--:B------:R-:W-:Y:S02]  /*d050*/  SHF.L.U32 R12, R12, R27.reuse, RZ ;  /* 0x0000001b0c0c7219 */ /* 0x080fe400000006ff */
[----:B------:R-:W-:Y:S01]  /*d060*/  SHF.R.U32.HI R7, RZ, R27, R6 ;  /* 0x0000001bff077219 */ /* 0x000fe20000011606 */
[----:B------:R-:W-:Y:S01]  /*d070*/  IMAD.MOV.U32 R6, RZ, RZ, R26 ;  /* 0x000000ffff067224 */ /* 0x000fe200078e001a */
[----:B------:R-:W-:Y:S01]  /*d080*/  LOP3.LUT R34, RZ, R12, RZ, 0x33, !PT ;  /* 0x0000000cff227212 */ /* 0x000fe200078e33ff */
[----:B------:R-:W1:Y:S01]  /*d090*/  LDC R33, c[0x0][0x8b8] ;  /* 0x00022e00ff217b82 */ /* 0x000e620000000800 */
[----:B------:R-:W-:Y:S05]  /*d0a0*/  @!P1 BRA `(.L_x_103) ;  /* 0x0000000000289947 */ /* 0x000fea0003800000 */
[----:B------:R-:W5:Y:S02]  /*d0b0*/  LDC R15, c[0x0][0x8f4] ;  /* 0x00023d00ff0f7b82 */ /* 0x000f640000000800 */
[----:B-----5:R-:W-:-:S04]  /*d0c0*/  IADD3 R15, P1, R26, R15, RZ ;  /* 0x0000000f1a0f7210 */ /* 0x020fc80007f3e0ff */
        /* <DEDUP_REMOVED lines=8> */
.L_x_103:
[----:B------:R-:W-:Y:S01]  /*d150*/  ISETP.NE.AND P1, PT, R2, 0x1, PT ;  /* 0x000000010200780c */ /* 0x000fe20003f25270 */
[----:B--2---:R-:W-:Y:S01]  /*d160*/  VIADD R13, R25, 0xffffffff ;  /* 0xffffffff190d7836 */ /* 0x004fe20000000000 */
[----:B---3--:R-:W-:Y:S01]  /*d170*/  SHF.R.U64 R6, R6, R28, R7 ;  /* 0x0000001c06067219 */ /* 0x008fe20000001207 */
[----:B------:R-:W-:Y:S01]  /*d180*/  IMAD.MOV.U32 R12, RZ, RZ, 0x1 ;  /* 0x00000001ff0c7424 */ /* 0x000fe200078e00ff */
[----:B------:R-:W-:Y:S02]  /*d190*/  SHF.L.U32 R32, R32, R27, RZ ;  /* 0x0000001b20207219 */ /* 0x000fe400000006ff */
[----:B------:R-:W-:Y:S02]  /*d1a0*/  LOP3.LUT R5, R23, R34, RZ, 0xc0, !PT ;  /* 0x0000002217057212 */ /* 0x000fe400078ec0ff */
[----:B------:R-:W-:-:S03]  /*d1b0*/  IADD3 R7, -R6, RZ, RZ ;  /* 0x000000ff06077210 */ /* 0x000fc60007ffe1ff */
[----:B------:R-:W-:Y:S01]  /*d1c0*/  IMAD R5, R32, R6, R5 ;  /* 0x0000000620057224 */ /* 0x000fe200078e0205 */
[----:B------:R-:W-:Y:S01]  /*d1d0*/  MOV R6, R22 ;  /* 0x0000001600067202 */ /* 0x000fe20000000f00 */
[----:B------:R-:W-:Y:S01]  /*d1e0*/  @P1 IMAD R10, R11, R24, R4 ;  /* 0x000000180b0a1224 */ /* 0x000fe200078e0204 */
[----:B------:R-:W-:Y:S01]  /*d1f0*/  LOP3.LUT R11, R20, R13, RZ, 0xc0, !PT ;  /* 0x0000000d140b7212 */ /* 0x000fe200078ec0ff */
[----:B----4-:R-:W-:Y:S02]  /*d200*/  IMAD R4, R7, R29, R26 ;  /* 0x0000001d07047224 */ /* 0x010fe400078e021a */
[----:B-1----:R-:W-:Y:S02]  /*d210*/  IMAD R10, R5, R33, R10 ;  /* 0x00000021050a7224 */ /* 0x002fe400078e020a */
[----:B------:R-:W-:-:S05]  /*d220*/  IMAD R5, R4, R25, R11 ;  /* 0x0000001904057224 */ /* 0x000fca00078e020b */
[----:B------:R-:W-:Y:S02]  /*d230*/  SEL R7, R5, R10, !P1 ;  /* 0x0000000a05077207 */ /* 0x000fe40004800000 */
[----:B------:R-:W-:-:S07]  /*d240*/  SEL R20, R10, R5, !P1 ;  /* 0x000000050a147207 */ /* 0x000fce0004800000 */
.L_x_101:
[----:B------:R-:W-:-:S08]  /*d250*/  NOP ;  /* 0x0000000000007918 */ /* 0x000fd00000000000 */
[----:B------:R-:W2:-:S00]  /*d260*/  USETMAXREG.DEALLOC.CTAPOOL 0x28 ;  /* 0x00000028000079c8 */ /* 0x000e8000080e0500 */
[----:B--2---:R-:W-:-:S13]  /*d270*/  ISETP.NE.AND P1, PT, R3, 0x1, PT ;  /* 0x000000010300780c */ /* 0x004fda0003f25270 */
[----:B-1----:R-:W-:Y:S05]  /*d280*/  @!P1 EXIT ;  /* 0x000000000000994d */ /* 0x002fea0003800000 */
[----:B------:R-:W-:Y:S05]  /*d290*/  @!P4 BRA `(.L_x_104) ;  /* 0x0000001000b0c947 */ /* 0x000fea0003800000 */
[----:B------:R-:W-:-:S13]  /*d2a0*/  ISETP.NE.OR P0, PT, R3, 0x2, P0 ;  /* 0x000000020300780c */ /* 0x000fda0000705670 */
[----:B------:R-:W-:Y:S05]  /*d2b0*/  @P0 EXIT ;  /* 0x000000000000094d */ /* 0x000fea0003800000 */
[----:B------:R-:W-:-:S13]  /*d2c0*/  LOP3.LUT P1, RZ, R12, 0xff, RZ, 0xc0, !PT ;  /* 0x000000ff0cff7812 */ /* 0x000fda000782c0ff */
[----:B------:R-:W-:Y:S05]  /*d2d0*/  @!P1 BRA `(.L_x_105) ;  /* 0x0000000000189947 */ /* 0x000fea0003800000 */
[----:B------:R-:W-:Y:S01]  /*d2e0*/  UMOV UR4, 0x400 ;  /* 0x0000040000047882 */ /* 0x000fe20000000000 */
[----:B------:R-:W-:Y:S01]  /*d2f0*/  IMAD.MOV.U32 R3, RZ, RZ, RZ ;  /* 0x000000ffff037224 */ /* 0x000fe200078e00ff */
[----:B------:R-:W-:-:S04]  /*d300*/  ULEA UR4, UR36, UR4, 0x18 ;  /* 0x0000000424047291 */ /* 0x000fc8000f8ec03f */
[----:B------:R-:W-:-:S05]  /*d310*/  SHF.L.U32 R3, R3, 0x1f, RZ ;  /* 0x0000001f03037819 */ /* 0x000fca00000006ff */
[----:B------:R-:W1:Y:S02]  /*d320*/  SYNCS.PHASECHK.TRANS64.TRYWAIT P0, [UR4+0xe8], R3 ;  /* 0x0000e803ff0075a7 */ /* 0x000e640008000144 */
[----:B-1----:R-:W-:Y:S05]  /*d330*/  @!P0 BRA `(.L_x_106) ;  /* 0x0000002400d08947 */ /* 0x002fea0003800000 */
.L_x_105:
[----:B-1----:R-:W-:Y:S01]  /*d340*/  PRMT R3, RZ, 0x7610, R3 ;  /* 0x00007610ff037816 */ /* 0x002fe20000000003 */
[----:B------:R-:W-:Y:S06]  /*d350*/  @P3 BRA `(.L_x_107) ;  /* 0x0000000000243947 */ /* 0x000fec0003800000 */
[----:B------:R-:W-:Y:S02]  /*d360*/  ULDC.64 UR4, c[0x0][0x588] ;  /* 0x0001620000047ab9 */ /* 0x000fe40000000a00 */
[----:B------:R-:W-:-:S04]  /*d370*/  ISETP.NE.U32.AND P0, PT, RZ, UR4, PT ;  /* 0x00000004ff007c0c */ /* 0x000fc8000bf05070 */
[----:B------:R-:W-:-:S13]  /*d380*/  ISETP.NE.AND.EX P0, PT, RZ, UR5, PT, P0 ;  /* 0x00000005ff007c0c */ /* 0x000fda000bf05300 */
[----:B------:R-:W-:Y:S05]  /*d390*/  @!P0 BRA `(.L_x_108) ;  /* 0x00000000000c8947 */ /* 0x000fea0003800000 */
[----:B------:R2:W5:Y:S01]  /*d3a0*/  LDG.E R8, desc[UR40][R8.64] ;  /* 0x0000002808087981 */ /* 0x000562000c1e1900 */
[----:B------:R-:W-:Y:S01]  /*d3b0*/  MOV R3, 0x1 ;  /* 0x0000000100037802 */ /* 0x000fe20000000f00 */
[----:B------:R-:W-:Y:S06]  /*d3c0*/  BRA `(.L_x_107) ;  /* 0x0000000000087947 */ /* 0x000fec0003800000 */
.L_x_108:
[----:B------:R-:W1:Y:S01]  /*d3d0*/  LDC R8, c[0x0][0x580] ;  /* 0x00016000ff087b82 */ /* 0x000e620000000800 */
[----:B------:R-:W-:-:S07]  /*d3e0*/  IMAD.MOV.U32 R3, RZ, RZ, 0x1 ;  /* 0x00000001ff037424 */ /* 0x000fce00078e00ff */
.L_x_107:
[----:B--2---:R-:W-:Y:S01]  /*d3f0*/  MOV R9, 0x1 ;  /* 0x0000000100097802 */ /* 0x004fe20000000f00 */
[----:B------:R-:W-:Y:S06]  /*d400*/  @!P1 BRA `(.L_x_109) ;  /* 0x0000000c00dc9947 */ /* 0x000fec0003800000 */
[----:B------:R-:W2:Y:S01]  /*d410*/  LDC R10, c[0x0][0x900] ;  /* 0x00024000ff0a7b82 */ /* 0x000ea20000000800 */
[----:B------:R-:W-:Y:S01]  /*d420*/  IMAD.MOV.U32 R5, RZ, RZ, -0x1 ;  /* 0xffffffffff057424 */ /* 0x000fe200078e00ff */
[----:B------:R-:W-:Y:S01]  /*d430*/  MOV R9, 0x1 ;  /* 0x0000000100097802 */ /* 0x000fe20000000f00 */
[----:B------:R-:W-:Y:S01]  /*d440*/  ULDC.64 UR6, c[0x0][0x198] ;  /* 0x0000660000067ab9 */ /* 0x000fe20000000a00 */
[----:B------:R-:W-:Y:S01]  /*d450*/  LOP3.LUT R11, R0, 0x2, RZ, 0xfc, !PT ;  /* 0x00000002000b7812 */ /* 0x000fe200078efcff */
[----:B------:R-:W-:Y:S01]  /*d460*/  ULDC.64 UR14, c[0x0][0x588] ;  /* 0x00016200000e7ab9 */ /* 0x000fe20000000a00 */
[----:B------:R-:W-:Y:S01]  /*d470*/  ULDC.64 UR22, c[0x0][0x8f8] ;  /* 0x00023e0000167ab9 */ /* 0x000fe20000000a00 */
[----:B------:R-:W-:Y:S01]  /*d480*/  ULDC.64 UR24, c[0x0][0x590] ;  /* 0x0001640000187ab9 */ /* 0x000fe20000000a00 */
[----:B------:R-:W3:Y:S01]  /*d490*/  LDC R12, c[0x0][0x8a8] ;  /* 0x00022a00ff0c7b82 */ /* 0x000ee20000000800 */
[-C--:B--2---:R-:W-:Y:S02]  /*d4a0*/  SHF.L.U32 R5, R5, R10.reuse, RZ ;  /* 0x0000000a05057219 */ /* 0x084fe400000006ff */
[----:B------:R-:W-:Y:S01]  /*d4b0*/  SHF.L.U32 R10, R9, R10, RZ ;  /* 0x0000000a090a7219 */ /* 0x000fe200000006ff */
[----:B------:R-:W-:Y:S01]  /*d4c0*/  IMAD.MOV.U32 R9, RZ, RZ, 0x1 ;  /* 0x00000001ff097424 */ /* 0x000fe200078e00ff */
[----:B------:R-:W-:-:S02]  /*d4d0*/  LOP3.LUT R13, RZ, R5, RZ, 0x33, !PT ;  /* 0x00000005ff0d7212 */ /* 0x000fc400078e33ff */
[----:B---3--:R-:W-:-:S07]  /*d4e0*/  IADD3 R12, R12, -0x1, RZ ;  /* 0xffffffff0c0c7810 */ /* 0x008fce0007ffe0ff */
.L_x_141:
[----:B------:R-:W-:Y:S02]  /*d4f0*/  ISETP.NE.U32.AND P0, PT, RZ, UR24, PT ;  /* 0x00000018ff007c0c */ /* 0x000fe4000bf05070 */
[----:B------:R-:W-:Y:S02]  /*d500*/  R2UR UR11, R20 ;  /* 0x00000000140b72ca */ /* 0x000fe400000e0000 */
[----:B------:R-:W-:Y:S02]  /*d510*/  R2UR UR10, R7 ;  /* 0x00000000070a72ca */ /* 0x000fe400000e0000 */
[----:B------:R-:W-:-:S09]  /*d520*/  ISETP.NE.AND.EX P0, PT, RZ, UR25, PT, P0 ;  /* 0x00000019ff007c0c */ /* 0x000fd2000bf05300 */
[----:B------:R-:W-:Y:S02]  /*d530*/  USHF.L.U32 UR11, UR11, 0x8, URZ ;  /* 0x000000080b0b7899 */ /* 0x000fe4000800063f */
[----:B------:R-:W-:Y:S02]  /*d540*/  USHF.L.U32 UR10, UR10, 0x6, URZ ;  /* 0x000000060a0a7899 */ /* 0x000fe4000800063f */
[----:B--234-:R-:W-:Y:S10]  /*d550*/  @!P0 BRA `(.L_x_110) ;  /* 0x00000000002c8947 */ /* 0x01cff40003800000 */
[----:B------:R-:W-:-:S04]  /*d560*/  ISETP.NE.U32.AND P1, PT, RZ, UR14, PT ;  /* 0x0000000eff007c0c */ /* 0x000fc8000bf25070 */
[----:B------:R-:W-:-:S13]  /*d570*/  ISETP.NE.AND.EX P1, PT, RZ, UR15, PT, P1 ;  /* 0x0000000fff007c0c */ /* 0x000fda000bf25310 */
[----:B------:R-:W-:Y:S05]  /*d580*/  @!P1 BRA `(.L_x_111) ;  /* 0x0000000000189947 */ /* 0x000fea0003800000 */
[----:B------:R-:W2:Y:S01]  /*d590*/  LDC.64 R4, c[0x0][0x588] ;  /* 0x00016200ff047b82 */ /* 0x000ea20000000a00 */
[----:B------:R-:W-:-:S04]  /*d5a0*/  IMAD R3, R6, UR24, RZ ;  /* 0x0000001806037c24 */ /* 0x000fc8000f8e02ff */
[----:B--2---:R-:W-:-:S05]  /*d5b0*/  IMAD.WIDE R4, R3, 0x4, R4 ;  /* 0x0000000403047825 */ /* 0x004fca00078e0204 */
[----:B-1---5:R3:W5:Y:S01]  /*d5c0*/  LDG.E R8, desc[UR40][R4.64] ;  /* 0x0000002804087981 */ /* 0x022762000c1e1900 */
[----:B------:R-:W-:Y:S01]  /*d5d0*/  IMAD.MOV.U32 R3, RZ, RZ, 0x1 ;  /* 0x00000001ff037424 */ /* 0x000fe200078e00ff */
[----:B------:R-:W-:Y:S06]  /*d5e0*/  BRA `(.L_x_110) ;  /* 0x0000000000087947 */ /* 0x000fec0003800000 */
.L_x_111:
[----:B-1---5:R-:W2:Y:S01]  /*d5f0*/  LDC R8, c[0x0][0x580] ;  /* 0x00016000ff087b82 */ /* 0x022ea20000000800 */
[----:B------:R-:W-:-:S07]  /*d600*/  MOV R3, 0x1 ;  /* 0x0000000100037802 */ /* 0x000fce0000000f00 */
.L_x_110:
[----:B------:R-:W-:Y:S05]  /*d610*/  @!P0 BRA `(.L_x_112) ;  /* 0x00000000001c8947 */ /* 0x000fea0003800000 */
[----:B------:R-:W-:-:S13]  /*d620*/  LOP3.LUT P2, RZ, R3, 0xff, RZ, 0xc0, !PT ;  /* 0x000000ff03ff7812 */ /* 0x000fda000784c0ff */
[----:B---3--:R-:W3:Y:S02]  /*d630*/  @!P2 LDC.64 R4, c[0x0][0x588] ;  /* 0x00016200ff04ab82 */ /* 0x008ee40000000a00 */
[----:B---3--:R-:W-:-:S04]  /*d640*/  @!P2 ISETP.NE.U32.AND P0, PT, R4, RZ, PT ;  /* 0x000000ff0400a20c */ /* 0x008fc80003f05070 */
[----:B------:R-:W-:Y:S02]  /*d650*/  @!P2 ISETP.NE.AND.EX P1, PT, R5, RZ, PT, P0 ;  /* 0x000000ff0500a20c */ /* 0x000fe40003f25300 */
[----:B-12--5:R-:W-:Y:S02]  /*d660*/  @P2 FSETP.EQ.AND P0, PT, R8, RZ, PT ;  /* 0x000000ff0800220b */ /* 0x026fe40003f02000 */
[----:B------:R-:W-:Y:S01]  /*d670*/  @!P2 PLOP3.LUT P0, PT, P1, PT, PT, 0x8, 0x0 ;  /* 0x000000000000a81c */ /* 0x000fe20000f0e170 */
[----:B------:R-:W-:-:S12]  /*d680*/  BRA `(.L_x_113) ;  /* 0x0000000000047947 */ /* 0x000fd80003800000 */
.L_x_112:
[----:B-12--5:R-:W-:-:S13]  /*d690*/  FSETP.EQ.AND P0, PT, R8, RZ, PT ;  /* 0x000000ff0800720b */ /* 0x026fda0003f02000 */
.L_x_113:
[----:B------:R-:W-:Y:S02]  /*d6a0*/  ISETP.NE.AND P2, PT, R11, 0x3, PT ;  /* 0x000000030b00780c */ /* 0x000fe40003f45270 */
[----:B------:R-:W-:-:S04]  /*d6b0*/  ELECT P1, URZ, PT ;  /* 0x00000000003f782f */ /* 0x000fc80003820000 */
[----:B------:R-:W-:-:S07]  /*d6c0*/  PLOP3.LUT P0, PT, P1, P0, PT, 0x20, 0x0 ;  /* 0x000000000000781c */ /* 0x000fce0000f00470 */
[----:B------:R-:W-:Y:S06]  /*d6d0*/  @!P2 BRA `(.L_x_114) ;  /* 0x000000000004a947 */ /* 0x000fec0003800000 */
[----:B------:R-:W-:Y:S01]  /*d6e0*/  BPT.TRAP 0x1 ;  /* 0x000000040000795c */ /* 0x000fe20000300000 */
.L_x_114:
[----:B------:R-:W1:Y:S01]  /*d6f0*/  S2UR UR36, SR_CgaCtaId ;  /* 0x00000000002479c3 */ /* 0x000e620000008800 */
[----:B------:R-:W-:Y:S01]  /*d700*/  UMOV UR4, 0x400 ;  /* 0x0000040000047882 */ /* 0x000fe20000000000 */
[----:B---3--:R-:W-:Y:S01]  /*d710*/  SHF.L.U32 R4, R9, 0x1f, RZ ;  /* 0x0000001f09047819 */ /* 0x008fe200000006ff */
[----:B-1----:R-:W-:-:S09]  /*d720*/  ULEA UR5, UR36, UR4, 0x18 ;  /* 0x0000000424057291 */ /* 0x002fd2000f8ec03f */
[----:B------:R-:W1:Y:S02]  /*d730*/  SYNCS.PHASECHK.TRANS64.TRYWAIT P1, [UR5+0xc0], R4 ;  /* 0x0000c004ff0075a7 */ /* 0x000e640008020145 */
[----:B-1----:R-:W-:Y:S05]  /*d740*/  @!P1 BRA `(.L_x_115) ;  /* 0x0000002000e49947 */ /* 0x002fea0003800000 */
.L_x_182:
[----:B------:R-:W-:Y:S04]  /*d750*/  BSSY B0, `(.L_x_116) ;  /* 0x000000e000007945 */ /* 0x000fe80003800000 */
[----:B------:R-:W-:Y:S05]  /*d760*/  @!P0 BRA `(.L_x_117) ;  /* 0x0000000000308947 */ /* 0x000fea0003800000 */
[----:B------:R-:W-:Y:S01]  /*d770*/  R2UR UR12, R6 ;  /* 0x00000000060c72ca */ /* 0x000fe200000e0000 */
[----:B------:R-:W-:Y:S02]  /*d780*/  UIADD3 UR16, UP0, UR6, 0x3f0, URZ ;  /* 0x000003f006107890 */ /* 0x000fe4000ff1e03f */
[----:B------:R-:W-:Y:S02]  /*d790*/  UIADD3 UR8, UR5, 0x100, URZ ;  /* 0x0000010005087890 */ /* 0x000fe4000fffe03f */
[----:B------:R-:W-:Y:S02]  /*d7a0*/  UIADD3 UR9, UR5, 0xa0, URZ ;  /* 0x000000a005097890 */ /* 0x000fe4000fffe03f */
[----:B------:R-:W-:Y:S01]  /*d7b0*/  UIADD3.X UR17, URZ, UR7, URZ, UP0, !UPT ;  /* 0x000000073f117290 */ /* 0x000fe200087fe43f */
[----:B------:R-:W-:Y:S01]  /*d7c0*/  UMOV UR18, 0x0 ;  /* 0x0000000000127882 */ /* 0x000fe20000000000 */
[----:B------:R-:W-:-:S07]  /*d7d0*/  UMOV UR19, 0x10000000 ;  /* 0x1000000000137882 */ /* 0x000fce0000000000 */
[----:B------:R2:W-:Y:S02]  /*d7e0*/  UTMALDG.3D [UR8], [UR16], desc[UR18] ;  /* 0x00001208100075b4 */ /* 0x0005e40008011000 */
[----:B--2---:R-:W-:Y:S05]  /*d7f0*/  @!P2 BRA `(.L_x_118) ;  /* 0x000000000004a947 */ /* 0x004fea0003800000 */
[----:B------:R-:W-:Y:S01]  /*d800*/  BPT.TRAP 0x1 ;  /* 0x000000040000795c */ /* 0x000fe20000300000 */
.L_x_118:
[----:B-1----:R-:W1:Y:S02]  /*d810*/  LDC R5, c[0x0][0x800] ;  /* 0x00020000ff057b82 */ /* 0x002e640000000800 */
[----:B-1----:R2:W-:Y:S02]  /*d820*/  SYNCS.ARRIVE.TRANS64.RED.A0TR RZ, [UR5+0xa0], R5 ;  /* 0x0000a005ffff79a7 */ /* 0x0025e40008300405 */
.L_x_117:
[----:B------:R-:W-:Y:S05]  /*d830*/  BSYNC B0 ;  /* 0x0000000000007941 */ /* 0x000fea0003800000 */
.L_x_116:
[----:B------:R-:W-:Y:S05]  /*d840*/  @!P2 BRA `(.L_x_119) ;  /* 0x000000000004a947 */ /* 0x000fea0003800000 */
[----:B------:R-:W-:Y:S01]  /*d850*/  BPT.TRAP 0x1 ;  /* 0x000000040000795c */ /* 0x000fe20000300000 */
.L_x_119:
[----:B------:R-:W-:-:S04]  /*d860*/  UIADD3 UR4, UR5, 0xa0, URZ ;  /* 0x000000a005047890 */ /* 0x000fc8000fffe03f */
[----:B------:R-:W-:-:S09]  /*d870*/  UPRMT UR4, UR36, 0x654, UR4 ;  /* 0x0000065424047896 */ /* 0x000fd20008000004 */
[----:B------:R-:W-:Y:S01]  /*d880*/  SYNCS.ARRIVE.TRANS64.RED.A1T0 RZ, [UR4], RZ ;  /* 0x000000ffffff79a7 */ /* 0x000fe20008100404 */
[----:B------:R-:W-:Y:S05]  /*d890*/  @!P2 BRA `(.L_x_120) ;  /* 0x000000000004a947 */ /* 0x000fea0003800000 */
[----:B------:R-:W-:Y:S01]  /*d8a0*/  BPT.TRAP 0x1 ;  /* 0x000000040000795c */ /* 0x000fe20000300000 */
.L_x_120:
[----:B------:R-:W3:Y:S02]  /*d8b0*/  SYNCS.PHASECHK.TRANS64.TRYWAIT P1, [UR5+0xc8], R4 ;  /* 0x0000c804ff0075a7 */ /* 0x000ee40008020145 */
[----:B---3--:R-:W-:Y:S05]  /*d8c0*/  @!P1 BRA `(.L_x_121) ;  /* 0x00000020009c9947 */ /* 0x008fea0003800000 */
.L_x_183:
[----:B------:R-:W-:Y:S04]  /*d8d0*/  BSSY B0, `(.L_x_122) ;  /* 0x0000010000007945 */ /* 0x000fe80003800000 */
[----:B------:R-:W-:Y:S05]  /*d8e0*/  @!P0 BRA `(.L_x_123) ;  /* 0x0000000000388947 */ /* 0x000fea0003800000 */
[----:B------:R-:W-:Y:S01]  /*d8f0*/  UIADD3 UR8, UP0, UR6, 0x3f0, URZ ;  /* 0x000003f006087890 */ /* 0x000fe2000ff1e03f */
[----:B------:R-:W-:Y:S01]  /*d900*/  R2UR UR20, R6 ;  /* 0x00000000061472ca */ /* 0x000fe200000e0000 */
[----:B------:R-:W-:Y:S02]  /*d910*/  UIADD3 UR19, UR11, 0x80, URZ ;  /* 0x000000800b137890 */ /* 0x000fe4000fffe03f */
[----:B------:R-:W-:Y:S02]  /*d920*/  UIADD3 UR16, UR5, 0x1100, URZ ;  /* 0x0000110005107890 */ /* 0x000fe4000fffe03f */
[----:B------:R-:W-:Y:S02]  /*d930*/  UIADD3 UR17, UR5, 0xa8, URZ ;  /* 0x000000a805117890 */ /* 0x000fe4000fffe03f */
[----:B------:R-:W-:Y:S01]  /*d940*/  UIADD3.X UR9, URZ, UR7, URZ, UP0, !UPT ;  /* 0x000000073f097290 */ /* 0x000fe200087fe43f */
[----:B------:R-:W-:Y:S01]  /*d950*/  UMOV UR12, 0x0 ;  /* 0x00000000000c7882 */ /* 0x000fe20000000000 */
[----:B------:R-:W-:Y:S01]  /*d960*/  UMOV UR13, 0x10000000 ;  /* 0x10000000000d7882 */ /* 0x000fe20000000000 */
[----:B------:R-:W-:-:S06]  /*d970*/  UMOV UR18, UR10 ;  /* 0x0000000a00127c82 */ /* 0x000fcc0008000000 */
[----:B------:R3:W-:Y:S02]  /*d980*/  UTMALDG.3D [UR16], [UR8], desc[UR12] ;  /* 0x00000c10080075b4 */ /* 0x0007e40008011000 */
[----:B---3--:R-:W-:Y:S05]  /*d990*/  @!P2 BRA `(.L_x_124) ;  /* 0x000000000004a947 */ /* 0x008fea0003800000 */
[----:B------:R-:W-:Y:S01]  /*d9a0*/  BPT.TRAP 0x1 ;  /* 0x000000040000795c */ /* 0x000fe20000300000 */
.L_x_124:
[----:B-12---:R-:W1:Y:S02]  /*d9b0*/  LDC R5, c[0x0][0x800] ;  /* 0x00020000ff057b82 */ /* 0x006e640000000800 */
[----:B-1----:R3:W-:Y:S02]  /*d9c0*/  SYNCS.ARRIVE.TRANS64.RED.A0TR RZ, [UR5+0xa8], R5 ;  /* 0x0000a805ffff79a7 */ /* 0x0027e40008300405 */
.L_x_123:
[----:B------:R-:W-:Y:S05]  /*d9d0*/  BSYNC B0 ;  /* 0x0000000000007941 */ /* 0x000fea0003800000 */
.L_x_122:
[----:B------:R-:W-:Y:S05]  /*d9e0*/  @!P2 BRA `(.L_x_125) ;  /* 0x000000000004a947 */ /* 0x000fea0003800000 */
[----:B------:R-:W-:Y:S01]  /*d9f0*/  BPT.TRAP 0x1 ;  /* 0x000000040000795c */ /* 0x000fe20000300000 */
.L_x_125:
[----:B------:R-:W-:Y:S02]  /*da00*/  UIADD3 UR4, UR5, 0xa8, URZ ;  /* 0x000000a805047890 */ /* 0x000fe4000fffe03f */
[----:B------:R-:W-:Y:S02]  /*da10*/  UIADD3 UR10, UR10, 0x20, URZ ;  /* 0x000000200a0a7890 */ /* 0x000fe4000fffe03f */
[----:B------:R-:W-:-:S09]  /*da20*/  UPRMT UR4, UR36, 0x654, UR4 ;  /* 0x0000065424047896 */ /* 0x000fd20008000004 */
[----:B------:R-:W-:Y:S01]  /*da30*/  SYNCS.ARRIVE.TRANS64.RED.A1T0 RZ, [UR4], RZ ;  /* 0x000000ffffff79a7 */ /* 0x000fe20008100404 */
[----:B------:R-:W-:Y:S05]  /*da40*/  @!P2 BRA `(.L_x_126) ;  /* 0x000000000004a947 */ /* 0x000fea0003800000 */
[----:B------:R-:W-:Y:S01]  /*da50*/  BPT.TRAP 0x1 ;  /* 0x000000040000795c */ /* 0x000fe20000300000 */
.L_x_126:
[----:B------:R-:W4:Y:S02]  /*da60*/  SYNCS.PHASECHK.TRANS64.TRYWAIT P1, [UR5+0xd0], R4 ;  /* 0x0000d004ff0075a7 */ /* 0x000f240008020145 */
[----:B----4-:R-:W-:Y:S05]  /*da70*/  @!P1 BRA `(.L_x_127) ;  /* 0x0000002000489947 */ /* 0x010fea0003800000 */
.L_x_184:
        /* <DEDUP_REMOVED lines=10> */
[----:B----4-:R-:W-:Y:S05]  /*db20*/  @!P2 BRA `(.L_x_130) ;  /* 0x000000000004a947 */ /* 0x010fea0003800000 */
[----:B------:R-:W-:Y:S01]  /*db30*/  BPT.TRAP 0x1 ;  /* 0x000000040000795c */ /* 0x000fe20000300000 */
.L_x_130:
[----:B-123--:R-:W1:Y:S02]  /*db40*/  LDC R5, c[0x0][0x800] ;  /* 0x00020000ff057b82 */ /* 0x00ee640000000800 */
[----:B-1----:R4:W-:Y:S02]  /*db50*/  SYNCS.ARRIVE.TRANS64.RED.A0TR RZ, [UR5+0xb0], R5 ;  /* 0x0000b005ffff79a7 */ /* 0x0029e40008300405 */
.L_x_129:
[----:B------:R-:W-:Y:S05]  /*db60*/  BSYNC B0 ;  /* 0x0000000000007941 */ /* 0x000fea0003800000 */
.L_x_128:
[----:B------:R-:W-:Y:S05]  /*db70*/  @!P2 BRA `(.L_x_131) ;  /* 0x000000000004a947 */ /* 0x000fea0003800000 */
[----:B------:R-:W-:Y:S01]  /*db80*/  BPT.TRAP 0x1 ;  /* 0x000000040000795c */ /* 0x000fe20000300000 */
.L_x_131:
[----:B------:R-:W-:-:S04]  /*db90*/  UIADD3 UR4, UR5, 0xb0, URZ ;  /* 0x000000b005047890 */ /* 0x000fc8000fffe03f */
[----:B------:R-:W-:-:S09]  /*dba0*/  UPRMT UR4, UR36, 0x654, UR4 ;  /* 0x0000065424047896 */ /* 0x000fd20008000004 */
[----:B------:R-:W-:Y:S01]  /*dbb0*/  SYNCS.ARRIVE.TRANS64.RED.A1T0 RZ, [UR4], RZ ;  /* 0x000000ffffff79a7 */ /* 0x000fe20008100404 */
[----:B------:R-:W-:Y:S05]  /*dbc0*/  @!P2 BRA `(.L_x_132) ;  /* 0x000000000004a947 */ /* 0x000fea0003800000 */
[----:B------:R-:W-:Y:S01]  /*dbd0*/  BPT.TRAP 0x1 ;  /* 0x000000040000795c */ /* 0x000fe20000300000 */
.L_x_132:
[----:B------:R-:W5:Y:S02]  /*dbe0*/  SYNCS.PHASECHK.TRANS64.TRYWAIT P1, [UR5+0xd8], R4 ;  /* 0x0000d804ff0075a7 */ /* 0x000f640008020145 */
[----:B-----5:R-:W-:Y:S05]  /*dbf0*/  @!P1 BRA `(.L_x_133) ;  /* 0x0000002000009947 */ /* 0x020fea0003800000 */
.L_x_185:
[----:B------:R-:W-:Y:S04]  /*dc00*/  BSSY B0, `(.L_x_134) ;  /* 0x0000010000007945 */ /* 0x000fe80003800000 */
[----:B------:R-:W-:Y:S05]  /*dc10*/  @!P0 BRA `(.L_x_135) ;  /* 0x0000000000388947 */ /* 0x000fea0003800000 */
[----:B------:R-:W-:Y:S01]  /*dc20*/  R2UR UR20, R6 ;  /* 0x00000000061472ca */ /* 0x000fe200000e0000 */
[----:B------:R-:W-:Y:S02]  /*dc30*/  UIADD3 UR8, UP0, UR6, 0x3f0, URZ ;  /* 0x000003f006087890 */ /* 0x000fe4000ff1e03f */
        /* <DEDUP_REMOVED lines=8> */
[----:B-1----:R-:W-:Y:S05]  /*dcc0*/  @!P2 BRA `(.L_x_136) ;  /* 0x000000000004a947 */ /* 0x002fea0003800000 */
[----:B------:R-:W-:Y:S01]  /*dcd0*/  BPT.TRAP 0x1 ;  /* 0x000000040000795c */ /* 0x000fe20000300000 */
.L_x_136:
[----:B------:R-:W1:Y:S02]  /*dce0*/  LDC R4, c[0x0][0x800] ;  /* 0x00020000ff047b82 */ /* 0x000e640000000800 */
[----:B-1----:R1:W-:Y:S02]  /*dcf0*/  SYNCS.ARRIVE.TRANS64.RED.A0TR RZ, [UR5+0xb8], R4 ;  /* 0x0000b804ffff79a7 */ /* 0x0023e40008300405 */
.L_x_135:
[----:B------:R-:W-:Y:S05]  /*dd00*/  BSYNC B0 ;  /* 0x0000000000007941 */ /* 0x000fea0003800000 */
.L_x_134:
[----:B------:R-:W-:Y:S05]  /*dd10*/  @!P2 BRA `(.L_x_137) ;  /* 0x000000000004a947 */ /* 0x000fea0003800000 */
[----:B------:R-:W-:Y:S01]  /*dd20*/  BPT.TRAP 0x1 ;  /* 0x000000040000795c */ /* 0x000fe20000300000 */
.L_x_137:
[----:B------:R-:W-:Y:S01]  /*dd30*/  IADD3 R16, P0, R16, UR38, RZ ;  /* 0x0000002610107c10 */ /* 0x000fe2000ff1e0ff */
[----:B------:R-:W-:Y:S01]  /*dd40*/  UIADD3 UR4, UR5, 0xb8, URZ ;  /* 0x000000b805047890 */ /* 0x000fe2000fffe03f */
[----:B------:R-:W-:Y:S01]  /*dd50*/  LOP3.LUT R9, R9, 0x1, RZ, 0x3c, !PT ;  /* 0x0000000109097812 */ /* 0x000fe200078e3cff */
[----:B------:R-:W-:Y:S01]  /*dd60*/  IMAD.MOV.U32 R20, RZ, RZ, -0x1 ;  /* 0xffffffffff147424 */ /* 0x000fe200078e00ff */
[----:B------:R-:W-:Y:S01]  /*dd70*/  IADD3.X R17, R17, UR37, RZ, P0, !PT ;  /* 0x0000002511117c10 */ /* 0x000fe200087fe4ff */
[----:B------:R-:W-:Y:S01]  /*dd80*/  UPRMT UR4, UR36, 0x654, UR4 ;  /* 0x0000065424047896 */ /* 0x000fe20008000004 */
[----:B------:R-:W-:Y:S01]  /*dd90*/  ISETP.GE.U32.AND P0, PT, R16, UR22, PT ;  /* 0x0000001610007c0c */ /* 0x000fe2000bf06070 */
[----:B------:R-:W-:Y:S01]  /*dda0*/  IMAD.MOV.U32 R6, RZ, RZ, -0x1 ;  /* 0xffffffffff067424 */ /* 0x000fe200078e00ff */
[----:B-1----:R-:W-:Y:S02]  /*ddb0*/  PRMT R4, RZ, 0x7610, R4 ;  /* 0x00007610ff047816 */ /* 0x002fe40000000004 */
[----:B------:R-:W-:-:S02]  /*ddc0*/  ISETP.GE.U32.AND.EX P0, PT, R17, UR23, PT, P0 ;  /* 0x0000001711007c0c */ /* 0x000fc4000bf06100 */
[----:B------:R-:W-:Y:S02]  /*ddd0*/  MOV R7, 0xffffffff ;  /* 0xffffffff00077802 */ /* 0x000fe40000000f00 */
[----:B------:R-:W-:Y:S09]  /*dde0*/  SYNCS.ARRIVE.TRANS64.RED.A1T0 RZ, [UR4], RZ ;  /* 0x000000ffffff79a7 */ /* 0x000ff20008100404 */
[----:B------:R-:W-:Y:S05]  /*ddf0*/  @P0 BRA `(.L_x_138) ;  /* 0x0000000400580947 */ /* 0x000fea0003800000 */
[----:B------:R-:W1:Y:S01]  /*de00*/  S2R R18, SR_CTAID.X ;  /* 0x0000000000127919 */ /* 0x000e620000002500 */
[----:B------:R-:W5:Y:S01]  /*de10*/  LDC.64 R14, c[0x0][0x8d0] ;  /* 0x00023400ff0e7b82 */ /* 0x000f620000000a00 */
[----:B------:R-:W-:Y:S01]  /*de20*/  ULDC UR4, c[0x0][0x150] ;  /* 0x0000540000047ab9 */ /* 0x000fe20000000800 */
[----:B------:R-:W-:Y:S01]  /*de30*/  MOV R22, R17 ;  /* 0x0000001100167202 */ /* 0x000fe20000000f00 */
[----:B------:R-:W1:Y:S05]  /*de40*/  S2R R20, SR_CTAID.Y ;  /* 0x0000000000147919 */ /* 0x000e6a0000002600 */
[----:B--234-:R-:W2:Y:S08]  /*de50*/  LDC R5, c[0x0][0x144] ;  /* 0x00005100ff057b82 */ /* 0x01ceb00000000800 */
[----:B------:R-:W3:Y:S01]  /*de60*/  LDC R21, c[0x0][0x8d8] ;  /* 0x00023600ff157b82 */ /* 0x000ee20000000800 */
[----:B-----5:R-:W-:-:S04]  /*de70*/  ISETP.NE.U32.AND P0, PT, R14, RZ, PT ;  /* 0x000000ff0e00720c */ /* 0x020fc80003f05070 */
[----:B------:R-:W-:Y:S02]  /*de80*/  ISETP.NE.AND.EX P0, PT, R15, RZ, PT, P0 ;  /* 0x000000ff0f00720c */ /* 0x000fe40003f05300 */
[----:B-1----:R-:W-:Y:S02]  /*de90*/  I2FP.F32.U32 R4, R18 ;  /* 0x0000001200047245 */ /* 0x002fe40000201000 */
[----:B------:R-:W-:-:S03]  /*dea0*/  I2FP.F32.U32 R23, R20 ;  /* 0x0000001400177245 */ /* 0x000fc60000201000 */
[----:B------:R-:W-:-:S06]  /*deb0*/  FMUL R4, R4, UR4 ;  /* 0x0000000404047c20 */ /* 0x000fcc0008400000 */
[----:B------:R-:W1:Y:S02]  /*dec0*/  F2I.U32.TRUNC.NTZ R4, R4 ;  /* 0x0000000400047305 */ /* 0x000e64000020f000 */
[----:B-1----:R-:W-:-:S05]  /*ded0*/  IADD3 R6, -R4, RZ, RZ ;  /* 0x000000ff04067210 */ /* 0x002fca0007ffe1ff */
[----:B--2---:R-:W-:Y:S02]  /*dee0*/  IMAD R18, R5, R6, R18 ;  /* 0x0000000605127224 */ /* 0x004fe400078e0212 */
[----:B------:R-:W-:Y:S01]  /*def0*/  IMAD.MOV.U32 R6, RZ, RZ, R16 ;  /* 0x000000ffff067224 */ /* 0x000fe200078e0010 */
[----:B---3--:R-:W-:Y:S06]  /*df00*/  @!P0 BRA `(.L_x_139) ;  /* 0x0000000000308947 */ /* 0x008fec0003800000 */
[----:B------:R-:W1:Y:S02]  /*df10*/  LDC R5, c[0x0][0x8dc] ;  /* 0x00023700ff057b82 */ /* 0x000e640000000800 */
[----:B-1----:R-:W-:-:S05]  /*df20*/  IADD3 R5, P0, R16, R5, RZ ;  /* 0x0000000510057210 */ /* 0x002fca0007f1e0ff */
[----:B------:R-:W-:-:S04]  /*df30*/  IMAD.X R19, RZ, RZ, R17, P0 ;  /* 0x000000ffff137224 */ /* 0x000fc800000e0611 */
[----:B------:R-:W-:-:S04]  /*df40*/  IMAD.WIDE.U32 R6, R19, R14, RZ ;  /* 0x0000000e13067225 */ /* 0x000fc800078e00ff */
[----:B------:R-:W-:-:S04]  /*df50*/  IMAD.WIDE.U32 R6, P0, R5, R15, R6 ;  /* 0x0000000f05067225 */ /* 0x000fc80007800006 */
[----:B------:R-:W-:-:S04]  /*df60*/  IMAD.WIDE.U32 R4, R5, R14, RZ ;  /* 0x0000000e05047225 */ /* 0x000fc800078e00ff */
[----:B------:R-:W-:Y:S01]  /*df70*/  IMAD.MOV.U32 R4, RZ, RZ, R7 ;  /* 0x000000ffff047224 */ /* 0x000fe200078e0007 */
[----:B------:R-:W-:Y:S02]  /*df80*/  IADD3 RZ, P1, R5, R6, RZ ;  /* 0x0000000605ff7210 */ /* 0x000fe40007f3e0ff */
[----:B------:R-:W-:-:S03]  /*df90*/  IADD3.X R5, RZ, RZ, RZ, P0, !PT ;  /* 0x000000ffff057210 */ /* 0x000fc600007fe4ff */
[----:B------:R-:W-:-:S04]  /*dfa0*/  IMAD.WIDE.U32.X R4, R19, R15, R4, P1 ;  /* 0x0000000f13047225 */ /* 0x000fc800008e0404 */
[----:B------:R-:W-:Y:S01]  /*dfb0*/  IMAD.MOV.U32 R22, RZ, RZ, R5 ;  /* 0x000000ffff167224 */ /* 0x000fe200078e0005 */
[----:B------:R-:W-:-:S07]  /*dfc0*/  MOV R6, R4 ;  /* 0x0000000400067202 */ /* 0x000fce0000000f00 */
.L_x_139:
[----:B------:R-:W-:Y:S01]  /*dfd0*/  ULDC UR4, c[0x0][0x154] ;  /* 0x0000550000047ab9 */ /* 0x000fe20000000800 */
[----:B------:R-:W1:Y:S01]  /*dfe0*/  LDC R7, c[0x0][0x148] ;  /* 0x00005200ff077b82 */ /* 0x000e620000000800 */
[----:B------:R-:W-:Y:S01]  /*dff0*/  FMUL R14, R23, UR4 ;  /* 0x00000004170e7c20 */ /* 0x000fe20008400000 */
[----:B------:R-:W-:Y:S02]  /*e000*/  ISETP.NE.AND P2, PT, R2, 0x1, PT ;  /* 0x000000010200780c */ /* 0x000fe40003f45270 */
[-CC-:B------:R-:W-:Y:S02]  /*e010*/  SHF.R.U64 R19, R6, R21.reuse, R22.reuse ;  /* 0x0000001506137219 */ /* 0x180fe40000001216 */
[----:B------:R-:W-:Y:S01]  /*e020*/  SHF.R.U32.HI R21, RZ, R21, R22 ;  /* 0x00000015ff157219 */ /* 0x000fe20000011616 */
[----:B------:R-:W2:Y:S01]  /*e030*/  F2I.U32.TRUNC.NTZ R14, R14 ;  /* 0x0000000e000e7305 */ /* 0x000ea2000020f000 */
[----:B------:R-:W3:Y:S01]  /*e040*/  LDC.64 R4, c[0x0][0x8c8] ;  /* 0x00023200ff047b82 */ /* 0x000ee20000000a00 */
[----:B------:R-:W-:-:S04]  /*e050*/  IADD3 R23, P0, RZ, -R19, RZ ;  /* 0x80000013ff177210 */ /* 0x000fc80007f1e0ff */
[----:B------:R-:W-:-:S03]  /*e060*/  IADD3.X R21, RZ, ~R21, RZ, P0, !PT ;  /* 0x80000015ff157210 */ /* 0x000fc600007fe4ff */
[----:B------:R-:W4:Y:S01]  /*e070*/  LDC R22, c[0x0][0x8c0] ;  /* 0x00023000ff167b82 */ /* 0x000f220000000800 */
[----:B--2---:R-:W-:-:S07]  /*e080*/  IMAD.MOV R15, RZ, RZ, -R14 ;  /* 0x000000ffff0f7224 */ /* 0x004fce00078e0a0e */
[----:B------:R-:W2:Y:S01]  /*e090*/  LDC R26, c[0x0][0x8f0] ;  /* 0x00023c00ff1a7b82 */ /* 0x000ea20000000800 */
[----:B-1----:R-:W-:-:S07]  /*e0a0*/  @P2 IMAD R18, R7, R15, R20 ;  /* 0x0000000f07122224 */ /* 0x002fce00078e0214 */
[----:B------:R-:W1:Y:S01]  /*e0b0*/  LDC.64 R14, c[0x0][0x8e8] ;  /* 0x00023a00ff0e7b82 */ /* 0x000e620000000a00 */
[----:B---3--:R-:W-:-:S04]  /*e0c0*/  IMAD R6, R21, R4, RZ ;  /* 0x0000000415067224 */ /* 0x008fc800078e02ff */
[C---:B------:R-:W-:Y:S02]  /*e0d0*/  IMAD R7, R23.reuse, R5, R6 ;  /* 0x0000000517077224 */ /* 0x040fe400078e0206 */
[----:B------:R-:W-:Y:S01]  /*e0e0*/  IMAD.WIDE.U32 R4, R23, R4, R16 ;  /* 0x0000000417047225 */ /* 0x000fe200078e0010 */
[----:B------:R-:W3:Y:S04]  /*e0f0*/  LDC R21, c[0x0][0x8b0] ;  /* 0x00022c00ff157b82 */ /* 0x000ee80000000800 */
[----:B------:R-:W-:-:S04]  /*e100*/  IADD3 R5, R5, R7, RZ ;  /* 0x0000000705057210 */ /* 0x000fc80007ffe0ff */
[----:B------:R-:W5:Y:S01]  /*e110*/  LDC R6, c[0x0][0x900] ;  /* 0x00024000ff067b82 */ /* 0x000f620000000800 */
[-CC-:B----4-:R-:W-:Y:S02]  /*e120*/  SHF.R.U64 R25, R4, R22.reuse, R5.reuse ;  /* 0x0000001604197219 */ /* 0x190fe40000001205 */
[----:B------:R-:W-:-:S05]  /*e130*/  SHF.R.U32.HI R4, RZ, R22, R5 ;  /* 0x00000016ff047219 */ /* 0x000fca0000011605 */
[----:B------:R-:W4:Y:S01]  /*e140*/  LDC R22, c[0x0][0x8e0] ;  /* 0x00023800ff167b82 */ /* 0x000f220000000800 */
[----:B-1----:R-:W-:-:S04]  /*e150*/  ISETP.NE.U32.AND P0, PT, R14, RZ, PT ;  /* 0x000000ff0e00720c */ /* 0x002fc80003f05070 */
[----:B------:R-:W-:-:S03]  /*e160*/  ISETP.NE.AND.EX P0, PT, R15, RZ, PT, P0 ;  /* 0x000000ff0f00720c */ /* 0x000fc60003f05300 */
[----:B------:R-:W1:Y:S01]  /*e170*/  LDC R23, c[0x0][0x8b8] ;  /* 0x00022e00ff177b82 */ /* 0x000e620000000800 */
[-CC-:B---3--:R-:W-:Y:S02]  /*e180*/  SHF.R.U64 R24, R25, R21.reuse, R4.reuse ;  /* 0x0000001519187219 */ /* 0x188fe40000001204 */
[----:B------:R-:W-:-:S05]  /*e190*/  SHF.R.U32.HI R5, RZ, R21, R4 ;  /* 0x00000015ff057219 */ /* 0x000fca0000011604 */
[----:B------:R-:W3:Y:S01]  /*e1a0*/  LDC R20, c[0x0][0x8a8] ;  /* 0x00022a00ff147b82 */ /* 0x000ee20000000800 */
[-CC-:B-----5:R-:W-:Y:S02]  /*e1b0*/  SHF.R.U64 R21, R24, R6.reuse, R5.reuse ;  /* 0x0000000618157219 */ /* 0x1a0fe40000001205 */
[----:B------:R-:W-:-:S03]  /*e1c0*/  SHF.R.U32.HI R27, RZ, R6, R5 ;  /* 0x00000006ff1b7219 */ /* 0x000fc60000011605 */
[----:B------:R-:W-:Y:S01]  /*e1d0*/  IMAD.MOV.U32 R4, RZ, RZ, R21 ;  /* 0x000000ffff047224 */ /* 0x000fe200078e0015 */
[----:B------:R-:W-:Y:S01]  /*e1e0*/  MOV R5, R27 ;  /* 0x0000001b00057202 */ /* 0x000fe20000000f00 */
[----:B--2---:R-:W-:Y:S06]  /*e1f0*/  @!P0 BRA `(.L_x_140) ;  /* 0x0000000000288947 */ /* 0x004fec0003800000 */
[----:B------:R-:W2:Y:S02]  /*e200*/  LDC R4, c[0x0][0x8f4] ;  /* 0x00023d00ff047b82 */ /* 0x000ea40000000800 */
[----:B--2---:R-:W-:-:S05]  /*e210*/  IADD3 R5, P0, R21, R4, RZ ;  /* 0x0000000415057210 */ /* 0x004fca0007f1e0ff */
[----:B------:R-:W-:-:S04]  /*e220*/  IMAD.X R27, RZ, RZ, R27, P0 ;  /* 0x000000ffff1b7224 */ /* 0x000fc800000e061b */
[----:B------:R-:W-:-:S04]  /*e230*/  IMAD.WIDE.U32 R6, R27, R14, RZ ;  /* 0x0000000e1b067225 */ /* 0x000fc800078e00ff */
[----:B------:R-:W-:-:S04]  /*e240*/  IMAD.WIDE.U32 R6, P0, R5, R15, R6 ;  /* 0x0000000f05067225 */ /* 0x000fc80007800006 */
[----:B------:R-:W-:-:S04]  /*e250*/  IMAD.WIDE.U32 R4, R5, R14, RZ ;  /* 0x0000000e05047225 */ /* 0x000fc800078e00ff */
[----:B------:R-:W-:Y:S01]  /*e260*/  IMAD.MOV.U32 R4, RZ, RZ, R7 ;  /* 0x000000ffff047224 */ /* 0x000fe200078e0007 */
[----:B------:R-:W-:Y:S02]  /*e270*/  IADD3 RZ, P1, R5, R6, RZ ;  /* 0x0000000605ff7210 */ /* 0x000fe40007f3e0ff */
[----:B------:R-:W-:-:S03]  /*e280*/  IADD3.X R5, RZ, RZ, RZ, P0, !PT ;  /* 0x000000ffff057210 */ /* 0x000fc600007fe4ff */
[----:B------:R-:W-:-:S08]  /*e290*/  IMAD.WIDE.U32.X R4, R27, R15, R4, P1 ;  /* 0x0000000f1b047225 */ /* 0x000fd000008e0404 */
.L_x_140:
[----:B------:R-:W-:Y:S02]  /*e2a0*/  SHF.R.U64 R26, R4, R26, R5 ;  /* 0x0000001a041a7219 */ /* 0x000fe40000001205 */
[----:B------:R-:W-:Y:S02]  /*e2b0*/  LOP3.LUT R5, R24, R13, RZ, 0xc0, !PT ;  /* 0x0000000d18057212 */ /* 0x000fe400078ec0ff */
[----:B------:R-:W-:Y:S02]  /*e2c0*/  IADD3 R4, -R26, RZ, RZ ;  /* 0x000000ff1a047210 */ /* 0x000fe40007ffe1ff */
[----:B------:R-:W-:Y:S01]  /*e2d0*/  LOP3.LUT R25, R25, R12, RZ, 0xc0, !PT ;  /* 0x0000000c19197212 */ /* 0x000fe200078ec0ff */
[----:B------:R-:W-:Y:S01]  /*e2e0*/  IMAD R5, R10, R26, R5 ;  /* 0x0000001a0a057224 */ /* 0x000fe200078e0205 */
[----:B------:R-:W-:Y:S01]  /*e2f0*/  MOV R6, R19 ;  /* 0x0000001300067202 */ /* 0x000fe20000000f00 */
[----:B----4-:R-:W-:Y:S02]  /*e300*/  IMAD R21, R4, R22, R21 ;  /* 0x0000001604157224 */ /* 0x010fe400078e0215 */
[----:B-1----:R-:W-:-:S02]  /*e310*/  IMAD R18, R5, R23, R18 ;  /* 0x0000001705127224 */ /* 0x002fc400078e0212 */
[----:B---3--:R-:W-:Y:S02]  /*e320*/  IMAD R21, R21, R20, R25 ;  /* 0x0000001415157224 */ /* 0x008fe400078e0219 */
[----:B------:R-:W-:-:S03]  /*e330*/  IMAD.MOV.U32 R4, RZ, RZ, 0x1 ;  /* 0x00000001ff047424 */ /* 0x000fc600078e00ff */
[----:B------:R-:W-:Y:S02]  /*e340*/  SEL R7, R21, R18, !P2 ;  /* 0x0000001215077207 */ /* 0x000fe40005000000 */
[----:B------:R-:W-:-:S07]  /*e350*/  SEL R20, R18, R21, !P2 ;  /* 0x0000001512147207 */ /* 0x000fce0005000000 */
.L_x_138:
[----:B------:R-:W-:-:S13]  /*e360*/  LOP3.LUT P0, RZ, R4, 0xff, RZ, 0xc0, !PT ;  /* 0x000000ff04ff7812 */ /* 0x000fda000780c0ff */
[----:B------:R-:W-:Y:S05]  /*e370*/  @P0 BRA `(.L_x_141) ;  /* 0xfffffff0005c0947 */ /* 0x000fea000383ffff */
.L_x_109:
[----:B------:R-:W-:Y:S01]  /*e380*/  ELECT P0, URZ, PT ;  /* 0x00000000003f782f */ /* 0x000fe20003800000 */
[----:B------:R-:W-:-:S12]  /*e390*/  BSSY B0, `(.L_x_142) ;  /* 0x000001b000007945 */ /* 0x000fd80003800000 */
[----:B------:R-:W-:Y:S05]  /*e3a0*/  @!P0 BRA `(.L_x_143) ;  /* 0x0000000000648947 */ /* 0x000fea0003800000 */
[----:B------:R-:W-:-:S04]  /*e3b0*/  LOP3.LUT R0, R0, 0x2, RZ, 0xfc, !PT ;  /* 0x0000000200007812 */ /* 0x000fc800078efcff */
[----:B------:R-:W-:-:S13]  /*e3c0*/  ISETP.NE.AND P1, PT, R0, 0x3, PT ;  /* 0x000000030000780c */ /* 0x000fda0003f25270 */
[----:B------:R-:W-:Y:S05]  /*e3d0*/  @!P1 BRA `(.L_x_144) ;  /* 0x0000000000049947 */ /* 0x000fea0003800000 */
[----:B------:R-:W-:Y:S01]  /*e3e0*/  BPT.TRAP 0x1 ;  /* 0x000000040000795c */ /* 0x000fe20000300000 */
.L_x_144:
[----:B------:R-:W-:Y:S01]  /*e3f0*/  IMAD.U32 R3, RZ, RZ, UR36 ;  /* 0x00000024ff037e24 */ /* 0x000fe2000f8e00ff */
[----:B------:R-:W-:Y:S02]  /*e400*/  MOV R2, 0x400 ;  /* 0x0000040000027802 */ /* 0x000fe40000000f00 */
[----:B------:R-:W-:Y:S02]  /*e410*/  SHF.L.U32 R0, R9, 0x1f, RZ ;  /* 0x0000001f09007819 */ /* 0x000fe400000006ff */
[----:B------:R-:W-:-:S04]  /*e420*/  LEA R3, R3, R2, 0x18 ;  /* 0x0000000203037211 */ /* 0x000fc800078ec0ff */
[----:B------:R-:W1:Y:S02]  /*e430*/  SYNCS.PHASECHK.TRANS64.TRYWAIT P0, [R3+URZ+0xc0], R0 ;  /* 0x0000c000030075a7 */ /* 0x000e64000800017f */
[----:B-1----:R-:W-:Y:S05]  /*e440*/  @!P0 BRA `(.L_x_145) ;  /* 0x0000001800048947 */ /* 0x002fea0003800000 */
.L_x_186:
[----:B------:R-:W-:Y:S05]  /*e450*/  @!P1 BRA `(.L_x_146) ;  /* 0x0000000000049947 */ /* 0x000fea0003800000 */
[----:B------:R-:W-:Y:S01]  /*e460*/  BPT.TRAP 0x1 ;  /* 0x000000040000795c */ /* 0x000fe20000300000 */
.L_x_146:
[----:B------:R-:W1:Y:S02]  /*e470*/  SYNCS.PHASECHK.TRANS64.TRYWAIT P0, [R3+URZ+0xc8], R0 ;  /* 0x0000c800030075a7 */ /* 0x000e64000800017f */
[----:B-1----:R-:W-:Y:S05]  /*e480*/  @!P0 BRA `(.L_x_147) ;  /* 0x0000001800088947 */ /* 0x002fea0003800000 */
.L_x_187:
[----:B------:R-:W-:Y:S05]  /*e490*/  @!P1 BRA `(.L_x_148) ;  /* 0x0000000000049947 */ /* 0x000fea0003800000 */
[----:B------:R-:W-:Y:S01]  /*e4a0*/  BPT.TRAP 0x1 ;  /* 0x000000040000795c */ /* 0x000fe20000300000 */
.L_x_148:
[----:B------:R-:W1:Y:S02]  /*e4b0*/  SYNCS.PHASECHK.TRANS64.TRYWAIT P0, [R3+URZ+0xd0], R0 ;  /* 0x0000d000030075a7 */ /* 0x000e64000800017f */
[----:B-1----:R-:W-:Y:S05]  /*e4c0*/  @!P0 BRA `(.L_x_149) ;  /* 0x00000018000c8947 */ /* 0x002fea0003800000 */
.L_x_188:
[----:B------:R-:W-:Y:S05]  /*e4d0*/  @!P1 BRA `(.L_x_150) ;  /* 0x0000000000049947 */ /* 0x000fea0003800000 */
[----:B------:R-:W-:Y:S01]  /*e4e0*/  BPT.TRAP 0x1 ;  /* 0x000000040000795c */ /* 0x000fe20000300000 */
.L_x_150:
[----:B------:R-:W-:-:S07]  /*e4f0*/  SHF.L.U32 R0, R9, 0x1f, RZ ;  /* 0x0000001f09007819 */ /* 0x000fce00000006ff */
.L_x_151:
[----:B------:R1:W1:Y:S02]  /*e500*/  SYNCS.PHASECHK.TRANS64.TRYWAIT P0, [R3+URZ+0xd8], R0 ;  /* 0x0000d800030075a7 */ /* 0x000264000800017f */
[----:B-1----:R-:W-:Y:S05]  /*e510*/  @!P0 NANOSLEEP.SYNCS 0x989680 ;  /* 0x009896800000895d */ /* 0x002fea0003900000 */
[----:B------:R-:W1:Y:S02]  /*e520*/  @!P0 SYNCS.PHASECHK.TRANS64 P0, [R3+URZ+0xd8], R0 ;  /* 0x0000d800030085a7 */ /* 0x000e64000800007f */
[----:B-1----:R-:W-:Y:S05]  /*e530*/  @!P0 BRA `(.L_x_151) ;  /* 0xfffffffc00f08947 */ /* 0x002fea000383ffff */
.L_x_143:
[----:B------:R-:W-:Y:S05]  /*e540*/  BSYNC B0 ;  /* 0x0000000000007941 */ /* 0x000fea0003800000 */
.L_x_142:
[----:B------:R-:W-:Y:S05]  /*e550*/  EXIT ;  /* 0x000000000000794d */ /* 0x000fea0003800000 */
.L_x_104:
[----:B------:R-:W-:Y:S01]  /*e560*/  LOP3.LUT P0, RZ, R12, 0xff, RZ, 0xc0, !PT ;  /* 0x000000ff0cff7812 */ /* 0x000fe2000780c0ff */
[----:B------:R-:W-:Y:S01]  /*e570*/  IMAD.MOV.U32 R12, RZ, RZ, RZ ;  /* 0x000000ffff0c7224 */ /* 0x000fe200078e00ff */
[----:B------:R-:W-:-:S11]  /*e580*/  MOV R0, 0x1 ;  /* 0x0000000100007802 */ /* 0x000fd60000000f00 */
[----:B------:R-:W-:Y:S05]  /*e590*/  @!P0 BRA `(.L_x_152) ;  /* 0x0000000c00208947 */ /* 0x000fea0003800000 */
[----:B------:R-:W1:Y:S01]  /*e5a0*/  LDC R0, c[0x0][0x28c] ;  /* 0x0000a300ff007b82 */ /* 0x000e620000000800 */
[----:B------:R-:W-:Y:S01]  /*e5b0*/  ULDC UR7, c[0x0][0x900] ;  /* 0x0002400000077ab9 */ /* 0x000fe20000000800 */
[----:B------:R-:W-:Y:S01]  /*e5c0*/  UMOV UR8, 0xffffffff ;  /* 0xffffffff00087882 */ /* 0x000fe20000000000 */
[----:B------:R-:W-:Y:S01]  /*e5d0*/  BSSY B0, `(.L_x_152) ;  /* 0x00000c4000007945 */ /* 0x000fe20003800000 */
[----:B------:R-:W-:Y:S01]  /*e5e0*/  USHF.L.U32 UR4, UR36, 0x5, URZ ;  /* 0x0000000524047899 */ /* 0x000fe2000800063f */
[----:B------:R-:W-:Y:S01]  /*e5f0*/  IMAD.MOV.U32 R10, RZ, RZ, 0x1 ;  /* 0x00000001ff0a7424 */ /* 0x000fe200078e00ff */
[----:B------:R-:W-:Y:S01]  /*e600*/  USHF.L.U32 UR5, UR36, 0xb, URZ ;  /* 0x0000000b24057899 */ /* 0x000fe2000800063f */
[----:B------:R-:W-:Y:S01]  /*e610*/  LOP3.LUT R9, R19, 0x2, RZ, 0xfc, !PT ;  /* 0x0000000213097812 */ /* 0x000fe200078efcff */
[----:B------:R-:W-:Y:S01]  /*e620*/  USHF.L.U32 UR8, UR8, UR7, URZ ;  /* 0x0000000708087299 */ /* 0x000fe2000800063f */
[----:B------:R-:W-:Y:S01]  /*e630*/  IMAD.MOV.U32 R12, RZ, RZ, RZ ;  /* 0x000000ffff0c7224 */ /* 0x000fe200078e00ff */
[----:B------:R-:W-:Y:S01]  /*e640*/  ULDC UR6, c[0x0][0x8a8] ;  /* 0x00022a0000067ab9 */ /* 0x000fe20000000800 */
[----:B------:R-:W-:Y:S01]  /*e650*/  UMOV UR9, 0x1 ;  /* 0x0000000100097882 */ /* 0x000fe20000000000 */
[----:B------:R-:W-:-:S02]  /*e660*/  ULOP3.LUT UR4, UR4, 0x20, URZ, 0xc0, !UPT ;  /* 0x0000002004047892 */ /* 0x000fc4000f8ec03f */
[----:B------:R-:W-:Y:S02]  /*e670*/  ULOP3.LUT UR5, UR5, 0x800, URZ, 0xc0, !UPT ;  /* 0x0000080005057892 */ /* 0x000fe4000f8ec03f */
[----:B------:R-:W-:Y:S02]  /*e680*/  UIADD3 UR6, UR6, -0x1, URZ ;  /* 0xffffffff06067890 */ /* 0x000fe4000fffe03f */
[----:B------:R-:W-:Y:S02]  /*e690*/  USHF.L.U32 UR19, UR9, UR7, URZ ;  /* 0x0000000709137299 */ /* 0x000fe4000800063f */
[----:B------:R-:W-:Y:S01]  /*e6a0*/  ULOP3.LUT UR18, URZ, UR8, URZ, 0x33, !UPT ;  /* 0x000000083f127292 */ /* 0x000fe2000f8e333f */
[----:B------:R-:W-:Y:S01]  /*e6b0*/  ULDC.64 UR22, c[0x0][0x198] ;  /* 0x0000660000167ab9 */ /* 0x000fe20000000a00 */
[----:B-1----:R-:W-:-:S04]  /*e6c0*/  IADD3 R0, R0, 0x3f, RZ ;  /* 0x0000003f00007810 */ /* 0x002fc80007ffe0ff */
[----:B------:R-:W-:-:S04]  /*e6d0*/  SHF.R.S32.HI R3, RZ, 0x1f, R0 ;  /* 0x0000001fff037819 */ /* 0x000fc80000011400 */
[----:B------:R-:W-:Y:S02]  /*e6e0*/  LEA.HI R3, R3, R0, RZ, 0x6 ;  /* 0x0000000003037211 */ /* 0x000fe400078f30ff */
[----:B------:R-:W-:Y:S02]  /*e6f0*/  MOV R0, 0x1 ;  /* 0x0000000100007802 */ /* 0x000fe40000000f00 */
[----:B------:R-:W-:-:S04]  /*e700*/  SHF.R.S32.HI R3, RZ, 0x6, R3 ;  /* 0x00000006ff037819 */ /* 0x000fc80000011403 */
[----:B------:R-:W-:-:S07]  /*e710*/  IADD3 R8, R3, 0x1, RZ ;  /* 0x0000000103087810 */ /* 0x000fce0007ffe0ff */
.L_x_163:
[----:B------:R-:W-:-:S03]  /*e720*/  UMOV UR7, 0xffffffff ;  /* 0xffffffff00077882 */ /* 0x000fc60000000000 */
[----:B------:R-:W-:Y:S05]  /*e730*/  BRA.DIV UR7, `(.L_x_153) ;  /* 0x0000001607847947 */ /* 0x000fea000b800000 */
[----:B------:R-:W-:-:S13]  /*e740*/  ELECT P6, URZ, PT ;  /* 0x00000000003f782f */ /* 0x000fda00038c0000 */
.L_x_191:
[----:B------:R-:W1:Y:S01]  /*e750*/  LDC R4, c[0x0][0x28c] ;  /* 0x0000a300ff047b82 */ /* 0x000e620000000800 */
[----:B------:R-:W-:Y:S01]  /*e760*/  BSSY B1, `(.L_x_154) ;  /* 0x0000038000017945 */ /* 0x000fe20003800000 */
[----:B-1----:R-:W-:-:S13]  /*e770*/  ISETP.LT.OR P6, PT, R4, 0x1, !P6 ;  /* 0x000000010400780c */ /* 0x002fda00077c1670 */
[----:B------:R-:W-:Y:S05]  /*e780*/  @P6 BRA `(.L_x_155) ;  /* 0x0000000000d46947 */ /* 0x000fea0003800000 */
[----:B------:R-:W-:Y:S01]  /*e790*/  LEA R15, R7, UR4, 0x6 ;  /* 0x00000004070f7c11 */ /* 0x000fe2000f8e30ff */
[----:B------:R-:W-:Y:S01]  /*e7a0*/  IMAD.SHL.U32 R20, R20, 0x100, RZ ;  /* 0x0000010014147824 */ /* 0x000fe200078e00ff */
[----:B------:R-:W-:Y:S01]  /*e7b0*/  MOV R21, RZ ;  /* 0x000000ff00157202 */ /* 0x000fe20000000f00 */
[----:B------:R-:W-:Y:S01]  /*e7c0*/  IMAD.MOV.U32 R4, RZ, RZ, R8 ;  /* 0x000000ffff047224 */ /* 0x000fe200078e0008 */
[----:B------:R-:W-:Y:S01]  /*e7d0*/  MOV R5, R0 ;  /* 0x0000000000057202 */ /* 0x000fe20000000f00 */
[----:B------:R-:W-:-:S07]  /*e7e0*/  IMAD.MOV.U32 R7, RZ, RZ, R12 ;  /* 0x000000ffff077224 */ /* 0x000fce00078e000c */
.L_x_158:
[----:B------:R-:W1:Y:S01]  /*e7f0*/  S2R R14, SR_CgaCtaId ;  /* 0x00000000000e7919 */ /* 0x000e620000008800 */
[----:B------:R-:W-:Y:S02]  /*e800*/  MOV R11, 0x400 ;  /* 0x00000400000b7802 */ /* 0x000fe40000000f00 */
[----:B------:R-:W-:-:S13]  /*e810*/  LOP3.LUT P1, RZ, R18, 0x7f, RZ, 0xc0, !PT ;  /* 0x0000007f12ff7812 */ /* 0x000fda000782c0ff */
[----:B------:R-:W2:Y:S01]  /*e820*/  @!P1 LDC R13, c[0x0][0x500] ;  /* 0x00014000ff0d9b82 */ /* 0x000ea20000000800 */
[----:B-1----:R-:W-:Y:S02]  /*e830*/  LEA R22, R14, R11, 0x18 ;  /* 0x0000000b0e167211 */ /* 0x002fe400078ec0ff */
[----:B------:R-:W-:Y:S02]  /*e840*/  SHF.L.U32 R11, R5, 0x1f, RZ ;  /* 0x0000001f050b7819 */ /* 0x000fe400000006ff */
[----:B------:R-:W-:-:S04]  /*e850*/  LEA R14, R7, R22, 0x3 ;  /* 0x00000016070e7211 */ /* 0x000fc800078e18ff */
[----:B------:R-:W1:Y:S02]  /*e860*/  SYNCS.PHASECHK.TRANS64.TRYWAIT P0, [R14+URZ+0x50], R11 ;  /* 0x0000500b0e0075a7 */ /* 0x000e64000800017f */
[----:B-12---:R-:W-:Y:S05]  /*e870*/  @!P0 BRA `(.L_x_156) ;  /* 0x0000001400548947 */ /* 0x006fea0003800000 */
.L_x_192:
[----:B-1----:R-:W-:Y:S01]  /*e880*/  PRMT R11, R9, 0x9910, RZ ;  /* 0x00009910090b7816 */ /* 0x002fe200000000ff */
[----:B------:R1:W-:Y:S03]  /*e890*/  @!P1 SYNCS.ARRIVE.TRANS64 RZ, [R14+URZ], R13 ;  /* 0x0000000d0eff99a7 */ /* 0x0003e6000800003f */
[----:B------:R-:W-:-:S13]  /*e8a0*/  ISETP.NE.AND P0, PT, R11, 0x2, PT ;  /* 0x000000020b00780c */ /* 0x000fda0003f05270 */
[----:B-1----:R-:W-:Y:S05]  /*e8b0*/  @P0 BRA `(.L_x_157) ;  /* 0x0000000000040947 */ /* 0x002fea0003800000 */
[----:B------:R-:W-:Y:S01]  /*e8c0*/  BPT.TRAP 0x1 ;  /* 0x000000040000795c */ /* 0x000fe20000300000 */
.L_x_157:
[C---:B------:R-:W-:Y:S01]  /*e8d0*/  IMAD R11, R7.reuse, 0x4000, R22 ;  /* 0x00004000070b7824 */ /* 0x040fe200078e0216 */
[----:B------:R-:W-:Y:S01]  /*e8e0*/  R2UR UR8, R7 ;  /* 0x00000000070872ca */ /* 0x000fe200000e0000 */
[----:B------:R-:W-:Y:S01]  /*e8f0*/  VIADD R4, R4, 0xffffffff ;  /* 0xffffffff04047836 */ /* 0x000fe20000000000 */
[----:B------:R-:W-:Y:S01]  /*e900*/  R2UR UR13, R22 ;  /* 0x00000000160d72ca */ /* 0x000fe200000e0000 */
[----:B------:R-:W-:Y:S01]  /*e910*/  UIADD3 UR14, UP0, UR22, 0xf0, URZ ;  /* 0x000000f0160e7890 */ /* 0x000fe2000ff1e03f */
[----:B------:R-:W-:Y:S01]  /*e920*/  R2UR UR7, R11 ;  /* 0x000000000b0772ca */ /* 0x000fe200000e0000 */
[----:B------:R-:W-:Y:S01]  /*e930*/  UIADD3 UR24, UP1, UR22, 0x1f0, URZ ;  /* 0x000001f016187890 */ /* 0x000fe2000ff3e03f */
[----:B------:R-:W-:Y:S01]  /*e940*/  R2UR UR9, R14 ;  /* 0x000000000e0972ca */ /* 0x000fe200000e0000 */
[----:B------:R-:W-:Y:S01]  /*e950*/  UIADD3.X UR15, URZ, UR23, URZ, UP0, !UPT ;  /* 0x000000173f0f7290 */ /* 0x000fe200087fe43f */
[----:B------:R-:W-:Y:S01]  /*e960*/  R2UR UR11, R20 ;  /* 0x00000000140b72ca */ /* 0x000fe200000e0000 */
[----:B------:R-:W-:Y:S01]  /*e970*/  UIADD3.X UR25, URZ, UR23, URZ, UP1, !UPT ;  /* 0x000000173f197290 */ /* 0x000fe20008ffe43f */
[----:B------:R-:W-:Y:S01]  /*e980*/  R2UR UR10, R21 ;  /* 0x00000000150a72ca */ /* 0x000fe200000e0000 */
[----:B------:R-:W-:Y:S01]  /*e990*/  UMOV UR16, 0x0 ;  /* 0x0000000000107882 */ /* 0x000fe20000000000 */
[----:B------:R-:W-:Y:S01]  /*e9a0*/  R2UR UR12, R6 ;  /* 0x00000000060c72ca */ /* 0x000fe200000e0000 */
[----:B------:R-:W-:Y:S01]  /*e9b0*/  ULEA UR8, UR8, UR5, 0xc ;  /* 0x0000000508087291 */ /* 0x000fe2000f8e603f */
[----:B------:R-:W-:Y:S01]  /*e9c0*/  R2UR UR20, R15 ;  /* 0x000000000f1472ca */ /* 0x000fe200000e0000 */
[----:B------:R-:W-:Y:S01]  /*e9d0*/  UMOV UR17, 0x10000000 ;  /* 0x1000000000117882 */ /* 0x000fe20000000000 */
[----:B------:R-:W-:Y:S01]  /*e9e0*/  ISETP.GT.AND P1, PT, R4, 0x1, PT ;  /* 0x000000010400780c */ /* 0x000fe20003f24270 */
[----:B------:R-:W-:Y:S01]  /*e9f0*/  UIADD3 UR7, UR7, 0x6200, URZ ;  /* 0x0000620007077890 */ /* 0x000fe2000fffe03f */
[----:B------:R-:W-:Y:S01]  /*ea00*/  IADD3 R7, R7, 0x1, RZ ;  /* 0x0000000107077810 */ /* 0x000fe20007ffe0ff */
[----:B------:R-:W-:Y:S01]  /*ea10*/  UIADD3 UR13, UR13, 0x2e200, UR8 ;  /* 0x0002e2000d0d7890 */ /* 0x000fe2000fffe008 */
[----:B------:R-:W-:Y:S01]  /*ea20*/  IADD3 R21, R21, 0x40, RZ ;  /* 0x0000004015157810 */ /* 0x000fe20007ffe0ff */
[----:B------:R-:W-:Y:S01]  /*ea30*/  UMOV UR21, 0x30000 ;  /* 0x0003000000157882 */ /* 0x000fe20000000000 */
[----:B------:R-:W-:-:S02]  /*ea40*/  ISETP.NE.AND P0, PT, R7, 0xa, PT ;  /* 0x0000000a0700780c */ /* 0x000fc40003f05270 */
[----:B------:R-:W-:Y:S02]  /*ea50*/  UMOV UR8, UR7 ;  /* 0x0000000700087c82 */ /* 0x000fe40008000000 */
[----:B------:R1:W-:Y:S01]  /*ea60*/  UTMALDG.3D [UR8], [UR14], desc[UR16] ;  /* 0x000010080e0075b4 */ /* 0x0003e20008011000 */
[----:B------:R-:W-:Y:S02]  /*ea70*/  SEL R14, RZ, 0x1, P0 ;  /* 0x00000001ff0e7807 */ /* 0x000fe40000000000 */
[----:B------:R-:W-:Y:S02]  /*ea80*/  SEL R7, R7, RZ, P0 ;  /* 0x000000ff07077207 */ /* 0x000fe40000000000 */
[----:B------:R-:W-:Y:S01]  /*ea90*/  LOP3.LUT R5, R5, R14, RZ, 0x3c, !PT ;  /* 0x0000000e05057212 */ /* 0x000fe200078e3cff */
[----:B-1----:R-:W-:Y:S01]  /*eaa0*/  UMOV UR8, UR13 ;  /* 0x0000000d00087c82 */ /* 0x002fe20008000000 */
[----:B------:R-:W-:Y:S02]  /*eab0*/  UMOV UR11, UR20 ;  /* 0x00000014000b7c82 */ /* 0x000fe40008000000 */
[----:B------:R1:W-:Y:S02]  /*eac0*/  UTMALDG.3D.MULTICAST [UR8], [UR24], UR21, desc[UR16] ;  /* 0x00001008180073b4 */ /* 0x0003e40008011815 */
[----:B-1----:R-:W-:Y:S05]  /*ead0*/  @P1 BRA `(.L_x_158) ;  /* 0xfffffffc00441947 */ /* 0x002fea000383ffff */
.L_x_155:
[----:B------:R-:W-:Y:S05]  /*eae0*/  BSYNC B1 ;  /* 0x0000000000017941 */ /* 0x000fea0003800000 */
.L_x_154:
[----:B------:R-:W-:Y:S01]  /*eaf0*/  LOP3.LUT P1, RZ, R10, 0xff, RZ, 0xc0, !PT ;  /* 0x000000ff0aff7812 */ /* 0x000fe2000782c0ff */
[C---:B------:R-:W-:Y:S01]  /*eb00*/  IMAD.IADD R12, R3.reuse, 0x1, R12 ;  /* 0x00000001030c7824 */ /* 0x040fe200078e020c */
[----:B------:R-:W-:Y:S01]  /*eb10*/  ULDC.64 UR8, c[0x0][0x8f8] ;  /* 0x00023e0000087ab9 */ /* 0x000fe20000000a00 */
[C---:B------:R-:W-:Y:S01]  /*eb20*/  ISETP.GE.U32.AND P2, PT, R3.reuse, 0xa, PT ;  /* 0x0000000a0300780c */ /* 0x040fe20003f46070 */
[----:B------:R-:W-:Y:S01]  /*eb30*/  BSSY B1, `(.L_x_159) ;  /* 0x000006b000017945 */ /* 0x000fe20003800000 */
[----:B------:R-:W-:Y:S02]  /*eb40*/  MOV R20, 0xffffffff ;  /* 0xffffffff00147802 */ /* 0x000fe40000000f00 */
[----:B------:R-:W-:Y:S02]  /*eb50*/  ISETP.GT.U32.AND P0, PT, R12, 0x9, PT ;  /* 0x000000090c00780c */ /* 0x000fe40003f04070 */
[----:B------:R-:W-:Y:S02]  /*eb60*/  PRMT R10, RZ, 0x7610, R10 ;  /* 0x00007610ff0a7816 */ /* 0x000fe4000000000a */
[----:B------:R-:W-:-:S02]  /*eb70*/  ISETP.LT.U32.AND P0, PT, R3, 0xa, P0 ;  /* 0x0000000a0300780c */ /* 0x000fc40000701070 */
[----:B------:R-:W1:Y:S01]  /*eb80*/  @P1 S2R R5, SR_CgaCtaId ;  /* 0x0000000000051919 */ /* 0x000e620000008800 */
[----:B------:R-:W-:-:S04]  /*eb90*/  @P1 MOV R4, 0x400 ;  /* 0x0000040000041802 */ /* 0x000fc80000000f00 */
[----:B-1----:R-:W-:Y:S01]  /*eba0*/  @P1 LEA R6, R5, R4, 0x18 ;  /* 0x0000000405061211 */ /* 0x002fe200078ec0ff */
[----:B------:R-:W-:-:S03]  /*ebb0*/  IMAD.WIDE.U32 R4, R12, -0x33333333, RZ ;  /* 0xcccccccd0c047825 */ /* 0x000fc600078e00ff */
[----:B------:R1:W-:Y:S01]  /*ebc0*/  @P1 SYNCS.ARRIVE.TRANS64.A1T0 RZ, [R6+URZ+0xe8], RZ ;  /* 0x0000e8ff06ff19a7 */ /* 0x0003e2000810003f */
[----:B------:R-:W-:Y:S02]  /*ebd0*/  IADD3 R16, P1, R16, UR38, RZ ;  /* 0x0000002610107c10 */ /* 0x000fe4000ff3e0ff */
[----:B------:R-:W-:Y:S02]  /*ebe0*/  SHF.R.U32.HI R7, RZ, 0x3, R5 ;  /* 0x00000003ff077819 */ /* 0x000fe40000011605 */
[----:B------:R-:W-:Y:S02]  /*ebf0*/  SEL R5, RZ, 0x1, !P0 ;  /* 0x00000001ff057807 */ /* 0x000fe40004000000 */
[----:B------:R-:W-:Y:S01]  /*ec00*/  IADD3.X R17, R17, UR37, RZ, P1, !PT ;  /* 0x0000002511117c10 */ /* 0x000fe20008ffe4ff */
[----:B------:R-:W-:Y:S01]  /*ec10*/  IMAD R12, R7, -0xa, R12 ;  /* 0xfffffff6070c7824 */ /* 0x000fe200078e020c */
[----:B------:R-:W-:Y:S02]  /*ec20*/  ISETP.GE.U32.AND P0, PT, R16, UR8, PT ;  /* 0x0000000810007c0c */ /* 0x000fe4000bf06070 */
[----:B------:R-:W-:-:S02]  /*ec30*/  LOP3.LUT R0, R0, R5, RZ, 0x3c, !PT ;  /* 0x0000000500007212 */ /* 0x000fc400078e3cff */
[----:B------:R-:W-:Y:S02]  /*ec40*/  ISETP.GE.U32.AND.EX P0, PT, R17, UR9, PT, P0 ;  /* 0x0000000911007c0c */ /* 0x000fe4000bf06100 */
[----:B------:R-:W-:Y:S01]  /*ec50*/  @P2 LOP3.LUT R0, R0, 0x1, R7, 0x78, !PT ;  /* 0x0000000100002812 */ /* 0x000fe200078e7807 */
[----:B------:R-:W-:Y:S01]  /*ec60*/  IMAD.MOV.U32 R7, RZ, RZ, -0x1 ;  /* 0xffffffffff077424 */ /* 0x000fe200078e00ff */
[----:B-1----:R-:W-:Y:S02]  /*ec70*/  MOV R6, 0xffffffff ;  /* 0xffffffff00067802 */ /* 0x002fe40000000f00 */
[----:B------:R-:W-:-:S07]  /*ec80*/  PRMT R4, RZ, 0x7610, R4 ;  /* 0x00007610ff047816 */ /* 0x000fce0000000004 */
[----:B------:R-:W-:Y:S05]  /*ec90*/  @P0 BRA `(.L_x_160) ;  /* 0x0000000400500947 */ /* 0x000fea0003800000 */
[----:B------:R-:W1:Y:S01]  /*eca0*/  S2R R14, SR_CTAID.X ;  /* 0x00000000000e7919 */ /* 0x000e620000002500 */
[----:B------:R-:W-:Y:S01]  /*ecb0*/  ULDC.64 UR8, c[0x0][0x8d0] ;  /* 0x0002340000087ab9 */ /* 0x000fe20000000a00 */
[----:B------:R-:W2:Y:S01]  /*ecc0*/  LDC R15, c[0x0][0x144] ;  /* 0x00005100ff0f7b82 */ /* 0x000ea20000000800 */
[----:B------:R-:W-:Y:S01]  /*ecd0*/  ISETP.NE.U32.AND P0, PT, RZ, UR8, PT ;  /* 0x00000008ff007c0c */ /* 0x000fe2000bf05070 */
[----:B------:R-:W3:Y:S01]  /*ece0*/  S2R R11, SR_CTAID.Y ;  /* 0x00000000000b7919 */ /* 0x000ee20000002600 */
[----:B------:R-:W-:Y:S01]  /*ecf0*/  ULDC UR7, c[0x0][0x150] ;  /* 0x0000540000077ab9 */ /* 0x000fe20000000800 */
[----:B------:R-:W-:Y:S01]  /*ed00*/  ULDC UR10, c[0x0][0x8d8] ;  /* 0x00023600000a7ab9 */ /* 0x000fe20000000800 */
[----:B------:R-:W-:Y:S01]  /*ed10*/  ISETP.NE.AND.EX P0, PT, RZ, UR9, PT, P0 ;  /* 0x00000009ff007c0c */ /* 0x000fe2000bf05300 */
[----:B------:R-:W-:Y:S01]  /*ed20*/  IMAD.MOV.U32 R4, RZ, RZ, R16 ;  /* 0x000000ffff047224 */ /* 0x000fe200078e0010 */
[----:B-1----:R-:W-:-:S05]  /*ed30*/  I2FP.F32.U32 R5, R14 ;  /* 0x0000000e00057245 */ /* 0x002fca0000201000 */
[----:B------:R-:W-:Y:S01]  /*ed40*/  FMUL R20, R5, UR7 ;  /* 0x0000000705147c20 */ /* 0x000fe20008400000 */
[----:B------:R-:W-:-:S05]  /*ed50*/  MOV R5, R17 ;  /* 0x0000001100057202 */ /* 0x000fca0000000f00 */
[----:B---3--:R-:W-:Y:S05]  /*ed60*/  @!P0 BRA `(.L_x_161) ;  /* 0x0000000000288947 */ /* 0x008fea0003800000 */
[----:B------:R-:W-:Y:S02]  /*ed70*/  ULDC UR7, c[0x0][0x8dc] ;  /* 0x0002370000077ab9 */ /* 0x000fe40000000800 */
[----:B------:R-:W-:-:S05]  /*ed80*/  IADD3 R5, P0, R16, UR7, RZ ;  /* 0x0000000710057c10 */ /* 0x000fca000ff1e0ff */
[----:B------:R-:W-:-:S04]  /*ed90*/  IMAD.X R13, RZ, RZ, R17, P0 ;  /* 0x000000ffff0d7224 */ /* 0x000fc800000e0611 */
[----:B------:R-:W-:-:S04]  /*eda0*/  IMAD.WIDE.U32 R6, R13, UR8, RZ ;  /* 0x000000080d067c25 */ /* 0x000fc8000f8e00ff */
[----:B------:R-:W-:-:S04]  /*edb0*/  IMAD.WIDE.U32 R6, P0, R5, UR9, R6 ;  /* 0x0000000905067c25 */ /* 0x000fc8000f800006 */
[----:B------:R-:W-:-:S04]  /*edc0*/  IMAD.WIDE.U32 R4, R5, UR8, RZ ;  /* 0x0000000805047c25 */ /* 0x000fc8000f8e00ff */
[----:B------:R-:W-:Y:S01]  /*edd0*/  IMAD.MOV.U32 R4, RZ, RZ, R7 ;  /* 0x000000ffff047224 */ /* 0x000fe200078e0007 */
[----:B------:R-:W-:Y:S02]  /*ede0*/  IADD3 RZ, P1, R5, R6, RZ ;  /* 0x0000000605ff7210 */ /* 0x000fe40007f3e0ff */
[----:B------:R-:W-:-:S03]  /*edf0*/  IADD3.X R5, RZ, RZ, RZ, P0, !PT ;  /* 0x000000ffff057210 */ /* 0x000fc600007fe4ff */
[----:B------:R-:W-:-:S08]  /*ee00*/  IMAD.WIDE.U32.X R4, R13, UR9, R4, P1 ;  /* 0x000000090d047c25 */ /* 0x000fd000088e0404 */
.L_x_161:
[--C-:B------:R-:W-:Y:S01]  /*ee10*/  SHF.R.U64 R13, R4, UR10, R5.reuse ;  /* 0x0000000a040d7c19 */ /* 0x100fe20008001205 */
[----:B------:R-:W1:Y:S01]  /*ee20*/  F2I.U32.TRUNC.NTZ R20, R20 ;  /* 0x0000001400147305 */ /* 0x000e62000020f000 */
[----:B------:R-:W-:Y:S01]  /*ee30*/  SHF.R.U32.HI R4, RZ, UR10, R5 ;  /* 0x0000000aff047c19 */ /* 0x000fe20008011605 */
[----:B------:R-:W-:Y:S01]  /*ee40*/  ULDC.64 UR8, c[0x0][0x8c8] ;  /* 0x0002320000087ab9 */ /* 0x000fe20000000a00 */
[----:B------:R-:W-:Y:S01]  /*ee50*/  IADD3 R7, P0, RZ, -R13, RZ ;  /* 0x8000000dff077210 */ /* 0x000fe20007f1e0ff */
[----:B------:R-:W-:Y:S01]  /*ee60*/  ULDC.64 UR10, c[0x0][0x8e8] ;  /* 0x00023a00000a7ab9 */ /* 0x000fe20000000a00 */
[----:B------:R-:W3:Y:S01]  /*ee70*/  LDC R22, c[0x0][0x148] ;  /* 0x00005200ff167b82 */ /* 0x000ee20000000800 */
[----:B------:R-:W-:Y:S01]  /*ee80*/  ULDC UR7, c[0x0][0x8c0] ;  /* 0x0002300000077ab9 */ /* 0x000fe20000000800 */
[----:B------:R-:W-:Y:S02]  /*ee90*/  IADD3.X R4, RZ, ~R4, RZ, P0, !PT ;  /* 0x80000004ff047210 */ /* 0x000fe400007fe4ff */
[----:B------:R-:W-:-:S03]  /*eea0*/  ISETP.NE.U32.AND P0, PT, RZ, UR10, PT ;  /* 0x0000000aff007c0c */ /* 0x000fc6000bf05070 */
[----:B------:R-:W-:Y:S01]  /*eeb0*/  IMAD R6, R4, UR8, RZ ;  /* 0x0000000804067c24 */ /* 0x000fe2000f8e02ff */
[----:B------:R-:W-:Y:S01]  /*eec0*/  ISETP.NE.AND.EX P0, PT, RZ, UR11, PT, P0 ;  /* 0x0000000bff007c0c */ /* 0x000fe2000bf05300 */
[----:B------:R-:W-:Y:S01]  /*eed0*/  IMAD.WIDE.U32 R4, R7, UR8, R16 ;  /* 0x0000000807047c25 */ /* 0x000fe2000f8e0010 */
[----:B------:R-:W-:-:S03]  /*eee0*/  ULDC UR8, c[0x0][0x154] ;  /* 0x0000550000087ab9 */ /* 0x000fc60000000800 */
[----:B------:R-:W-:Y:S02]  /*eef0*/  IMAD R7, R7, UR9, R6 ;  /* 0x0000000907077c24 */ /* 0x000fe4000f8e0206 */
[----:B-1----:R-:W-:-:S03]  /*ef00*/  IMAD.MOV R6, RZ, RZ, -R20 ;  /* 0x000000ffff067224 */ /* 0x002fc600078e0a14 */
[----:B------:R-:W-:Y:S01]  /*ef10*/  IADD3 R5, R5, R7, RZ ;  /* 0x0000000705057210 */ /* 0x000fe20007ffe0ff */
[----:B--2---:R-:W-:Y:S01]  /*ef20*/  IMAD R14, R15, R6, R14 ;  /* 0x000000060f0e7224 */ /* 0x004fe200078e020e */
[----:B------:R-:W-:Y:S02]  /*ef30*/  I2FP.F32.U32 R6, R11 ;  /* 0x0000000b00067245 */ /* 0x000fe40000201000 */
[--C-:B------:R-:W-:Y:S02]  /*ef40*/  SHF.R.U64 R15, R4, UR7, R5.reuse ;  /* 0x00000007040f7c19 */ /* 0x100fe40008001205 */
[----:B------:R-:W-:Y:S01]  /*ef50*/  SHF.R.U32.HI R4, RZ, UR7, R5 ;  /* 0x00000007ff047c19 */ /* 0x000fe20008011605 */
[----:B------:R-:W-:Y:S01]  /*ef60*/  FMUL R6, R6, UR8 ;  /* 0x0000000806067c20 */ /* 0x000fe20008400000 */
[----:B------:R-:W-:Y:S02]  /*ef70*/  ULDC UR7, c[0x0][0x8b0] ;  /* 0x00022c0000077ab9 */ /* 0x000fe40000000800 */
[--C-:B------:R-:W-:Y:S01]  /*ef80*/  SHF.R.U64 R21, R15, UR7, R4.reuse ;  /* 0x000000070f157c19 */ /* 0x100fe20008001204 */
[----:B------:R1:W2:Y:S01]  /*ef90*/  F2I.U32.TRUNC.NTZ R24, R6 ;  /* 0x0000000600187305 */ /* 0x0002a2000020f000 */
[----:B------:R-:W-:Y:S01]  /*efa0*/  SHF.R.U32.HI R4, RZ, UR7, R4 ;  /* 0x00000007ff047c19 */ /* 0x000fe20008011604 */
[----:B------:R-:W-:-:S03]  /*efb0*/  ULDC UR7, c[0x0][0x900] ;  /* 0x0002400000077ab9 */ /* 0x000fc60000000800 */
[--C-:B------:R-:W-:Y:S02]  /*efc0*/  SHF.R.U64 R20, R21, UR7, R4.reuse ;  /* 0x0000000715147c19 */ /* 0x100fe40008001204 */
[----:B------:R-:W-:-:S03]  /*efd0*/  SHF.R.U32.HI R23, RZ, UR7, R4 ;  /* 0x00000007ff177c19 */ /* 0x000fc60008011604 */
[----:B------:R-:W-:Y:S01]  /*efe0*/  IMAD.MOV.U32 R4, RZ, RZ, R20 ;  /* 0x000000ffff047224 */ /* 0x000fe200078e0014 */
[----:B------:R-:W-:Y:S01]  /*eff0*/  MOV R5, R23 ;  /* 0x0000001700057202 */ /* 0x000fe20000000f00 */
[----:B-1----:R-:W-:Y:S06]  /*f000*/  @!P0 BRA `(.L_x_162) ;  /* 0x0000000000288947 */ /* 0x002fec0003800000 */
        /* <DEDUP_REMOVED lines=10> */
.L_x_162:
[----:B------:R-:W-:Y:S01]  /*f0b0*/  ISETP.NE.AND P0, PT, R2, 0x1, PT ;  /* 0x000000010200780c */ /* 0x000fe20003f05270 */
[----:B------:R-:W-:Y:S01]  /*f0c0*/  ULDC UR7, c[0x0][0x8f0] ;  /* 0x00023c0000077ab9 */ /* 0x000fe20000000800 */
[----:B--2---:R-:W-:Y:S01]  /*f0d0*/  IADD3 R24, -R24, RZ, RZ ;  /* 0x000000ff18187210 */ /* 0x004fe20007ffe1ff */
[----:B------:R-:W-:Y:S01]  /*f0e0*/  ULDC UR8, c[0x0][0x8b8] ;  /* 0x00022e0000087ab9 */ /* 0x000fe20000000800 */
[----:B------:R-:W-:Y:S01]  /*f0f0*/  SHF.R.U64 R4, R4, UR7, R5 ;  /* 0x0000000704047c19 */ /* 0x000fe20008001205 */
[----:B------:R-:W-:Y:S01]  /*f100*/  ULDC UR7, c[0x0][0x8e0] ;  /* 0x0002380000077ab9 */ /* 0x000fe20000000800 */
[----:B------:R-:W-:Y:S01]  /*f110*/  LOP3.LUT R21, R21, UR18, RZ, 0xc0, !PT ;  /* 0x0000001215157c12 */ /* 0x000fe2000f8ec0ff */
[----:B------:R-:W-:Y:S01]  /*f120*/  IMAD.MOV.U32 R6, RZ, RZ, R13 ;  /* 0x000000ffff067224 */ /* 0x000fe200078e000d */
[----:B------:R-:W-:Y:S01]  /*f130*/  LOP3.LUT R15, R15, UR6, RZ, 0xc0, !PT ;  /* 0x000000060f0f7c12 */ /* 0x000fe2000f8ec0ff */
[----:B------:R-:W-:Y:S02]  /*f140*/  IMAD.MOV R5, RZ, RZ, -R4 ;  /* 0x000000ffff057224 */ /* 0x000fe400078e0a04 */
[----:B------:R-:W-:Y:S01]  /*f150*/  IMAD R21, R4, UR19, R21 ;  /* 0x0000001304157c24 */ /* 0x000fe2000f8e0215 */
[----:B------:R-:W-:Y:S01]  /*f160*/  MOV R4, 0x1 ;  /* 0x0000000100047802 */ /* 0x000fe20000000f00 */
[----:B---3--:R-:W-:-:S02]  /*f170*/  @P0 IMAD R14, R22, R24, R11 ;  /* 0x00000018160e0224 */ /* 0x008fc400078e020b */
[----:B------:R-:W-:Y:S01]  /*f180*/  IMAD R20, R5, UR7, R20 ;  /* 0x0000000705147c24 */ /* 0x000fe2000f8e0214 */
[----:B------:R-:W-:Y:S01]  /*f190*/  ULDC UR7, c[0x0][0x8a8] ;  /* 0x00022a0000077ab9 */ /* 0x000fe20000000800 */
[----:B------:R-:W-:Y:S02]  /*f1a0*/  IMAD R14, R21, UR8, R14 ;  /* 0x00000008150e7c24 */ /* 0x000fe4000f8e020e */
[----:B------:R-:W-:-:S05]  /*f1b0*/  IMAD R5, R20, UR7, R15 ;  /* 0x0000000714057c24 */ /* 0x000fca000f8e020f */
[----:B------:R-:W-:Y:S02]  /*f1c0*/  SEL R7, R5, R14, !P0 ;  /* 0x0000000e05077207 */ /* 0x000fe40004000000 */
[----:B------:R-:W-:-:S07]  /*f1d0*/  SEL R20, R14, R5, !P0 ;  /* 0x000000050e147207 */ /* 0x000fce0004000000 */
.L_x_160:
[----:B------:R-:W-:Y:S05]  /*f1e0*/  BSYNC B1 ;  /* 0x0000000000017941 */ /* 0x000fea0003800000 */
.L_x_159:
[----:B------:R-:W-:-:S13]  /*f1f0*/  LOP3.LUT P0, RZ, R4, 0xff, RZ, 0xc0, !PT ;  /* 0x000000ff04ff7812 */ /* 0x000fda000780c0ff */
[----:B------:R-:W-:Y:S05]  /*f200*/  @P0 BRA `(.L_x_163) ;  /* 0xfffffff400440947 */ /* 0x000fea000383ffff */
[----:B------:R-:W-:Y:S05]  /*f210*/  BSYNC B0 ;  /* 0x0000000000007941 */ /* 0x000fea0003800000 */
.L_x_152:
[----:B------:R-:W-:-:S03]  /*f220*/  UMOV UR7, 0xffffffff ;  /* 0xffffffff00077882 */ /* 0x000fc60000000000 */
[----:B------:R-:W-:Y:S05]  /*f230*/  BRA.DIV UR7, `(.L_x_164) ;  /* 0x0000000a07f87947 */ /* 0x000fea000b800000 */
[----:B------:R-:W-:-:S13]  /*f240*/  ELECT P6, URZ, PT ;  /* 0x00000000003f782f */ /* 0x000fda00038c0000 */
.L_x_195:
[----:B------:R-:W-:Y:S04]  /*f250*/  BSSY B0, `(.L_x_165) ;  /* 0x0000061000007945 */ /* 0x000fe80003800000 */
[----:B------:R-:W-:Y:S05]  /*f260*/  @!P6 BRA `(.L_x_166) ;  /* 0x00000004007ce947 */ /* 0x000fea0003800000 */
[----:B------:R-:W-:-:S04]  /*f270*/  LOP3.LUT R19, R19, 0x2, RZ, 0xfc, !PT ;  /* 0x0000000213137812 */ /* 0x000fc800078efcff */
[----:B------:R-:W-:-:S13]  /*f280*/  ISETP.NE.AND P0, PT, R19, 0x3, PT ;  /* 0x000000031300780c */ /* 0x000fda0003f05270 */
[----:B------:R-:W-:Y:S05]  /*f290*/  @!P0 BRA `(.L_x_167) ;  /* 0x0000000000048947 */ /* 0x000fea0003800000 */
[----:B------:R-:W-:Y:S01]  /*f2a0*/  BPT.TRAP 0x1 ;  /* 0x000000040000795c */ /* 0x000fe20000300000 */
.L_x_167:
[----:B------:R-:W1:Y:S01]  /*f2b0*/  S2R R3, SR_CgaCtaId ;  /* 0x0000000000037919 */ /* 0x000e620000008800 */
[----:B------:R-:W-:-:S04]  /*f2c0*/  MOV R2, 0x400 ;  /* 0x0000040000027802 */ /* 0x000fc80000000f00 */
[----:B-1----:R-:W-:Y:S02]  /*f2d0*/  LEA R3, R3, R2, 0x18 ;  /* 0x0000000203037211 */ /* 0x002fe400078ec0ff */
[----:B------:R-:W-:Y:S02]  /*f2e0*/  SHF.L.U32 R2, R0, 0x1f, RZ ;  /* 0x0000001f00027819 */ /* 0x000fe400000006ff */
[----:B------:R-:W-:-:S05]  /*f2f0*/  IADD3 R3, R3, 0x50, RZ ;  /* 0x0000005003037810 */ /* 0x000fca0007ffe0ff */
[C---:B------:R-:W-:Y:S01]  /*f300*/  IMAD R7, R12.reuse, 0x8, R3 ;  /* 0x000000080c077824 */ /* 0x040fe200078e0203 */
[----:B------:R-:W-:-:S03]  /*f310*/  IADD3 R12, R12, 0x1, RZ ;  /* 0x000000010c0c7810 */ /* 0x000fc60007ffe0ff */
[----:B------:R-:W1:Y:S01]  /*f320*/  SYNCS.PHASECHK.TRANS64.TRYWAIT P0, [R7+URZ], R2 ;  /* 0x00000002070075a7 */ /* 0x000e62000800017f */
[----:B------:R-:W-:-:S04]  /*f330*/  ISETP.NE.AND P1, PT, R12, 0xa, PT ;  /* 0x0000000a0c00780c */ /* 0x000fc80003f25270 */
[----:B------:R-:W-:Y:S02]  /*f340*/  SEL R5, RZ, 0x1, P1 ;  /* 0x00000001ff057807 */ /* 0x000fe40000800000 */
[----:B------:R-:W-:Y:S02]  /*f350*/  SEL R12, R12, RZ, P1 ;  /* 0x000000ff0c0c7207 */ /* 0x000fe40000800000 */
[----:B------:R-:W-:-:S03]  /*f360*/  LOP3.LUT R5, R0, R5, RZ, 0x3c, !PT ;  /* 0x0000000500057212 */ /* 0x000fc600078e3cff */
[----:B------:R-:W-:Y:S01]  /*f370*/  IMAD R9, R12, 0x8, R3 ;  /* 0x000000080c097824 */ /* 0x000fe200078e0203 */
[----:B------:R-:W-:Y:S01]  /*f380*/  SHF.L.U32 R4, R5, 0x1f, RZ ;  /* 0x0000001f05047819 */ /* 0x000fe200000006ff */
[----:B-1----:R-:W-:Y:S06]  /*f390*/  @!P0 BRA `(.L_x_168) ;  /* 0x0000000800c08947 */ /* 0x002fec0003800000 */
.L_x_196:
[----:B------:R-:W2:Y:S01]  /*f3a0*/  SYNCS.PHASECHK.TRANS64.TRYWAIT P0, [R9+URZ], R4 ;  /* 0x00000004090075a7 */ /* 0x000ea2000800017f */
[----:B------:R-:W-:-:S04]  /*f3b0*/  IADD3 R0, R12, 0x1, RZ ;  /* 0x000000010c007810 */ /* 0x000fc80007ffe0ff */
[----:B------:R-:W-:-:S04]  /*f3c0*/  ISETP.NE.AND P1, PT, R0, 0xa, PT ;  /* 0x0000000a0000780c */ /* 0x000fc80003f25270 */
[----:B-1----:R-:W-:Y:S02]  /*f3d0*/  SEL R2, RZ, 0x1, P1 ;  /* 0x00000001ff027807 */ /* 0x002fe40000800000 */
[----:B------:R-:W-:Y:S02]  /*f3e0*/  SEL R0, R0, RZ, P1 ;  /* 0x000000ff00007207 */ /* 0x000fe40000800000 */
[----:B------:R-:W-:-:S03]  /*f3f0*/  LOP3.LUT R7, R5, R2, RZ, 0x3c, !PT ;  /* 0x0000000205077212 */ /* 0x000fc600078e3cff */
[----:B------:R-:W-:Y:S01]  /*f400*/  IMAD R6, R0, 0x8, R3 ;  /* 0x0000000800067824 */ /* 0x000fe200078e0203 */
[----:B------:R-:W-:Y:S01]  /*f410*/  SHF.L.U32 R5, R7, 0x1f, RZ ;  /* 0x0000001f07057819 */ /* 0x000fe200000006ff */
[----:B--2---:R-:W-:Y:S06]  /*f420*/  @!P0 BRA `(.L_x_169) ;  /* 0x0000000800b08947 */ /* 0x004fec0003800000 */
.L_x_197:
[----:B------:R-:W2:Y:S01]  /*f430*/  SYNCS.PHASECHK.TRANS64.TRYWAIT P0, [R6+URZ], R5 ;  /* 0x00000005060075a7 */ /* 0x000ea2000800017f */
[----:B------:R-:W-:-:S04]  /*f440*/  IADD3 R0, R0, 0x1, RZ ;  /* 0x0000000100007810 */ /* 0x000fc80007ffe0ff */
[----:B------:R-:W-:-:S04]  /*f450*/  ISETP.NE.AND P1, PT, R0, 0xa, PT ;  /* 0x0000000a0000780c */ /* 0x000fc80003f25270 */
[----:B------:R-:W-:Y:S02]  /*f460*/  SEL R2, RZ, 0x1, P1 ;  /* 0x00000001ff027807 */ /* 0x000fe40000800000 */
[----:B------:R-:W-:Y:S02]  /*f470*/  SEL R0, R0, RZ, P1 ;  /* 0x000000ff00007207 */ /* 0x000fe40000800000 */
[----:B------:R-:W-:-:S03]  /*f480*/  LOP3.LUT R7, R7, R2, RZ, 0x3c, !PT ;  /* 0x0000000207077212 */ /* 0x000fc600078e3cff */
[----:B-1----:R-:W-:Y:S01]  /*f490*/  IMAD R9, R0, 0x8, R3 ;  /* 0x0000000800097824 */ /* 0x002fe200078e0203 */
[----:B------:R-:W-:Y:S01]  /*f4a0*/  SHF.L.U32 R4, R7, 0x1f, RZ ;  /* 0x0000001f07047819 */ /* 0x000fe200000006ff */
[----:B--2---:R-:W-:Y:S06]  /*f4b0*/  @!P0 BRA `(.L_x_170) ;  /* 0x0000000800a08947 */ /* 0x004fec0003800000 */
.L_x_198:
        /* <DEDUP_REMOVED lines=9> */
.L_x_199:
        /* <DEDUP_REMOVED lines=9> */
.L_x_200:
        /* <DEDUP_REMOVED lines=9> */
.L_x_201:
        /* <DEDUP_REMOVED lines=9> */
.L_x_202:
        /* <DEDUP_REMOVED lines=9> */
.L_x_203:
[----:B------:R-:W2:Y:S01]  /*f790*/  SYNCS.PHASECHK.TRANS64.TRYWAIT P0, [R6+URZ], R5 ;  /* 0x00000005060075a7 */ /* 0x000ea2000800017f */
[----:B------:R-:W-:-:S04]  /*f7a0*/  IADD3 R0, R0, 0x1, RZ ;  /* 0x0000000100007810 */ /* 0x000fc80007ffe0ff */
[----:B------:R-:W-:-:S04]  /*f7b0*/  ISETP.NE.AND P1, PT, R0, 0xa, PT ;  /* 0x0000000a0000780c */ /* 0x000fc80003f25270 */
[----:B------:R-:W-:Y:S02]  /*f7c0*/  SEL R2, RZ, 0x1, P1 ;  /* 0x00000001ff027807 */ /* 0x000fe40000800000 */
[----:B------:R-:W-:Y:S02]  /*f7d0*/  SEL R0, R0, RZ, P1 ;  /* 0x000000ff00007207 */ /* 0x000fe40000800000 */
[----:B------:R-:W-:Y:S01]  /*f7e0*/  LOP3.LUT R2, R7, R2, RZ, 0x3c, !PT ;  /* 0x0000000207027212 */ /* 0x000fe200078e3cff */
[----:B--2---:R-:W-:Y:S06]  /*f7f0*/  @!P0 BRA `(.L_x_176) ;  /* 0x0000000800488947 */ /* 0x004fec0003800000 */
.L_x_204:
[----:B------:R-:W-:Y:S01]  /*f800*/  IMAD R3, R0, 0x8, R3 ;  /* 0x0000000800037824 */ /* 0x000fe200078e0203 */
[----:B------:R-:W-:-:S07]  /*f810*/  SHF.L.U32 R0, R2, 0x1f, RZ ;  /* 0x0000001f02007819 */ /* 0x000fce00000006ff */
.L_x_177:
[----:B---3--:R3:W4:Y:S02]  /*f820*/  SYNCS.PHASECHK.TRANS64.TRYWAIT P0, [R3+URZ], R0 ;  /* 0x00000000030075a7 */ /* 0x008724000800017f */
[----:B----4-:R-:W-:Y:S05]  /*f830*/  @!P0 NANOSLEEP.SYNCS 0x989680 ;  /* 0x009896800000895d */ /* 0x010fea0003900000 */
[----:B------:R-:W4:Y:S02]  /*f840*/  @!P0 SYNCS.PHASECHK.TRANS64 P0, [R3+URZ], R0 ;  /* 0x00000000030085a7 */ /* 0x000f24000800007f */
[----:B----4-:R-:W-:Y:S05]  /*f850*/  @!P0 BRA `(.L_x_177) ;  /* 0xfffffffc00f08947 */ /* 0x010fea000383ffff */
.L_x_166:
[----:B------:R-:W-:Y:S05]  /*f860*/  BSYNC B0 ;  /* 0x0000000000007941 */ /* 0x000fea0003800000 */
.L_x_165:
[----:B------:R-:W-:Y:S05]  /*f870*/  EXIT ;  /* 0x000000000000794d */ /* 0x000fea0003800000 */
.L_x_25:
[----:B--2---:R-:W-:-:S04]  /*f880*/  MOV R5, UR5 ;  /* 0x0000000500057c02 */ /* 0x004fc80008000f00 */
[----:B------:R2:W3:Y:S03]  /*f890*/  SYNCS.PHASECHK.TRANS64.TRYWAIT P0, [R5+URZ], R0 ;  /* 0x00000000050075a7 */ /* 0x0004e6000800017f */
[----:B---3--:R-:W-:Y:S05]  /*f8a0*/  @!P0 NANOSLEEP.SYNCS 0x989680 ;  /* 0x009896800000895d */ /* 0x008fea0003900000 */
[----:B------:R-:W3:Y:S02]  /*f8b0*/  @!P0 SYNCS.PHASECHK.TRANS64 P0, [R5+URZ], R0 ;  /* 0x00000000050085a7 */ /* 0x000ee4000800007f */
[----:B---3--:R-:W-:Y:S05]  /*f8c0*/  @!P0 BRA `(.L_x_25) ;  /* 0xfffffffc00ec8947 */ /* 0x008fea000383ffff */
[----:B------:R-:W-:Y:S05]  /*f8d0*/  BRA `(.L_x_24) ;  /* 0xffffff24002c7947 */ /* 0x000fea000383ffff */
.L_x_31:
[----:B--2---:R-:W-:-:S04]  /*f8e0*/  IMAD.U32 R6, RZ, RZ, UR8 ;  /* 0x00000008ff067e24 */ /* 0x004fc8000f8e00ff */
[----:B------:R2:W3:Y:S03]  /*f8f0*/  SYNCS.PHASECHK.TRANS64.TRYWAIT P0, [R6+URZ], R5 ;  /* 0x00000005060075a7 */ /* 0x0004e6000800017f */
[----:B---3--:R-:W-:Y:S05]  /*f900*/  @!P0 NANOSLEEP.SYNCS 0x989680 ;  /* 0x009896800000895d */ /* 0x008fea0003900000 */
[----:B------:R-:W3:Y:S02]  /*f910*/  @!P0 SYNCS.PHASECHK.TRANS64 P0, [R6+URZ], R5 ;  /* 0x00000005060085a7 */ /* 0x000ee4000800007f */
[----:B---3--:R-:W-:Y:S05]  /*f920*/  @!P0 BRA `(.L_x_31) ;  /* 0xfffffffc00ec8947 */ /* 0x008fea000383ffff */
[----:B------:R-:W-:Y:S05]  /*f930*/  BRA `(.L_x_30) ;  /* 0xffffff2c00a47947 */ /* 0x000fea000383ffff */
.L_x_57:
[----:B-1----:R1:W2:Y:S02]  /*f940*/  SYNCS.PHASECHK.TRANS64.TRYWAIT P0, [R13+URZ+0xa0], R4 ;  /* 0x0000a0040d0075a7 */ /* 0x0022a4000800017f */
[----:B--2---:R-:W-:Y:S05]  /*f950*/  @!P0 NANOSLEEP.SYNCS 0x989680 ;  /* 0x009896800000895d */ /* 0x004fea0003900000 */
[----:B------:R-:W2:Y:S02]  /*f960*/  @!P0 SYNCS.PHASECHK.TRANS64 P0, [R13+URZ+0xa0], R4 ;  /* 0x0000a0040d0085a7 */ /* 0x000ea4000800007f */
[----:B--2---:R-:W-:Y:S05]  /*f970*/  @!P0 BRA `(.L_x_57) ;  /* 0xfffffffc00f08947 */ /* 0x004fea000383ffff */
[----:B------:R-:W-:Y:S05]  /*f980*/  BRA `(.L_x_178) ;  /* 0xffffff4400007947 */ /* 0x000fea000383ffff */
.L_x_68:
[----:B-1----:R1:W2:Y:S02]  /*f990*/  SYNCS.PHASECHK.TRANS64.TRYWAIT P0, [R26+URZ+0xa0], R15 ;  /* 0x0000a00f1a0075a7 */ /* 0x0022a4000800017f */
[----:B--2---:R-:W-:Y:S05]  /*f9a0*/  @!P0 NANOSLEEP.SYNCS 0x989680 ;  /* 0x009896800000895d */ /* 0x004fea0003900000 */
[----:B------:R-:W2:Y:S02]  /*f9b0*/  @!P0 SYNCS.PHASECHK.TRANS64 P0, [R26+URZ+0xa0], R15 ;  /* 0x0000a00f1a0085a7 */ /* 0x000ea4000800007f */
[----:B--2---:R-:W-:Y:S05]  /*f9c0*/  @!P0 BRA `(.L_x_68) ;  /* 0xfffffffc00f08947 */ /* 0x004fea000383ffff */
[----:B------:R-:W-:Y:S05]  /*f9d0*/  BRA `(.L_x_179) ;  /* 0xffffff6400f07947 */ /* 0x000fea000383ffff */
.L_x_79:
[----:B-1----:R1:W2:Y:S02]  /*f9e0*/  SYNCS.PHASECHK.TRANS64.TRYWAIT P0, [R25+URZ+0xa0], R20 ;  /* 0x0000a014190075a7 */ /* 0x0022a4000800017f */
[----:B--2---:R-:W-:Y:S05]  /*f9f0*/  @!P0 NANOSLEEP.SYNCS 0x989680 ;  /* 0x009896800000895d */ /* 0x004fea0003900000 */
[----:B------:R-:W2:Y:S02]  /*fa00*/  @!P0 SYNCS.PHASECHK.TRANS64 P0, [R25+URZ+0xa0], R20 ;  /* 0x0000a014190085a7 */ /* 0x000ea4000800007f */
[----:B--2---:R-:W-:Y:S05]  /*fa10*/  @!P0 BRA `(.L_x_79) ;  /* 0xfffffffc00f08947 */ /* 0x004fea000383ffff */
[----:B------:R-:W-:Y:S05]  /*fa20*/  BRA `(.L_x_180) ;  /* 0xffffff8800507947 */ /* 0x000fea000383ffff */
.L_x_90:
[----:B-1----:R1:W2:Y:S02]  /*fa30*/  SYNCS.PHASECHK.TRANS64.TRYWAIT P0, [R20+URZ+0xa0], R15 ;  /* 0x0000a00f140075a7 */ /* 0x0022a4000800017f */
[----:B--2---:R-:W-:Y:S05]  /*fa40*/  @!P0 NANOSLEEP.SYNCS 0x989680 ;  /* 0x009896800000895d */ /* 0x004fea0003900000 */
[----:B------:R-:W2:Y:S02]  /*fa50*/  @!P0 SYNCS.PHASECHK.TRANS64 P0, [R20+URZ+0xa0], R15 ;  /* 0x0000a00f140085a7 */ /* 0x000ea4000800007f */
[----:B--2---:R-:W-:Y:S05]  /*fa60*/  @!P0 BRA `(.L_x_90) ;  /* 0xfffffffc00f08947 */ /* 0x004fea000383ffff */
[----:B------:R-:W-:Y:S05]  /*fa70*/  BRA `(.L_x_181) ;  /* 0xffffffa800b07947 */ /* 0x000fea000383ffff */
.L_x_106:
[----:B-1----:R-:W-:-:S04]  /*fa80*/  MOV R4, UR4 ;  /* 0x0000000400047c02 */ /* 0x002fc80008000f00 */
[----:B------:R1:W2:Y:S03]  /*fa90*/  SYNCS.PHASECHK.TRANS64.TRYWAIT P0, [R4+URZ+0xe8], R3 ;  /* 0x0000e803040075a7 */ /* 0x0002a6000800017f */
[----:B--2---:R-:W-:Y:S05]  /*faa0*/  @!P0 NANOSLEEP.SYNCS 0x989680 ;  /* 0x009896800000895d */ /* 0x004fea0003900000 */
[----:B------:R-:W2:Y:S02]  /*fab0*/  @!P0 SYNCS.PHASECHK.TRANS64 P0, [R4+URZ+0xe8], R3 ;  /* 0x0000e803040085a7 */ /* 0x000ea4000800007f */
[----:B--2---:R-:W-:Y:S05]  /*fac0*/  @!P0 BRA `(.L_x_106) ;  /* 0xfffffffc00ec8947 */ /* 0x004fea000383ffff */
[----:B------:R-:W-:Y:S05]  /*fad0*/  BRA `(.L_x_105) ;  /* 0xffffffd800187947 */ /* 0x000fea000383ffff */
.L_x_115:
[----:B-1----:R-:W-:-:S04]  /*fae0*/  IMAD.U32 R5, RZ, RZ, UR5 ;  /* 0x00000005ff057e24 */ /* 0x002fc8000f8e00ff */
[----:B------:R1:W2:Y:S03]  /*faf0*/  SYNCS.PHASECHK.TRANS64.TRYWAIT P1, [R5+URZ+0xc0], R4 ;  /* 0x0000c004050075a7 */ /* 0x0002a6000802017f */
[----:B--2---:R-:W-:Y:S05]  /*fb00*/  @!P1 NANOSLEEP.SYNCS 0x989680 ;  /* 0x009896800000995d */ /* 0x004fea0003900000 */
[----:B------:R-:W2:Y:S02]  /*fb10*/  @!P1 SYNCS.PHASECHK.TRANS64 P1, [R5+URZ+0xc0], R4 ;  /* 0x0000c004050095a7 */ /* 0x000ea4000802007f */
[----:B--2---:R-:W-:Y:S05]  /*fb20*/  @!P1 BRA `(.L_x_115) ;  /* 0xfffffffc00ec9947 */ /* 0x004fea000383ffff */
[----:B------:R-:W-:Y:S05]  /*fb30*/  BRA `(.L_x_182) ;  /* 0xffffffdc00047947 */ /* 0x000fea000383ffff */
.L_x_121:
[----:B-12---:R-:W-:-:S04]  /*fb40*/  MOV R5, UR5 ;  /* 0x0000000500057c02 */ /* 0x006fc80008000f00 */
[----:B------:R1:W2:Y:S03]  /*fb50*/  SYNCS.PHASECHK.TRANS64.TRYWAIT P1, [R5+URZ+0xc8], R4 ;  /* 0x0000c804050075a7 */ /* 0x0002a6000802017f */
[----:B--2---:R-:W-:Y:S05]  /*fb60*/  @!P1 NANOSLEEP.SYNCS 0x989680 ;  /* 0x009896800000995d */ /* 0x004fea0003900000 */
[----:B------:R-:W2:Y:S02]  /*fb70*/  @!P1 SYNCS.PHASECHK.TRANS64 P1, [R5+URZ+0xc8], R4 ;  /* 0x0000c804050095a7 */ /* 0x000ea4000802007f */
[----:B--2---:R-:W-:Y:S05]  /*fb80*/  @!P1 BRA `(.L_x_121) ;  /* 0xfffffffc00ec9947 */ /* 0x004fea000383ffff */
[----:B------:R-:W-:Y:S05]  /*fb90*/  BRA `(.L_x_183) ;  /* 0xffffffdc004c7947 */ /* 0x000fea000383ffff */
.L_x_127:
[----:B-123--:R-:W-:-:S04]  /*fba0*/  IMAD.U32 R5, RZ, RZ, UR5 ;  /* 0x00000005ff057e24 */ /* 0x00efc8000f8e00ff */
[----:B------:R1:W2:Y:S03]  /*fbb0*/  SYNCS.PHASECHK.TRANS64.TRYWAIT P1, [R5+URZ+0xd0], R4 ;  /* 0x0000d004050075a7 */ /* 0x0002a6000802017f */
[----:B--2---:R-:W-:Y:S05]  /*fbc0*/  @!P1 NANOSLEEP.SYNCS 0x989680 ;  /* 0x009896800000995d */ /* 0x004fea0003900000 */
[----:B------:R-:W2:Y:S02]  /*fbd0*/  @!P1 SYNCS.PHASECHK.TRANS64 P1, [R5+URZ+0xd0], R4 ;  /* 0x0000d004050095a7 */ /* 0x000ea4000802007f */
[----:B--2---:R-:W-:Y:S05]  /*fbe0*/  @!P1 BRA `(.L_x_127) ;  /* 0xfffffffc00ec9947 */ /* 0x004fea000383ffff */
[----:B------:R-:W-:Y:S05]  /*fbf0*/  BRA `(.L_x_184) ;  /* 0xffffffdc00a07947 */ /* 0x000fea000383ffff */
.L_x_133:
[----:B-1234-:R-:W-:-:S04]  /*fc00*/  MOV R5, UR5 ;  /* 0x0000000500057c02 */ /* 0x01efc80008000f00 */
[----:B------:R1:W2:Y:S03]  /*fc10*/  SYNCS.PHASECHK.TRANS64.TRYWAIT P1, [R5+URZ+0xd8], R4 ;  /* 0x0000d804050075a7 */ /* 0x0002a6000802017f */
[----:B--2---:R-:W-:Y:S05]  /*fc20*/  @!P1 NANOSLEEP.SYNCS 0x989680 ;  /* 0x009896800000995d */ /* 0x004fea0003900000 */
[----:B------:R-:W2:Y:S02]  /*fc30*/  @!P1 SYNCS.PHASECHK.TRANS64 P1, [R5+URZ+0xd8], R4 ;  /* 0x0000d804050095a7 */ /* 0x000ea4000802007f */
[----:B--2---:R-:W-:Y:S05]  /*fc40*/  @!P1 BRA `(.L_x_133) ;  /* 0xfffffffc00ec9947 */ /* 0x004fea000383ffff */
[----:B------:R-:W-:Y:S05]  /*fc50*/  BRA `(.L_x_185) ;  /* 0xffffffdc00e87947 */ /* 0x000fea000383ffff */
.L_x_145:
[----:B------:R1:W1:Y:S02]  /*fc60*/  SYNCS.PHASECHK.TRANS64.TRYWAIT P0, [R3+URZ+0xc0], R0 ;  /* 0x0000c000030075a7 */ /* 0x000264000800017f */
[----:B-1----:R-:W-:Y:S05]  /*fc70*/  @!P0 NANOSLEEP.SYNCS 0x989680 ;  /* 0x009896800000895d */ /* 0x002fea0003900000 */
[----:B------:R-:W1:Y:S02]  /*fc80*/  @!P0 SYNCS.PHASECHK.TRANS64 P0, [R3+URZ+0xc0], R0 ;  /* 0x0000c000030085a7 */ /* 0x000e64000800007f */
[----:B-1----:R-:W-:Y:S05]  /*fc90*/  @!P0 BRA `(.L_x_145) ;  /* 0xfffffffc00f08947 */ /* 0x002fea000383ffff */
[----:B------:R-:W-:Y:S05]  /*fca0*/  BRA `(.L_x_186) ;  /* 0xffffffe400e87947 */ /* 0x000fea000383ffff */
.L_x_147:
[----:B------:R1:W1:Y:S02]  /*fcb0*/  SYNCS.PHASECHK.TRANS64.TRYWAIT P0, [R3+URZ+0xc8], R0 ;  /* 0x0000c800030075a7 */ /* 0x000264000800017f */
[----:B-1----:R-:W-:Y:S05]  /*fcc0*/  @!P0 NANOSLEEP.SYNCS 0x989680 ;  /* 0x009896800000895d */ /* 0x002fea0003900000 */
[----:B------:R-:W1:Y:S02]  /*fcd0*/  @!P0 SYNCS.PHASECHK.TRANS64 P0, [R3+URZ+0xc8], R0 ;  /* 0x0000c800030085a7 */ /* 0x000e64000800007f */
[----:B-1----:R-:W-:Y:S05]  /*fce0*/  @!P0 BRA `(.L_x_147) ;  /* 0xfffffffc00f08947 */ /* 0x002fea000383ffff */
[----:B------:R-:W-:Y:S05]  /*fcf0*/  BRA `(.L_x_187) ;  /* 0xffffffe400e47947 */ /* 0x000fea000383ffff */
.L_x_149:
[----:B------:R1:W1:Y:S02]  /*fd00*/  SYNCS.PHASECHK.TRANS64.TRYWAIT P0, [R3+URZ+0xd0], R0 ;  /* 0x0000d000030075a7 */ /* 0x000264000800017f */
[----:B-1----:R-:W-:Y:S05]  /*fd10*/  @!P0 NANOSLEEP.SYNCS 0x989680 ;  /* 0x009896800000895d */ /* 0x002fea0003900000 */
[----:B------:R-:W1:Y:S02]  /*fd20*/  @!P0 SYNCS.PHASECHK.TRANS64 P0, [R3+URZ+0xd0], R0 ;  /* 0x0000d000030085a7 */ /* 0x000e64000800007f */
[----:B-1----:R-:W-:Y:S05]  /*fd30*/  @!P0 BRA `(.L_x_149) ;  /* 0xfffffffc00f08947 */ /* 0x002fea000383ffff */
[----:B------:R-:W-:Y:S05]  /*fd40*/  BRA `(.L_x_188) ;  /* 0xffffffe400e07947 */ /* 0x000fea000383ffff */
.L_x_153:
[----:B------:R-:W-:Y:S01]  /*fd50*/  BSSY B1, `(.L_x_189) ;  /* 0x0000006000017945 */ /* 0x000fe20003800000 */
[----:B------:R-:W-:-:S07]  /*fd60*/  IMAD.MOV.U32 R15, RZ, RZ, -0x1 ;  /* 0xffffffffff0f7424 */ /* 0x000fce00078e00ff */
[----:B------:R-:W-:Y:S05]  /*fd70*/  WARPSYNC.COLLECTIVE R15, `(.L_x_190) ;  /* 0x000000000f0c7348 */ /* 0x000fea0003c00000 */
[----:B------:R-:W-:Y:S02]  /*fd80*/  ELECT P6, UR62, PT ;  /* 0x00000000003e782f */ /* 0x000fe400038c0000 */
[----:B------:R-:W-:Y:S01]  /*fd90*/  MOV R14, UR62 ;  /* 0x0000003e000e7c02 */ /* 0x000fe20008000f00 */
[----:B------:R-:W-:Y:S10]  /*fda0*/  ENDCOLLECTIVE ;  /* 0x000000000000791b */ /* 0x000ff40003800000 */
.L_x_190:
[----:B------:R-:W-:Y:S05]  /*fdb0*/  BSYNC B1 ;  /* 0x0000000000017941 */ /* 0x000fea0003800000 */
.L_x_189:
[----:B------:R-:W-:Y:S05]  /*fdc0*/  BRA `(.L_x_191) ;  /* 0xffffffe800607947 */ /* 0x000fea000383ffff */
.L_x_156:
[----:B-1----:R1:W2:Y:S02]  /*fdd0*/  SYNCS.PHASECHK.TRANS64.TRYWAIT P0, [R14+URZ+0x50], R11 ;  /* 0x0000500b0e0075a7 */ /* 0x0022a4000800017f */
[----:B--2---:R-:W-:Y:S05]  /*fde0*/  @!P0 NANOSLEEP.SYNCS 0x989680 ;  /* 0x009896800000895d */ /* 0x004fea0003900000 */
[----:B------:R-:W2:Y:S02]  /*fdf0*/  @!P0 SYNCS.PHASECHK.TRANS64 P0, [R14+URZ+0x50], R11 ;  /* 0x0000500b0e0085a7 */ /* 0x000ea4000800007f */
[----:B--2---:R-:W-:Y:S05]  /*fe00*/  @!P0 BRA `(.L_x_156) ;  /* 0xfffffffc00f08947 */ /* 0x004fea000383ffff */
[----:B------:R-:W-:Y:S05]  /*fe10*/  BRA `(.L_x_192) ;  /* 0xffffffe800987947 */ /* 0x000fea000383ffff */
.L_x_164:
[----:B------:R-:W-:Y:S01]  /*fe20*/  BSSY B0, `(.L_x_193) ;  /* 0x0000006000007945 */ /* 0x000fe20003800000 */
[----:B------:R-:W-:-:S07]  /*fe30*/  MOV R15, 0xffffffff ;  /* 0xffffffff000f7802 */ /* 0x000fce0000000f00 */
[----:B------:R-:W-:Y:S05]  /*fe40*/  WARPSYNC.COLLECTIVE R15, `(.L_x_194) ;  /* 0x000000000f0c7348 */ /* 0x000fea0003c00000 */
[----:B------:R-:W-:Y:S02]  /*fe50*/  ELECT P6, UR62, PT ;  /* 0x00000000003e782f */ /* 0x000fe400038c0000 */
[----:B------:R-:W-:Y:S01]  /*fe60*/  MOV R14, UR62 ;  /* 0x0000003e000e7c02 */ /* 0x000fe20008000f00 */
[----:B------:R-:W-:Y:S10]  /*fe70*/  ENDCOLLECTIVE ;  /* 0x000000000000791b */ /* 0x000ff40003800000 */
.L_x_194:
[----:B------:R-:W-:Y:S05]  /*fe80*/  BSYNC B0 ;  /* 0x0000000000007941 */ /* 0x000fea0003800000 */
.L_x_193:
[----:B------:R-:W-:Y:S05]  /*fe90*/  BRA `(.L_x_195) ;  /* 0xfffffff000ec7947 */ /* 0x000fea000383ffff */
.L_x_168:
[----:B-1----:R1:W2:Y:S02]  /*fea0*/  SYNCS.PHASECHK.TRANS64.TRYWAIT P0, [R7+URZ], R2 ;  /* 0x00000002070075a7 */ /* 0x0022a4000800017f */
[----:B--2---:R-:W-:Y:S05]  /*feb0*/  @!P0 NANOSLEEP.SYNCS 0x989680 ;  /* 0x009896800000895d */ /* 0x004fea0003900000 */
[----:B------:R-:W2:Y:S02]  /*fec0*/  @!P0 SYNCS.PHASECHK.TRANS64 P0, [R7+URZ], R2 ;  /* 0x00000002070085a7 */ /* 0x000ea4000800007f */
[----:B--2---:R-:W-:Y:S05]  /*fed0*/  @!P0 BRA `(.L_x_168) ;  /* 0xfffffffc00f08947 */ /* 0x004fea000383ffff */
[----:B------:R-:W-:Y:S05]  /*fee0*/  BRA `(.L_x_196) ;  /* 0xfffffff4002c7947 */ /* 0x000fea000383ffff */
.L_x_169:
[----:B-1----:R1:W2:Y:S02]  /*fef0*/  SYNCS.PHASECHK.TRANS64.TRYWAIT P0, [R9+URZ], R4 ;  /* 0x00000004090075a7 */ /* 0x0022a4000800017f */
[----:B--2---:R-:W-:Y:S05]  /*ff00*/  @!P0 NANOSLEEP.SYNCS 0x989680 ;  /* 0x009896800000895d */ /* 0x004fea0003900000 */
[----:B------:R-:W2:Y:S02]  /*ff10*/  @!P0 SYNCS.PHASECHK.TRANS64 P0, [R9+URZ], R4 ;  /* 0x00000004090085a7 */ /* 0x000ea4000800007f */
[----:B--2---:R-:W-:Y:S05]  /*ff20*/  @!P0 BRA `(.L_x_169) ;  /* 0xfffffffc00f08947 */ /* 0x004fea000383ffff */
[----:B------:R-:W-:Y:S05]  /*ff30*/  BRA `(.L_x_197) ;  /* 0xfffffff4003c7947 */ /* 0x000fea000383ffff */
.L_x_170:
[----:B-1----:R1:W2:Y:S02]  /*ff40*/  SYNCS.PHASECHK.TRANS64.TRYWAIT P0, [R6+URZ], R5 ;  /* 0x00000005060075a7 */ /* 0x0022a4000800017f */
[----:B--2---:R-:W-:Y:S05]  /*ff50*/  @!P0 NANOSLEEP.SYNCS 0x989680 ;  /* 0x009896800000895d */ /* 0x004fea0003900000 */
[----:B------:R-:W2:Y:S02]  /*ff60*/  @!P0 SYNCS.PHASECHK.TRANS64 P0, [R6+URZ], R5 ;  /* 0x00000005060085a7 */ /* 0x000ea4000800007f */
[----:B--2---:R-:W-:Y:S05]  /*ff70*/  @!P0 BRA `(.L_x_170) ;  /* 0xfffffffc00f08947 */ /* 0x004fea000383ffff */
[----:B------:R-:W-:Y:S05]  /*ff80*/  BRA `(.L_x_198) ;  /* 0xfffffff4004c7947 */ /* 0x000fea000383ffff */
.L_x_171:
[----:B-1----:R1:W2:Y:S02]  /*ff90*/  SYNCS.PHASECHK.TRANS64.TRYWAIT P0, [R9+URZ], R4 ;  /* 0x00000004090075a7 */ /* 0x0022a4000800017f */
[----:B--2---:R-:W-:Y:S05]  /*ffa0*/  @!P0 NANOSLEEP.SYNCS 0x989680 ;  /* 0x009896800000895d */ /* 0x004fea0003900000 */
[----:B------:R-:W2:Y:S02]  /*ffb0*/  @!P0 SYNCS.PHASECHK.TRANS64 P0, [R9+URZ], R4 ;  /* 0x00000004090085a7 */ /* 0x000ea4000800007f */
[----:B--2---:R-:W-:Y:S05]  /*ffc0*/  @!P0 BRA `(.L_x_171) ;  /* 0xfffffffc00f08947 */ /* 0x004fea000383ffff */
[----:B------:R-:W-:Y:S05]  /*ffd0*/  BRA `(.L_x_199) ;  /* 0xfffffff4005c7947 */ /* 0x000fea000383ffff */
.L_x_172:
[----:B-1----:R1:W2:Y:S02]  /*ffe0*/  SYNCS.PHASECHK.TRANS64.TRYWAIT P0, [R6+URZ], R5 ;  /* 0x00000005060075a7 */ /* 0x0022a4000800017f */
[----:B--2---:R-:W-:Y:S05]  /*fff0*/  @!P0 NANOSLEEP.SYNCS 0x989680 ;  /* 0x009896800000895d */ /* 0x004fea0003900000 */
[----:B------:R-:W2:Y:S02]  /*10000*/  @!P0 SYNCS.PHASECHK.TRANS64 P0, [R6+URZ], R5 ;  /* 0x00000005060085a7 */ /* 0x000ea4000800007f */
[----:B--2---:R-:W-:Y:S05]  /*10010*/  @!P0 BRA `(.L_x_172) ;  /* 0xfffffffc00f08947 */ /* 0x004fea000383ffff */
[----:B------:R-:W-:Y:S05]  /*10020*/  BRA `(.L_x_200) ;  /* 0xfffffff4006c7947 */ /* 0x000fea000383ffff */
.L_x_173:
[----:B-1----:R1:W2:Y:S02]  /*10030*/  SYNCS.PHASECHK.TRANS64.TRYWAIT P0, [R9+URZ], R4 ;  /* 0x00000004090075a7 */ /* 0x0022a4000800017f */
[----:B--2---:R-:W-:Y:S05]  /*10040*/  @!P0 NANOSLEEP.SYNCS 0x989680 ;  /* 0x009896800000895d */ /* 0x004fea0003900000 */
[----:B------:R-:W2:Y:S02]  /*10050*/  @!P0 SYNCS.PHASECHK.TRANS64 P0, [R9+URZ], R4 ;  /* 0x00000004090085a7 */ /* 0x000ea4000800007f */
[----:B--2---:R-:W-:Y:S05]  /*10060*/  @!P0 BRA `(.L_x_173) ;  /* 0xfffffffc00f08947 */ /* 0x004fea000383ffff */
[----:B------:R-:W-:Y:S05]  /*10070*/  BRA `(.L_x_201) ;  /* 0xfffffff4007c7947 */ /* 0x000fea000383ffff */
.L_x_174:
[----:B-1----:R1:W2:Y:S02]  /*10080*/  SYNCS.PHASECHK.TRANS64.TRYWAIT P0, [R6+URZ], R5 ;  /* 0x00000005060075a7 */ /* 0x0022a4000800017f */
[----:B--2---:R-:W-:Y:S05]  /*10090*/  @!P0 NANOSLEEP.SYNCS 0x989680 ;  /* 0x009896800000895d */ /* 0x004fea0003900000 */
[----:B------:R-:W2:Y:S02]  /*100a0*/  @!P0 SYNCS.PHASECHK.TRANS64 P0, [R6+URZ], R5 ;  /* 0x00000005060085a7 */ /* 0x000ea4000800007f */
[----:B--2---:R-:W-:Y:S05]  /*100b0*/  @!P0 BRA `(.L_x_174) ;  /* 0xfffffffc00f08947 */ /* 0x004fea000383ffff */
[----:B------:R-:W-:Y:S05]  /*100c0*/  BRA `(.L_x_202) ;  /* 0xfffffff4008c7947 */ /* 0x000fea000383ffff */
.L_x_175:
[----:B-1----:R1:W2:Y:S02]  /*100d0*/  SYNCS.PHASECHK.TRANS64.TRYWAIT P0, [R9+URZ], R4 ;  /* 0x00000004090075a7 */ /* 0x0022a4000800017f */
[----:B--2---:R-:W-:Y:S05]  /*100e0*/  @!P0 NANOSLEEP.SYNCS 0x989680 ;  /* 0x009896800000895d */ /* 0x004fea0003900000 */
[----:B------:R-:W2:Y:S02]  /*100f0*/  @!P0 SYNCS.PHASECHK.TRANS64 P0, [R9+URZ], R4 ;  /* 0x00000004090085a7 */ /* 0x000ea4000800007f */
[----:B--2---:R-:W-:Y:S05]  /*10100*/  @!P0 BRA `(.L_x_175) ;  /* 0xfffffffc00f08947 */ /* 0x004fea000383ffff */
[----:B------:R-:W-:Y:S05]  /*10110*/  BRA `(.L_x_203) ;  /* 0xfffffff4009c7947 */ /* 0x000fea000383ffff */
.L_x_176:
[----:B--2---:R2:W3:Y:S02]  /*10120*/  SYNCS.PHASECHK.TRANS64.TRYWAIT P0, [R6+URZ], R5 ;  /* 0x00000005060075a7 */ /* 0x0044e4000800017f */
[----:B---3--:R-:W-:Y:S05]  /*10130*/  @!P0 NANOSLEEP.SYNCS 0x989680 ;  /* 0x009896800000895d */ /* 0x008fea0003900000 */
[----:B------:R-:W3:Y:S02]  /*10140*/  @!P0 SYNCS.PHASECHK.TRANS64 P0, [R6+URZ], R5 ;  /* 0x00000005060085a7 */ /* 0x000ee4000800007f */
[----:B---3--:R-:W-:Y:S05]  /*10150*/  @!P0 BRA `(.L_x_176) ;  /* 0xfffffffc00f08947 */ /* 0x008fea000383ffff */
[----:B------:R-:W-:Y:S05]  /*10160*/  BRA `(.L_x_204) ;  /* 0xfffffff400a47947 */ /* 0x000fea000383ffff */
.L_x_205:
[----:B------:R-:W-:-:S00]  /*10170*/  BRA `(.L_x_205) ;  /* 0xfffffffc00fc7947 */ /* 0x000fc0000383ffff */
[----:B------:R-:W-:-:S00]  /*10180*/  NOP ;  /* 0x0000000000007918 */ /* 0x000fc00000000000 */
[----:B------:R-:W-:-:S00]  /*10190*/  NOP ;  /* 0x0000000000007918 */ /* 0x000fc00000000000 */
[----:B------:R-:W-:-:S00]  /*101a0*/  NOP ;  /* 0x0000000000007918 */ /* 0x000fc00000000000 */
[----:B------:R-:W-:-:S00]  /*101b0*/  NOP ;  /* 0x0000000000007918 */ /* 0x000fc00000000000 */
[----:B------:R-:W-:-:S00]  /*101c0*/  NOP ;  /* 0x0000000000007918 */ /* 0x000fc00000000000 */
[----:B------:R-:W-:-:S00]  /*101d0*/  NOP ;  /* 0x0000000000007918 */ /* 0x000fc00000000000 */
[----:B------:R-:W-:-:S00]  /*101e0*/  NOP ;  /* 0x0000000000007918 */ /* 0x000fc00000000000 */
[----:B------:R-:W-:-:S00]  /*101f0*/  NOP ;  /* 0x0000000000007918 */ /* 0x000fc00000000000 */
.L_x_206:


//--------------------- .nv.global.init           --------------------------
	.section	.nv.global.init,"aw",@progbits
.nv.global.init:
	.type		$str$24,@object
	.size		$str$24,($str$25 - $str$24)
$str$24:
        /*0000*/ 	.byte	0x28, 0x61, 0x64, 0x64, 0x72, 0x65, 0x73, 0x73, 0x20, 0x26, 0x20, 0x6d, 0x61, 0x73, 0x6b, 0x29
        /*0010*/ 	.byte	0x20, 0x3d, 0x3d, 0x20, 0x30, 0x00
	.type		$str$25,@object
	.size		$str$25,(__unnamed_1 - $str$25)
$str$25:
        /*0016*/ 	.byte	0x2f, 0x74, 0x6d, 0x70, 0x2f, 0x63, 0x75, 0x74, 0x6c, 0x61, 0x73, 0x73, 0x5f, 0x73, 0x77, 0x65
        /*0026*/ 	.byte	0x65, 0x70, 0x5f, 0x73, 0x72, 0x63, 0x2f, 0x69, 0x6e, 0x63, 0x6c, 0x75, 0x64, 0x65, 0x2f, 0x63
        /*0036*/ 	.byte	0x75, 0x74, 0x65, 0x2f, 0x70, 0x6f, 0x69, 0x6e, 0x74, 0x65, 0x72, 0x5f, 0x66, 0x6c, 0x61, 0x67
        /*0046*/ 	.byte	0x67, 0x65, 0x64, 0x2e, 0x68, 0x70, 0x70, 0x00
	.type		__unnamed_1,@object
	.size		__unnamed_1,(__unnamed_2 - __unnamed_1)
__unnamed_1:
        /*004e*/ 	.byte	0x61, 0x75, 0x74, 0x6f, 0x20, 0x63, 0x75, 0x74, 0x65, 0x3a, 0x3a, 0x61, 0x73, 0x5f, 0x70, 0x6f
        /* <DEDUP_REMOVED lines=27> */
        /*020e*/ 	.byte	0x3a, 0x43, 0x3c, 0x34, 0x30, 0x39, 0x36, 0x3e, 0x3e, 0x3e, 0x3e, 0x3e, 0x5d, 0x00
	.type		__unnamed_2,@object
	.size		__unnamed_2,(.L_1 - __unnamed_2)
__unnamed_2:
        /* <DEDUP_REMOVED lines=29> */
.L_1:


//--------------------- .nv.shared._ZN7cutlass13device_kernelINS_4gemm6kernel13GemmUniversalIN4cute5tupleIJiiiiEEENS1_10collective13CollectiveMmaINS1_37MainloopSm90TmaGmmaWarpSpecializedFP8ILi10ENS5_IJNS4_1CILi2EEENSA_ILi1EEESC_EEENS1_35KernelTmaWarpSpecializedCooperativeEEENS5_IJNSA_ILi256EEENSA_ILi64EEESH_EEENS_12float_e4m3_tENS5_IJlSC_lEEESJ_SK_NS4_8TiledMMAINS4_8MMA_AtomIJNS4_4SM904GMMA30MMA_64x64x32_F32E4M3E4M3_SS_TNILNSO_7ScaleInE1ELSQ_1EEEEEENS4_6LayoutISD_NS5_IJSC_NSA_ILi0EEESU_EEEEENS5_IJNS4_10UnderscoreESX_SX_EEEEENS4_13SM90_TMA_LOADENS4_14ComposedLayoutINS4_7SwizzleILi2ELi4ELi3EEENS4_18smem_ptr_flag_bitsILi8EEENST_INS5_IJNSA_ILi8EEESH_EEENS5_IJSH_SC_EEEEEEEvNS4_8identityENS4_23SM90_TMA_LOAD_MULTICASTES1A_vS1B_EENS_8epilogue10collective18CollectiveEpilogueINS1E_22Sm90TmaWarpSpecializedILi4ELi2ELi16ELb0ELb0EEEJSI_NS5_IJNSA_ILi128EEENSA_ILi32EEEEEESJ_SK_SJ_SK_NS1E_6fusion15FusionCallbacksIS1I_NS1M_13LinCombEltActINS1E_6thread4GELUESJ_fSJ_fLNS_15FloatRoundStyleE2EEESI_S1L_JEEES10_NS11_INS12_ILi1ELi4ELi3EEES15_NST_INS5_IJS16_S1K_EEENS5_IJS1K_SC_EEEEEEENS4_39AutoVectorizingCopyWithAssumedAlignmentILi128EEENS4_14SM90_TMA_STOREES1Y_S20_NS4_9Copy_AtomIJNS4_17SM90_U32x4_STSM_NENS_6half_tEEEEvEEEvvEEEEvNT_6ParamsE --------------------------
	.section	.nv.shared._ZN7cutlass13device_kernelINS_4gemm6kernel13GemmUniversalIN4cute5tupleIJiiiiEEENS1_10collective13CollectiveMmaINS1_37MainloopSm90TmaGmmaWarpSpecializedFP8ILi10ENS5_IJNS4_1CILi2EEENSA_ILi1EEESC_EEENS1_35KernelTmaWarpSpecializedCooperativeEEENS5_IJNSA_ILi256EEENSA_ILi64EEESH_EEENS_12float_e4m3_tENS5_IJlSC_lEEESJ_SK_NS4_8TiledMMAINS4_8MMA_AtomIJNS4_4SM904GMMA30MMA_64x64x32_F32E4M3E4M3_SS_TNILNSO_7ScaleInE1ELSQ_1EEEEEENS4_6LayoutISD_NS5_IJSC_NSA_ILi0EEESU_EEEEENS5_IJNS4_10UnderscoreESX_SX_EEEEENS4_13SM90_TMA_LOADENS4_14ComposedLayoutINS4_7SwizzleILi2ELi4ELi3EEENS4_18smem_ptr_flag_bitsILi8EEENST_INS5_IJNSA_ILi8EEESH_EEENS5_IJSH_SC_EEEEEEEvNS4_8identityENS4_23SM90_TMA_LOAD_MULTICASTES1A_vS1B_EENS_8epilogue10collective18CollectiveEpilogueINS1E_22Sm90TmaWarpSpecializedILi4ELi2ELi16ELb0ELb0EEEJSI_NS5_IJNSA_ILi128EEENSA_ILi32EEEEEESJ_SK_SJ_SK_NS1E_6fusion15FusionCallbacksIS1I_NS1M_13LinCombEltActINS1E_6thread4GELUESJ_fSJ_fLNS_15FloatRoundStyleE2EEESI_S1L_JEEES10_NS11_INS12_ILi1ELi4ELi3EEES15_NST_INS5_IJS16_S1K_EEENS5_IJS1K_SC_EEEEEEENS4_39AutoVectorizingCopyWithAssumedAlignmentILi128EEENS4_14SM90_TMA_STOREES1Y_S20_NS4_9Copy_AtomIJNS4_17SM90_U32x4_STSM_NENS_6half_tEEEEvEEEvvEEEEvNT_6ParamsE,"aw",@nobits
	.sectionflags	@""
	.align	16
	.zero		1024


//--------------------- .nv.shared.reserved.0     --------------------------
	.section	.nv.shared.reserved.0,"aw",@nobits
	.weak		__nv_reservedSMEM_offset_0_alias
	.size		__nv_reservedSMEM_offset_0_alias, 0, 0
	.other		__nv_reservedSMEM_offset_0_alias,@"STO_CUDA_RESERVED_SHARED STV_DEFAULT"
__nv_reservedSMEM_offset_0_alias:
	.zero		0


//--------------------- .nv.global                --------------------------
	.section	.nv.global,"aw",@nobits
.nv.global:
	.type		_ZN39_INTERNAL_9c54c90b_4_k_cu_8510fa91_37924cute1_E,@object
	.size		_ZN39_INTERNAL_9c54c90b_4_k_cu_8510fa91_37924cute1_E,(_ZN39_INTERNAL_9c54c90b_4_k_cu_8510fa91_37924cuda3std3__45__cpo6cbeginE - _ZN39_INTERNAL_9c54c90b_4_k_cu_8510fa91_37924cute1_E)
_ZN39_INTERNAL_9c54c90b_4_k_cu_8510fa91_37924cute1_E:
	.zero		1
	.type		_ZN39_INTERNAL_9c54c90b_4_k_cu_8510fa91_37924cuda3std3__45__cpo6cbeginE,@object
	.size		_ZN39_INTERNAL_9c54c90b_4_k_cu_8510fa91_37924cuda3std3__45__cpo6cbeginE,(_ZN39_INTERNAL_9c54c90b_4_k_cu_8510fa91_37924cuda3std3__48in_placeE - _ZN39_INTERNAL_9c54c90b_4_k_cu_8510fa91_37924cuda3std3__45__cpo6cbeginE)
_ZN39_INTERNAL_9c54c90b_4_k_cu_8510fa91_37924cuda3std3__45__cpo6cbeginE:
	.zero		1
	.type		_ZN39_INTERNAL_9c54c90b_4_k_cu_8510fa91_37924cuda3std3__48in_placeE,@object
	.size		_ZN39_INTERNAL_9c54c90b_4_k_cu_8510fa91_37924cuda3std3__48in_placeE,(_ZN39_INTERNAL_9c54c90b_4_k_cu_8510fa91_37924cuda3std6ranges3__45__cpo9iter_moveE - _ZN39_INTERNAL_9c54c90b_4_k_cu_8510fa91_37924cuda3std3__48in_placeE)
_ZN39_INTERNAL_9c54c90b_4_k_cu_8510fa91_37924cuda3std3__48in_placeE:
	.zero		1
	.type		_ZN39_INTERNAL_9c54c90b_4_k_cu_8510fa91_37924cuda3std6ranges3__45__cpo9iter_moveE,@object
	.size		_ZN39_INTERNAL_9c54c90b_4_k_cu_8510fa91_37924cuda3std6ranges3__45__cpo9iter_moveE,(_ZN39_INTERNAL_9c54c90b_4_k_cu_8510fa91_37924cuda3std3__45__cpo5beginE - _ZN39_INTERNAL_9c54c90b_4_k_cu_8510fa91_37924cuda3std6ranges3__45__cpo9iter_moveE)
_ZN39_INTERNAL_9c54c90b_4_k_cu_8510fa91_37924cuda3std6ranges3__45__cpo9iter_moveE:
	.zero		1
	.type		_ZN39_INTERNAL_9c54c90b_4_k_cu_8510fa91_37924cuda3std3__45__cpo5beginE,@object
	.size		_ZN39_INTERNAL_9c54c90b_4_k_cu_8510fa91_37924cuda3std3__45__cpo5beginE,(_ZN39_INTERNAL_9c54c90b_4_k_cu_8510fa91_37924cuda3std3__441_GLOBAL__N__9c54c90b_4_k_cu_8510fa91_37926ignoreE - _ZN39_INTERNAL_9c54c90b_4_k_cu_8510fa91_37924cuda3std3__45__cpo5beginE)
_ZN39_INTERNAL_9c54c90b_4_k_cu_8510fa91_37924cuda3std3__45__cpo5beginE:
	.zero		1
	.type		_ZN39_INTERNAL_9c54c90b_4_k_cu_8510fa91_37924cuda3std3__441_GLOBAL__N__9c54c90b_4_k_cu_8510fa91_37926ignoreE,@object
	.size		_ZN39_INTERNAL_9c54c90b_4_k_cu_8510fa91_37924cuda3std3__441_GLOBAL__N__9c54c90b_4_k_cu_8510fa91_37926ignoreE,(_ZN39_INTERNAL_9c54c90b_4_k_cu_8510fa91_37924cute7productE - _ZN39_INTERNAL_9c54c90b_4_k_cu_8510fa91_37924cuda3std3__441_GLOBAL__N__9c54c90b_4_k_cu_8510fa91_37926ignoreE)
_ZN39_INTERNAL_9c54c90b_4_k_cu_8510fa91_37924cuda3std3__441_GLOBAL__N__9c54c90b_4_k_cu_8510fa91_37926ignoreE:
	.zero		1
	.type		_ZN39_INTERNAL_9c54c90b_4_k_cu_8510fa91_37924cute7productE,@object
	.size		_ZN39_INTERNAL_9c54c90b_4_k_cu_8510fa91_37924cute7productE,(_ZN39_INTERNAL_9c54c90b_4_k_cu_8510fa91_37924cuda3std3__45__cpo3endE - _ZN39_INTERNAL_9c54c90b_4_k_cu_8510fa91_37924cute7productE)
_ZN39_INTERNAL_9c54c90b_4_k_cu_8510fa91_37924cute7productE:
	.zero		1
	.type		_ZN39_INTERNAL_9c54c90b_4_k_cu_8510fa91_37924cuda3std3__45__cpo3endE,@object
	.size		_ZN39_INTERNAL_9c54c90b_4_k_cu_8510fa91_37924cuda3std3__45__cpo3endE,(_ZN39_INTERNAL_9c54c90b_4_k_cu_8510fa91_37924cuda3std3__419piecewise_constructE - _ZN39_INTERNAL_9c54c90b_4_k_cu_8510fa91_37924cuda3std3__45__cpo3endE)
_ZN39_INTERNAL_9c54c90b_4_k_cu_8510fa91_37924cuda3std3__45__cpo3endE:
	.zero		1
	.type		_ZN39_INTERNAL_9c54c90b_4_k_cu_8510fa91_37924cuda3std3__419piecewise_constructE,@object
	.size		_ZN39_INTERNAL_9c54c90b_4_k_cu_8510fa91_37924cuda3std3__419piecewise_constructE,(_ZN39_INTERNAL_9c54c90b_4_k_cu_8510fa91_37924cuda3std3__45__cpo4cendE - _ZN39_INTERNAL_9c54c90b_4_k_cu_8510fa91_37924cuda3std3__419piecewise_constructE)
_ZN39_INTERNAL_9c54c90b_4_k_cu_8510fa91_37924cuda3std3__419piecewise_constructE:
	.zero		1
	.type		_ZN39_INTERNAL_9c54c90b_4_k_cu_8510fa91_37924cuda3std3__45__cpo4cendE,@object
	.size		_ZN39_INTERNAL_9c54c90b_4_k_cu_8510fa91_37924cuda3std3__45__cpo4cendE,(_ZN39_INTERNAL_9c54c90b_4_k_cu_8510fa91_37924cuda3std6ranges3__45__cpo4swapE - _ZN39_INTERNAL_9c54c90b_4_k_cu_8510fa91_37924cuda3std3__45__cpo4cendE)
_ZN39_INTERNAL_9c54c90b_4_k_cu_8510fa91_37924cuda3std3__45__cpo4cendE:
	.zero		1
	.type		_ZN39_INTERNAL_9c54c90b_4_k_cu_8510fa91_37924cuda3std6ranges3__45__cpo4swapE,@object
	.size		_ZN39_INTERNAL_9c54c90b_4_k_cu_8510fa91_37924cuda3std6ranges3__45__cpo4swapE,(.L_9 - _ZN39_INTERNAL_9c54c90b_4_k_cu_8510fa91_37924cuda3std6ranges3__45__cpo4swapE)
_ZN39_INTERNAL_9c54c90b_4_k_cu_8510fa91_37924cuda3std6ranges3__45__cpo4swapE:
	.zero		1
.L_9:


//--------------------- .nv.constant0._ZN7cutlass13device_kernelINS_4gemm6kernel13GemmUniversalIN4cute5tupleIJiiiiEEENS1_10collective13CollectiveMmaINS1_37MainloopSm90TmaGmmaWarpSpecializedFP8ILi10ENS5_IJNS4_1CILi2EEENSA_ILi1EEESC_EEENS1_35KernelTmaWarpSpecializedCooperativeEEENS5_IJNSA_ILi256EEENSA_ILi64EEESH_EEENS_12float_e4m3_tENS5_IJlSC_lEEESJ_SK_NS4_8TiledMMAINS4_8MMA_AtomIJNS4_4SM904GMMA30MMA_64x64x32_F32E4M3E4M3_SS_TNILNSO_7ScaleInE1ELSQ_1EEEEEENS4_6LayoutISD_NS5_IJSC_NSA_ILi0EEESU_EEEEENS5_IJNS4_10UnderscoreESX_SX_EEEEENS4_13SM90_TMA_LOADENS4_14ComposedLayoutINS4_7SwizzleILi2ELi4ELi3EEENS4_18smem_ptr_flag_bitsILi8EEENST_INS5_IJNSA_ILi8EEESH_EEENS5_IJSH_SC_EEEEEEEvNS4_8identityENS4_23SM90_TMA_LOAD_MULTICASTES1A_vS1B_EENS_8epilogue10collective18CollectiveEpilogueINS1E_22Sm90TmaWarpSpecializedILi4ELi2ELi16ELb0ELb0EEEJSI_NS5_IJNSA_ILi128EEENSA_ILi32EEEEEESJ_SK_SJ_SK_NS1E_6fusion15FusionCallbacksIS1I_NS1M_13LinCombEltActINS1E_6thread4GELUESJ_fSJ_fLNS_15FloatRoundStyleE2EEESI_S1L_JEEES10_NS11_INS12_ILi1ELi4ELi3EEES15_NST_INS5_IJS16_S1K_EEENS5_IJS1K_SC_EEEEEEENS4_39AutoVectorizingCopyWithAssumedAlignmentILi128EEENS4_14SM90_TMA_STOREES1Y_S20_NS4_9Copy_AtomIJNS4_17SM90_U32x4_STSM_NENS_6half_tEEEEvEEEvvEEEEvNT_6ParamsE --------------------------
	.section	.nv.constant0._ZN7cutlass13device_kernelINS_4gemm6kernel13GemmUniversalIN4cute5tupleIJiiiiEEENS1_10collective13CollectiveMmaINS1_37MainloopSm90TmaGmmaWarpSpecializedFP8ILi10ENS5_IJNS4_1CILi2EEENSA_ILi1EEESC_EEENS1_35KernelTmaWarpSpecializedCooperativeEEENS5_IJNSA_ILi256EEENSA_ILi64EEESH_EEENS_12float_e4m3_tENS5_IJlSC_lEEESJ_SK_NS4_8TiledMMAINS4_8MMA_AtomIJNS4_4SM904GMMA30MMA_64x64x32_F32E4M3E4M3_SS_TNILNSO_7ScaleInE1ELSQ_1EEEEEENS4_6LayoutISD_NS5_IJSC_NSA_ILi0EEESU_EEEEENS5_IJNS4_10UnderscoreESX_SX_EEEEENS4_13SM90_TMA_LOADENS4_14ComposedLayoutINS4_7SwizzleILi2ELi4ELi3EEENS4_18smem_ptr_flag_bitsILi8EEENST_INS5_IJNSA_ILi8EEESH_EEENS5_IJSH_SC_EEEEEEEvNS4_8identityENS4_23SM90_TMA_LOAD_MULTICASTES1A_vS1B_EENS_8epilogue10collective18CollectiveEpilogueINS1E_22Sm90TmaWarpSpecializedILi4ELi2ELi16ELb0ELb0EEEJSI_NS5_IJNSA_ILi128EEENSA_ILi32EEEEEESJ_SK_SJ_SK_NS1E_6fusion15FusionCallbacksIS1I_NS1M_13LinCombEltActINS1E_6thread4GELUESJ_fSJ_fLNS_15FloatRoundStyleE2EEESI_S1L_JEEES10_NS11_INS12_ILi1ELi4ELi3EEES15_NST_INS5_IJS16_S1K_EEENS5_IJS1K_SC_EEEEEEENS4_39AutoVectorizingCopyWithAssumedAlignmentILi128EEENS4_14SM90_TMA_STOREES1Y_S20_NS4_9Copy_AtomIJNS4_17SM90_U32x4_STSM_NENS_6half_tEEEEvEEEvvEEEEvNT_6ParamsE,"a",@progbits
	.sectionflags	@""
	.align	4
.nv.constant0._ZN7cutlass13device_kernelINS_4gemm6kernel13GemmUniversalIN4cute5tupleIJiiiiEEENS1_10collective13CollectiveMmaINS1_37MainloopSm90TmaGmmaWarpSpecializedFP8ILi10ENS5_IJNS4_1CILi2EEENSA_ILi1EEESC_EEENS1_35KernelTmaWarpSpecializedCooperativeEEENS5_IJNSA_ILi256EEENSA_ILi64EEESH_EEENS_12float_e4m3_tENS5_IJlSC_lEEESJ_SK_NS4_8TiledMMAINS4_8MMA_AtomIJNS4_4SM904GMMA30MMA_64x64x32_F32E4M3E4M3_SS_TNILNSO_7ScaleInE1ELSQ_1EEEEEENS4_6LayoutISD_NS5_IJSC_NSA_ILi0EEESU_EEEEENS5_IJNS4_10UnderscoreESX_SX_EEEEENS4_13SM90_TMA_LOADENS4_14ComposedLayoutINS4_7SwizzleILi2ELi4ELi3EEENS4_18smem_ptr_flag_bitsILi8EEENST_INS5_IJNSA_ILi8EEESH_EEENS5_IJSH_SC_EEEEEEEvNS4_8identityENS4_23SM90_TMA_LOAD_MULTICASTES1A_vS1B_EENS_8epilogue10collective18CollectiveEpilogueINS1E_22Sm90TmaWarpSpecializedILi4ELi2ELi16ELb0ELb0EEEJSI_NS5_IJNSA_ILi128EEENSA_ILi32EEEEEESJ_SK_SJ_SK_NS1E_6fusion15FusionCallbacksIS1I_NS1M_13LinCombEltActINS1E_6thread4GELUESJ_fSJ_fLNS_15FloatRoundStyleE2EEESI_S1L_JEEES10_NS11_INS12_ILi1ELi4ELi3EEES15_NST_INS5_IJS16_S1K_EEENS5_IJS1K_SC_EEEEEEENS4_39AutoVectorizingCopyWithAssumedAlignmentILi128EEENS4_14SM90_TMA_STOREES1Y_S20_NS4_9Copy_AtomIJNS4_17SM90_U32x4_STSM_NENS_6half_tEEEEvEEEvvEEEEvNT_6ParamsE:
	.zero		2432


//--------------------- SYMBOLS --------------------------

	.type		.nv.reservedSmem.offset0,@object
	.size		.nv.reservedSmem.offset0,0x4
	.type		__assertfail,@function
